	.target	sm_90a

	.elftype	@"ET_EXEC"


//--------------------- .note.nv.tkinfo           --------------------------
	.section	.note.nv.tkinfo,"",@"SHT_NOTE"
	.sectionflags	@"SHF_NOTE_NV_TKINFO"
	.tkinfo
        /*0018*/ 	.word	0x00000002
        /*0030*/ 	.string	""
        /*0030*/ 	.string	"ptxas"
        /*0030*/ 	.string	"Cuda compilation tools, release 13.0, V13.0.88"
        /*0030*/ 	.string	"Build cuda_13.0.r13.0/compiler.36424714_0"
        /*0030*/ 	.string	"-arch sm_90a -m 64 "



//--------------------- .note.nv.cuinfo           --------------------------
	.section	.note.nv.cuinfo,"",@"SHT_NOTE"
	.sectionflags	@"SHF_NOTE_NV_CUINFO"
        /*0018*/ 	.short	0x0002
        /*001a*/ 	.short	0x005a
        /*001c*/ 	.short	0x0082
	.zero		2


//--------------------- .nv.info                  --------------------------
	.section	.nv.info,"",@"SHT_CUDA_INFO"
	.align	4


	//----- nvinfo : EIATTR_REGCOUNT
	.align		4
        /*0000*/ 	.byte	0x04, 0x2f
        /*0002*/ 	.short	(.L_12 - .L_11)
	.align		4
.L_11:
        /*0004*/ 	.word	index@(_ZN7cutlass13device_kernelINS_4gemm6kernel13GemmUniversalIN4cute5tupleIJiiiiEEENS1_10collective13CollectiveMmaINS1_43MainloopSm90TmaGmmaWarpSpecializedSparseFP8ILi12ENS5_IJNS4_1CILi1EEESB_SB_EEENS1_32KernelTmaWarpSpecializedPingpongEEENS5_IJNSA_ILi64EEENSA_ILi256EEESF_EEENS_12float_e4m3_tENS5_IJNS4_6LayoutINS5_IJiNS5_IJNSA_ILi2EEEiEEEiEEENS5_IJlNS5_IJSB_SK_EEElEEEEENSJ_INS5_IJNS5_IJSF_iEEESQ_iEEENS5_IJNS5_IJSF_NSA_ILi4096EEEEEENS5_IJSB_lEEElEEEEEEEESI_NS5_IJlSB_lEEENS4_8TiledMMAINS4_8MMA_AtomIJNS4_4SM904GMMA6SPARSE32GMMA_64x256x64_F32E4M3E4M3_SS_TNILNS12_7ScaleInE1ELS15_1ELNS12_9SparseSelE0EEEEEENSJ_ISC_NS5_IJNSA_ILi0EEES19_S19_EEEEENS5_IJNS4_10UnderscoreES1C_S1C_EEEEENS4_13SM90_TMA_LOADENS4_14ComposedLayoutINS4_7SwizzleILi1ELi4ELi3EEENS4_25smem_sparse_ptr_flag_bitsILi2ELi8EEENSJ_INS5_IJNS5_IJSB_NSA_ILi8EEEEEENS5_IJSK_NSA_ILi32EEEEEEEEENS5_IJNS5_IJS19_SF_EEESN_EEEEEEEvNS4_8identityES1F_NS1G_INS1H_ILi2ELi4ELi3EEENS4_18smem_ptr_flag_bitsILi8EEENSJ_INS5_IJS1L_SF_EEENS5_IJSF_SB_EEEEEEEvS1U_EENS_8epilogue10collective6detail29Sm90TmaWarpSpecializedAdapterINS24_15DefaultEpilogueIfNS5_IJSB_llEEES28_NS23_6thread17LinearCombinationIfLi1EffLNS29_9ScaleType4KindE0ELNS_15FloatRoundStyleE2EfEENS1_15EpilogueDefaultEEEEEvvEEEEvNT_6ParamsE)
        /*0008*/ 	.word	0x000000a8


	//----- nvinfo : EIATTR_FRAME_SIZE
	.align		4
.L_12:
        /*000c*/ 	.byte	0x04, 0x11
        /*000e*/ 	.short	(.L_14 - .L_13)
	.align		4
.L_13:
        /*0010*/ 	.word	index@(_ZN7cutlass13device_kernelINS_4gemm6kernel13GemmUniversalIN4cute5tupleIJiiiiEEENS1_10collective13CollectiveMmaINS1_43MainloopSm90TmaGmmaWarpSpecializedSparseFP8ILi12ENS5_IJNS4_1CILi1EEESB_SB_EEENS1_32KernelTmaWarpSpecializedPingpongEEENS5_IJNSA_ILi64EEENSA_ILi256EEESF_EEENS_12float_e4m3_tENS5_IJNS4_6LayoutINS5_IJiNS5_IJNSA_ILi2EEEiEEEiEEENS5_IJlNS5_IJSB_SK_EEElEEEEENSJ_INS5_IJNS5_IJSF_iEEESQ_iEEENS5_IJNS5_IJSF_NSA_ILi4096EEEEEENS5_IJSB_lEEElEEEEEEEESI_NS5_IJlSB_lEEENS4_8TiledMMAINS4_8MMA_AtomIJNS4_4SM904GMMA6SPARSE32GMMA_64x256x64_F32E4M3E4M3_SS_TNILNS12_7ScaleInE1ELS15_1ELNS12_9SparseSelE0EEEEEENSJ_ISC_NS5_IJNSA_ILi0EEES19_S19_EEEEENS5_IJNS4_10UnderscoreES1C_S1C_EEEEENS4_13SM90_TMA_LOADENS4_14ComposedLayoutINS4_7SwizzleILi1ELi4ELi3EEENS4_25smem_sparse_ptr_flag_bitsILi2ELi8EEENSJ_INS5_IJNS5_IJSB_NSA_ILi8EEEEEENS5_IJSK_NSA_ILi32EEEEEEEEENS5_IJNS5_IJS19_SF_EEESN_EEEEEEEvNS4_8identityES1F_NS1G_INS1H_ILi2ELi4ELi3EEENS4_18smem_ptr_flag_bitsILi8EEENSJ_INS5_IJS1L_SF_EEENS5_IJSF_SB_EEEEEEEvS1U_EENS_8epilogue10collective6detail29Sm90TmaWarpSpecializedAdapterINS24_15DefaultEpilogueIfNS5_IJSB_llEEES28_NS23_6thread17LinearCombinationIfLi1EffLNS29_9ScaleType4KindE0ELNS_15FloatRoundStyleE2EfEENS1_15EpilogueDefaultEEEEEvvEEEEvNT_6ParamsE)
        /*0014*/ 	.word	0x00000118


	//----- nvinfo : EIATTR_MIN_STACK_SIZE
	.align		4
.L_14:
        /*0018*/ 	.byte	0x04, 0x12
        /*001a*/ 	.short	(.L_16 - .L_15)
	.align		4
.L_15:
        /*001c*/ 	.word	index@(_ZN7cutlass13device_kernelINS_4gemm6kernel13GemmUniversalIN4cute5tupleIJiiiiEEENS1_10collective13CollectiveMmaINS1_43MainloopSm90TmaGmmaWarpSpecializedSparseFP8ILi12ENS5_IJNS4_1CILi1EEESB_SB_EEENS1_32KernelTmaWarpSpecializedPingpongEEENS5_IJNSA_ILi64EEENSA_ILi256EEESF_EEENS_12float_e4m3_tENS5_IJNS4_6LayoutINS5_IJiNS5_IJNSA_ILi2EEEiEEEiEEENS5_IJlNS5_IJSB_SK_EEElEEEEENSJ_INS5_IJNS5_IJSF_iEEESQ_iEEENS5_IJNS5_IJSF_NSA_ILi4096EEEEEENS5_IJSB_lEEElEEEEEEEESI_NS5_IJlSB_lEEENS4_8TiledMMAINS4_8MMA_AtomIJNS4_4SM904GMMA6SPARSE32GMMA_64x256x64_F32E4M3E4M3_SS_TNILNS12_7ScaleInE1ELS15_1ELNS12_9SparseSelE0EEEEEENSJ_ISC_NS5_IJNSA_ILi0EEES19_S19_EEEEENS5_IJNS4_10UnderscoreES1C_S1C_EEEEENS4_13SM90_TMA_LOADENS4_14ComposedLayoutINS4_7SwizzleILi1ELi4ELi3EEENS4_25smem_sparse_ptr_flag_bitsILi2ELi8EEENSJ_INS5_IJNS5_IJSB_NSA_ILi8EEEEEENS5_IJSK_NSA_ILi32EEEEEEEEENS5_IJNS5_IJS19_SF_EEESN_EEEEEEEvNS4_8identityES1F_NS1G_INS1H_ILi2ELi4ELi3EEENS4_18smem_ptr_flag_bitsILi8EEENSJ_INS5_IJS1L_SF_EEENS5_IJSF_SB_EEEEEEEvS1U_EENS_8epilogue10collective6detail29Sm90TmaWarpSpecializedAdapterINS24_15DefaultEpilogueIfNS5_IJSB_llEEES28_NS23_6thread17LinearCombinationIfLi1EffLNS29_9ScaleType4KindE0ELNS_15FloatRoundStyleE2EfEENS1_15EpilogueDefaultEEEEEvvEEEEvNT_6ParamsE)
        /*0020*/ 	.word	0x00000118
.L_16:


//--------------------- .nv.compat                --------------------------
	.section	.nv.compat,"",@"SHT_CUDA_COMPAT_INFO"
	.align	4
        /*0000*/ 	.byte	0x02, 0x09, 0x01, 0x00, 0x02, 0x02, 0x04, 0x00, 0x02, 0x05, 0x05, 0x00, 0x03, 0x07, 0x01, 0x01
        /*0010*/ 	.byte	0x02, 0x03, 0x01, 0x00, 0x02, 0x06, 0x01, 0x00, 0x04, 0x0b, 0x08, 0x00, 0x00, 0x00, 0x00, 0x00
        /*0020*/ 	.byte	0x00, 0x00, 0x00, 0x00


//--------------------- .nv.info._ZN7cutlass13device_kernelINS_4gemm6kernel13GemmUniversalIN4cute5tupleIJiiiiEEENS1_10collective13CollectiveMmaINS1_43MainloopSm90TmaGmmaWarpSpecializedSparseFP8ILi12ENS5_IJNS4_1CILi1EEESB_SB_EEENS1_32KernelTmaWarpSpecializedPingpongEEENS5_IJNSA_ILi64EEENSA_ILi256EEESF_EEENS_12float_e4m3_tENS5_IJNS4_6LayoutINS5_IJiNS5_IJNSA_ILi2EEEiEEEiEEENS5_IJlNS5_IJSB_SK_EEElEEEEENSJ_INS5_IJNS5_IJSF_iEEESQ_iEEENS5_IJNS5_IJSF_NSA_ILi4096EEEEEENS5_IJSB_lEEElEEEEEEEESI_NS5_IJlSB_lEEENS4_8TiledMMAINS4_8MMA_AtomIJNS4_4SM904GMMA6SPARSE32GMMA_64x256x64_F32E4M3E4M3_SS_TNILNS12_7ScaleInE1ELS15_1ELNS12_9SparseSelE0EEEEEENSJ_ISC_NS5_IJNSA_ILi0EEES19_S19_EEEEENS5_IJNS4_10UnderscoreES1C_S1C_EEEEENS4_13SM90_TMA_LOADENS4_14ComposedLayoutINS4_7SwizzleILi1ELi4ELi3EEENS4_25smem_sparse_ptr_flag_bitsILi2ELi8EEENSJ_INS5_IJNS5_IJSB_NSA_ILi8EEEEEENS5_IJSK_NSA_ILi32EEEEEEEEENS5_IJNS5_IJS19_SF_EEESN_EEEEEEEvNS4_8identityES1F_NS1G_INS1H_ILi2ELi4ELi3EEENS4_18smem_ptr_flag_bitsILi8EEENSJ_INS5_IJS1L_SF_EEENS5_IJSF_SB_EEEEEEEvS1U_EENS_8epilogue10collective6detail29Sm90TmaWarpSpecializedAdapterINS24_15DefaultEpilogueIfNS5_IJSB_llEEES28_NS23_6thread17LinearCombinationIfLi1EffLNS29_9ScaleType4KindE0ELNS_15FloatRoundStyleE2EfEENS1_15EpilogueDefaultEEEEEvvEEEEvNT_6ParamsE --------------------------
	.section	.nv.info._ZN7cutlass13device_kernelINS_4gemm6kernel13GemmUniversalIN4cute5tupleIJiiiiEEENS1_10collective13CollectiveMmaINS1_43MainloopSm90TmaGmmaWarpSpecializedSparseFP8ILi12ENS5_IJNS4_1CILi1EEESB_SB_EEENS1_32KernelTmaWarpSpecializedPingpongEEENS5_IJNSA_ILi64EEENSA_ILi256EEESF_EEENS_12float_e4m3_tENS5_IJNS4_6LayoutINS5_IJiNS5_IJNSA_ILi2EEEiEEEiEEENS5_IJlNS5_IJSB_SK_EEElEEEEENSJ_INS5_IJNS5_IJSF_iEEESQ_iEEENS5_IJNS5_IJSF_NSA_ILi4096EEEEEENS5_IJSB_lEEElEEEEEEEESI_NS5_IJlSB_lEEENS4_8TiledMMAINS4_8MMA_AtomIJNS4_4SM904GMMA6SPARSE32GMMA_64x256x64_F32E4M3E4M3_SS_TNILNS12_7ScaleInE1ELS15_1ELNS12_9SparseSelE0EEEEEENSJ_ISC_NS5_IJNSA_ILi0EEES19_S19_EEEEENS5_IJNS4_10UnderscoreES1C_S1C_EEEEENS4_13SM90_TMA_LOADENS4_14ComposedLayoutINS4_7SwizzleILi1ELi4ELi3EEENS4_25smem_sparse_ptr_flag_bitsILi2ELi8EEENSJ_INS5_IJNS5_IJSB_NSA_ILi8EEEEEENS5_IJSK_NSA_ILi32EEEEEEEEENS5_IJNS5_IJS19_SF_EEESN_EEEEEEEvNS4_8identityES1F_NS1G_INS1H_ILi2ELi4ELi3EEENS4_18smem_ptr_flag_bitsILi8EEENSJ_INS5_IJS1L_SF_EEENS5_IJSF_SB_EEEEEEEvS1U_EENS_8epilogue10collective6detail29Sm90TmaWarpSpecializedAdapterINS24_15DefaultEpilogueIfNS5_IJSB_llEEES28_NS23_6thread17LinearCombinationIfLi1EffLNS29_9ScaleType4KindE0ELNS_15FloatRoundStyleE2EfEENS1_15EpilogueDefaultEEEEEvvEEEEvNT_6ParamsE,"",@"SHT_CUDA_INFO"
	.sectionflags	@""
	.align	4


	//----- nvinfo : EIATTR_CUDA_API_VERSION
	.align		4
        /*0000*/ 	.byte	0x04, 0x37
        /*0002*/ 	.short	(.L_18 - .L_17)
.L_17:
        /*0004*/ 	.word	0x00000082


	//----- nvinfo : EIATTR_KPARAM_INFO
	.align		4
.L_18:
        /*0008*/ 	.byte	0x04, 0x17
        /*000a*/ 	.short	(.L_20 - .L_19)
.L_19:
        /*000c*/ 	.word	0x00000000
        /*0010*/ 	.short	0x0000
        /*0012*/ 	.short	0x0070
        /*0014*/ 	.byte	0x00, 0xf0, 0x01, 0x14


	//----- nvinfo : EIATTR_SPARSE_MMA_MASK
	.align		4
.L_20:
        /*0018*/ 	.byte	0x03, 0x50
        /*001a*/ 	.short	0x0001


	//----- nvinfo : EIATTR_MAXREG_COUNT
	.align		4
        /*001c*/ 	.byte	0x03, 0x1b
        /*001e*/ 	.short	0x00a8


	//----- nvinfo : EIATTR_NUM_BARRIERS
	.align		4
        /*0020*/ 	.byte	0x02, 0x4c
        /*0022*/ 	.byte	0x01
	.zero		1


	//----- nvinfo : EIATTR_ANNOTATIONS
	.align		4
        /*0024*/ 	.byte	0x04, 0x55
        /*0026*/ 	.short	(.L_22 - .L_21)


	//   ....[0]....
.L_21:
        /*0028*/ 	.word	0x00000001
        /*002c*/ 	.byte	0xb0, 0x0c, 0x00, 0x00, 0x01, 0x00, 0x00, 0x00, 0xe0, 0x0c, 0x00, 0x00, 0x01, 0x00, 0x00, 0x00
        /* <DEDUP_REMOVED lines=206> */
        /*0d1c*/ 	.byte	0xd0, 0x1e, 0x01, 0x00


	//----- nvinfo : EIATTR_MERCURY_ISA_VERSION
	.align		4
.L_22:
        /*0d20*/ 	.byte	0x03, 0x5f
        /*0d22*/ 	.short	0x0101


	//----- nvinfo : EIATTR_INT_WARP_WIDE_INSTR_OFFSETS
	.align		4
        /*0d24*/ 	.byte	0x04, 0x31
        /*0d26*/ 	.short	(.L_24 - .L_23)


	//   ....[0]....
.L_23:
        /*0d28*/ 	.word	0x00000610


	//   ....[1]....
        /*0d2c*/ 	.word	0x00000620


	//   ....[2]....
        /*0d30*/ 	.word	0x00000690


	//   ....[3]....
        /*0d34*/ 	.word	0x000006a0


	//   ....[4]....
        /*0d38*/ 	.word	0x000006b0


	//   ....[5]....
        /*0d3c*/ 	.word	0x000006d0


	//   ....[6]....
        /*0d40*/ 	.word	0x00000730


	//   ....[7]....
        /*0d44*/ 	.word	0x00000750


	//----- nvinfo : EIATTR_COOP_GROUP_MASK_REGIDS
	.align		4
.L_24:
        /*0d48*/ 	.byte	0x04, 0x29
        /*0d4a*/ 	.short	(.L_26 - .L_25)


	//   ....[0]....
.L_25:
        /*0d4c*/ 	.word	0xffffffff


	//   ....[1]....
        /*0d50*/ 	.word	0xffffffff


	//   ....[2]....
        /*0d54*/ 	.word	0xffffffff


	//   ....[3]....
        /*0d58*/ 	.word	0xffffffff


	//   ....[4]....
        /*0d5c*/ 	.word	0xffffffff


	//   ....[5]....
        /*0d60*/ 	.word	0xffffffff


	//----- nvinfo : EIATTR_COOP_GROUP_INSTR_OFFSETS
	.align		4
.L_26:
        /*0d64*/ 	.byte	0x04, 0x28
        /*0d66*/ 	.short	(.L_28 - .L_27)


	//   ....[0]....
.L_27:
        /*0d68*/ 	.word	0x00000060


	//   ....[1]....
        /*0d6c*/ 	.word	0x00000090


	//   ....[2]....
        /*0d70*/ 	.word	0x000001c0


	//   ....[3]....
        /*0d74*/ 	.word	0x00000500


	//   ....[4]....
        /*0d78*/ 	.word	0x00000540


	//   ....[5]....
        /*0d7c*/ 	.word	0x00000580


	//----- nvinfo : EIATTR_REG_RECONFIG
	.align		4
.L_28:
        /*0d80*/ 	.byte	0x01, 0x54
	.zero		2


	//----- nvinfo : EIATTR_MBARRIER_INSTR_OFFSETS
	.align		4
        /*0d84*/ 	.byte	0x04, 0x39
        /*0d86*/ 	.short	(.L_30 - .L_29)


	//   ....[0]....
.L_29:
        /*0d88*/ 	.word	0x00000360
        /*0d8c*/ 	.word	0x000000ff
        /*0d90*/ 	.word	0x00000000
        /*0d94*/ 	.short	0x0100
        /*0d96*/ 	.byte	0x07
	.zero		1


	//   ....[1]....
        /*0d98*/ 	.word	0x00000370
        /*0d9c*/ 	.word	0x000000ff
        /*0da0*/ 	.word	0x00000060
        /*0da4*/ 	.short	0x0100
        /*0da6*/ 	.byte	0x07
	.zero		1


	//   ....[2]....
        /*0da8*/ 	.word	0x00000380
        /*0dac*/ 	.word	0x000000ff
        /*0db0*/ 	.word	0x00000008
        /*0db4*/ 	.short	0x0100
        /*0db6*/ 	.byte	0x07
	.zero		1


	//   ....[3]....
        /*0db8*/ 	.word	0x00000390
        /*0dbc*/ 	.word	0x000000ff
        /*0dc0*/ 	.word	0x00000068
        /*0dc4*/ 	.short	0x0100
        /*0dc6*/ 	.byte	0x07
	.zero		1


	//   ....[4]....
        /*0dc8*/ 	.word	0x000003a0
        /*0dcc*/ 	.word	0x000000ff
        /*0dd0*/ 	.word	0x00000010
        /*0dd4*/ 	.short	0x0100
        /*0dd6*/ 	.byte	0x07
	.zero		1


	//   ....[5]....
        /*0dd8*/ 	.word	0x000003b0
        /*0ddc*/ 	.word	0x000000ff
        /*0de0*/ 	.word	0x00000070
        /*0de4*/ 	.short	0x0100
        /*0de6*/ 	.byte	0x07
	.zero		1


	//   ....[6]....
        /*0de8*/ 	.word	0x000003c0
        /*0dec*/ 	.word	0x000000ff
        /*0df0*/ 	.word	0x00000018
        /*0df4*/ 	.short	0x0100
        /*0df6*/ 	.byte	0x07
	.zero		1


	//   ....[7]....
        /*0df8*/ 	.word	0x000003d0
        /*0dfc*/ 	.word	0x000000ff
        /*0e00*/ 	.word	0x00000078
        /*0e04*/ 	.short	0x0100
        /*0e06*/ 	.byte	0x07
	.zero		1


	//   ....[8]....
        /*0e08*/ 	.word	0x000003e0
        /*0e0c*/ 	.word	0x000000ff
        /*0e10*/ 	.word	0x00000020
        /*0e14*/ 	.short	0x0100
        /*0e16*/ 	.byte	0x07
	.zero		1


	//   ....[9]....
        /*0e18*/ 	.word	0x000003f0
        /*0e1c*/ 	.word	0x000000ff
        /*0e20*/ 	.word	0x00000080
        /*0e24*/ 	.short	0x0100
        /*0e26*/ 	.byte	0x07
	.zero		1


	//   ....[10]....
        /*0e28*/ 	.word	0x00000400
        /*0e2c*/ 	.word	0x000000ff
        /*0e30*/ 	.word	0x00000028
        /*0e34*/ 	.short	0x0100
        /*0e36*/ 	.byte	0x07
	.zero		1


	//   ....[11]....
        /*0e38*/ 	.word	0x00000410
        /*0e3c*/ 	.word	0x000000ff
        /*0e40*/ 	.word	0x00000088
        /*0e44*/ 	.short	0x0100
        /*0e46*/ 	.byte	0x07
	.zero		1


	//   ....[12]....
        /*0e48*/ 	.word	0x00000420
        /*0e4c*/ 	.word	0x000000ff
        /*0e50*/ 	.word	0x00000030
        /*0e54*/ 	.short	0x0100
        /*0e56*/ 	.byte	0x07
	.zero		1


	//   ....[13]....
        /*0e58*/ 	.word	0x00000430
        /*0e5c*/ 	.word	0x000000ff
        /*0e60*/ 	.word	0x00000090
        /*0e64*/ 	.short	0x0100
        /*0e66*/ 	.byte	0x07
	.zero		1


	//   ....[14]....
        /*0e68*/ 	.word	0x00000440
        /*0e6c*/ 	.word	0x000000ff
        /*0e70*/ 	.word	0x00000038
        /*0e74*/ 	.short	0x0100
        /*0e76*/ 	.byte	0x07
	.zero		1


	//   ....[15]....
        /*0e78*/ 	.word	0x00000450
        /*0e7c*/ 	.word	0x000000ff
        /*0e80*/ 	.word	0x00000098
        /*0e84*/ 	.short	0x0100
        /*0e86*/ 	.byte	0x07
	.zero		1


	//   ....[16]....
        /*0e88*/ 	.word	0x00000460
        /*0e8c*/ 	.word	0x000000ff
        /*0e90*/ 	.word	0x00000040
        /*0e94*/ 	.short	0x0100
        /*0e96*/ 	.byte	0x07
	.zero		1


	//   ....[17]....
        /*0e98*/ 	.word	0x00000470
        /*0e9c*/ 	.word	0x000000ff
        /*0ea0*/ 	.word	0x000000a0
        /*0ea4*/ 	.short	0x0100
        /*0ea6*/ 	.byte	0x07
	.zero		1


	//   ....[18]....
        /*0ea8*/ 	.word	0x00000480
        /*0eac*/ 	.word	0x000000ff
        /*0eb0*/ 	.word	0x00000048
        /*0eb4*/ 	.short	0x0100
        /*0eb6*/ 	.byte	0x07
	.zero		1


	//   ....[19]....
        /*0eb8*/ 	.word	0x00000490
        /*0ebc*/ 	.word	0x000000ff
        /*0ec0*/ 	.word	0x000000a8
        /*0ec4*/ 	.short	0x0100
        /*0ec6*/ 	.byte	0x07
	.zero		1


	//   ....[20]....
        /*0ec8*/ 	.word	0x000004a0
        /*0ecc*/ 	.word	0x000000ff
        /*0ed0*/ 	.word	0x00000050
        /*0ed4*/ 	.short	0x0100
        /*0ed6*/ 	.byte	0x07
	.zero		1


	//   ....[21]....
        /*0ed8*/ 	.word	0x000004b0
        /*0edc*/ 	.word	0x000000ff
        /*0ee0*/ 	.word	0x000000b0
        /*0ee4*/ 	.short	0x0100
        /*0ee6*/ 	.byte	0x07
	.zero		1


	//   ....[22]....
        /*0ee8*/ 	.word	0x000004c0
        /*0eec*/ 	.word	0x000000ff
        /*0ef0*/ 	.word	0x00000058
        /*0ef4*/ 	.short	0x0100
        /*0ef6*/ 	.byte	0x07
	.zero		1


	//   ....[23]....
        /*0ef8*/ 	.word	0x000004d0
        /*0efc*/ 	.word	0x000000ff
        /*0f00*/ 	.word	0x000000b8
        /*0f04*/ 	.short	0x0100
        /*0f06*/ 	.byte	0x07
	.zero		1


	//   ....[24]....
        /*0f08*/ 	.word	0x00000770
        /*0f0c*/ 	.word	0x000000ff
        /*0f10*/ 	.word	0x000000f0
        /*0f14*/ 	.short	0x0100
        /*0f16*/ 	.byte	0x07
	.zero		1


	//   ....[25]....
        /*0f18*/ 	.word	0x00000780
        /*0f1c*/ 	.word	0x000000ff
        /*0f20*/ 	.word	0x000000f8
        /*0f24*/ 	.short	0x0100
        /*0f26*/ 	.byte	0x07
	.zero		1


	//   ....[26]....
        /*0f28*/ 	.word	0x000007c0
        /*0f2c*/ 	.word	0x000000ff
        /*0f30*/ 	.word	0x000000d0
        /*0f34*/ 	.short	0x0100
        /*0f36*/ 	.byte	0x0a
	.zero		1


	//   ....[27]....
        /*0f38*/ 	.word	0x000007e0
        /*0f3c*/ 	.word	0x000000ff
        /*0f40*/ 	.word	0x000000d8
        /*0f44*/ 	.short	0x0100
        /*0f46*/ 	.byte	0x0a
	.zero		1


	//   ....[28]....
        /*0f48*/ 	.word	0x000007f0
        /*0f4c*/ 	.word	0x000000ff
        /*0f50*/ 	.word	0x000000e0
        /*0f54*/ 	.short	0x0100
        /*0f56*/ 	.byte	0x0a
	.zero		1


	//   ....[29]....
        /*0f58*/ 	.word	0x00000800
        /*0f5c*/ 	.word	0x000000ff
        /*0f60*/ 	.word	0x000000e8
        /*0f64*/ 	.short	0x0100
        /*0f66*/ 	.byte	0x0a
	.zero		1


	//   ....[30]....
        /*0f68*/ 	.word	0x00001780
        /*0f6c*/ 	.word	0x000000ff
        /*0f70*/ 	.word	0xfffffff8
        /*0f74*/ 	.short	0x010a
        /*0f76*/ 	.byte	0x10
	.zero		1


	//   ....[31]....
        /*0f78*/ 	.word	0x000021d0
        /*0f7c*/ 	.word	0x000000ff
        /*0f80*/ 	.word	0x00000000
        /*0f84*/ 	.short	0x010a
        /*0f86*/ 	.byte	0x08
	.zero		1


	//   ....[32]....
        /*0f88*/ 	.word	0x00002210
        /*0f8c*/ 	.word	0x000000ff
        /*0f90*/ 	.word	0x00000000
        /*0f94*/ 	.short	0x010a
        /*0f96*/ 	.byte	0x08
	.zero		1


	//   ....[33]....
        /*0f98*/ 	.word	0x000032b0
        /*0f9c*/ 	.word	0x000000ff
        /*0fa0*/ 	.word	0x00000000
        /*0fa4*/ 	.short	0x0101
        /*0fa6*/ 	.byte	0x07
	.zero		1


	//   ....[34]....
        /*0fa8*/ 	.word	0x00004810
        /*0fac*/ 	.word	0x0000001a
        /*0fb0*/ 	.word	0x00000000
        /*0fb4*/ 	.short	0x0101
        /*0fb6*/ 	.byte	0x1e
	.zero		1


	//   ....[35]....
        /*0fb8*/ 	.word	0x00004860
        /*0fbc*/ 	.word	0x000000ff
        /*0fc0*/ 	.word	0x00000008
        /*0fc4*/ 	.short	0x010a
        /*0fc6*/ 	.byte	0x10
	.zero		1


	//   ....[36]....
        /*0fc8*/ 	.word	0x00010130
        /*0fcc*/ 	.word	0x00000003
        /*0fd0*/ 	.word	0x00000000
        /*0fd4*/ 	.short	0x0101
        /*0fd6*/ 	.byte	0x1e
	.zero		1


	//   ....[37]....
        /*0fd8*/ 	.word	0x00010b40
        /*0fdc*/ 	.word	0x00000007
        /*0fe0*/ 	.word	0x00000060
        /*0fe4*/ 	.short	0x010a
        /*0fe6*/ 	.byte	0x3f
	.zero		1


	//   ....[38]....
        /*0fe8*/ 	.word	0x00010fc0
        /*0fec*/ 	.word	0x00000004
        /*0ff0*/ 	.word	0x000000f8
        /*0ff4*/ 	.short	0x0101
        /*0ff6*/ 	.byte	0x3f
	.zero		1


	//   ....[39]....
        /*0ff8*/ 	.word	0x000117a0
        /*0ffc*/ 	.word	0x00000005
        /*1000*/ 	.word	0x00000000
        /*1004*/ 	.short	0x010a
        /*1006*/ 	.byte	0x3f
	.zero		1


	//   ....[40]....
        /*1008*/ 	.word	0x00011820
        /*100c*/ 	.word	0x00000007
        /*1010*/ 	.word	0x00000000
        /*1014*/ 	.short	0x010a
        /*1016*/ 	.byte	0x3f
	.zero		1


	//   ....[41]....
        /*1018*/ 	.word	0x000118b0
        /*101c*/ 	.word	0x00000006
        /*1020*/ 	.word	0x00000000
        /*1024*/ 	.short	0x010a
        /*1026*/ 	.byte	0x3f
	.zero		1


	//   ....[42]....
        /*1028*/ 	.word	0x00011940
        /*102c*/ 	.word	0x00000009
        /*1030*/ 	.word	0x00000000
        /*1034*/ 	.short	0x010a
        /*1036*/ 	.byte	0x3f
	.zero		1


	//   ....[43]....
        /*1038*/ 	.word	0x000119d0
        /*103c*/ 	.word	0x00000006
        /*1040*/ 	.word	0x00000000
        /*1044*/ 	.short	0x010a
        /*1046*/ 	.byte	0x3f
	.zero		1


	//   ....[44]....
        /*1048*/ 	.word	0x00011a60
        /*104c*/ 	.word	0x00000009
        /*1050*/ 	.word	0x00000000
        /*1054*/ 	.short	0x010a
        /*1056*/ 	.byte	0x3f
	.zero		1


	//   ....[45]....
        /*1058*/ 	.word	0x00011af0
        /*105c*/ 	.word	0x00000006
        /*1060*/ 	.word	0x00000000
        /*1064*/ 	.short	0x010a
        /*1066*/ 	.byte	0x3f
	.zero		1


	//   ....[46]....
        /*1068*/ 	.word	0x00011b80
        /*106c*/ 	.word	0x00000009
        /*1070*/ 	.word	0x00000000
        /*1074*/ 	.short	0x010a
        /*1076*/ 	.byte	0x3f
	.zero		1


	//   ....[47]....
        /*1078*/ 	.word	0x00011c10
        /*107c*/ 	.word	0x00000006
        /*1080*/ 	.word	0x00000000
        /*1084*/ 	.short	0x010a
        /*1086*/ 	.byte	0x3f
	.zero		1


	//   ....[48]....
        /*1088*/ 	.word	0x00011ca0
        /*108c*/ 	.word	0x00000009
        /*1090*/ 	.word	0x00000000
        /*1094*/ 	.short	0x010a
        /*1096*/ 	.byte	0x3f
	.zero		1


	//   ....[49]....
        /*1098*/ 	.word	0x00011d30
        /*109c*/ 	.word	0x00000006
        /*10a0*/ 	.word	0x00000000
        /*10a4*/ 	.short	0x010a
        /*10a6*/ 	.byte	0x3f
	.zero		1


	//   ....[50]....
        /*10a8*/ 	.word	0x00011dc0
        /*10ac*/ 	.word	0x00000003
        /*10b0*/ 	.word	0x00000000
        /*10b4*/ 	.short	0x010a
        /*10b6*/ 	.byte	0x3f
	.zero		1


	//   ....[51]....
        /*10b8*/ 	.word	0x00011e30
        /*10bc*/ 	.word	0x00000003
        /*10c0*/ 	.word	0xfffffff8
        /*10c4*/ 	.short	0x010a
        /*10c6*/ 	.byte	0x3f
	.zero		1


	//   ....[52]....
        /*10c8*/ 	.word	0x00011ea0
        /*10cc*/ 	.word	0x00000000
        /*10d0*/ 	.word	0x00000000
        /*10d4*/ 	.short	0x010a
        /*10d6*/ 	.byte	0x3f
	.zero		1


	//   ....[53]....
        /*10d8*/ 	.word	0x00011f10
        /*10dc*/ 	.word	0x0000001b
        /*10e0*/ 	.word	0x00000008
        /*10e4*/ 	.short	0x010a
        /*10e6*/ 	.byte	0x3f
	.zero		1


	//   ....[54]....
        /*10e8*/ 	.word	0x00011fe0
        /*10ec*/ 	.word	0x00000007
        /*10f0*/ 	.word	0x00000060
        /*10f4*/ 	.short	0x010a
        /*10f6*/ 	.byte	0x3f
	.zero		1


	//   ....[55]....
        /*10f8*/ 	.word	0x000120c0
        /*10fc*/ 	.word	0x00000005
        /*1100*/ 	.word	0x00000000
        /*1104*/ 	.short	0x010a
        /*1106*/ 	.byte	0x3f
	.zero		1


	//   ....[56]....
        /*1108*/ 	.word	0x00012110
        /*110c*/ 	.word	0x00000007
        /*1110*/ 	.word	0x00000000
        /*1114*/ 	.short	0x010a
        /*1116*/ 	.byte	0x3f
	.zero		1


	//   ....[57]....
        /*1118*/ 	.word	0x00012160
        /*111c*/ 	.word	0x00000006
        /*1120*/ 	.word	0x00000000
        /*1124*/ 	.short	0x010a
        /*1126*/ 	.byte	0x3f
	.zero		1


	//   ....[58]....
        /*1128*/ 	.word	0x000121b0
        /*112c*/ 	.word	0x00000009
        /*1130*/ 	.word	0x00000000
        /*1134*/ 	.short	0x010a
        /*1136*/ 	.byte	0x3f
	.zero		1


	//   ....[59]....
        /*1138*/ 	.word	0x00012200
        /*113c*/ 	.word	0x00000006
        /*1140*/ 	.word	0x00000000
        /*1144*/ 	.short	0x010a
        /*1146*/ 	.byte	0x3f
	.zero		1


	//   ....[60]....
        /*1148*/ 	.word	0x00012250
        /*114c*/ 	.word	0x00000009
        /*1150*/ 	.word	0x00000000
        /*1154*/ 	.short	0x010a
        /*1156*/ 	.byte	0x3f
	.zero		1


	//   ....[61]....
        /*1158*/ 	.word	0x000122a0
        /*115c*/ 	.word	0x00000006
        /*1160*/ 	.word	0x00000000
        /*1164*/ 	.short	0x010a
        /*1166*/ 	.byte	0x3f
	.zero		1


	//   ....[62]....
        /*1168*/ 	.word	0x000122f0
        /*116c*/ 	.word	0x00000009
        /*1170*/ 	.word	0x00000000
        /*1174*/ 	.short	0x010a
        /*1176*/ 	.byte	0x3f
	.zero		1


	//   ....[63]....
        /*1178*/ 	.word	0x00012340
        /*117c*/ 	.word	0x00000006
        /*1180*/ 	.word	0x00000000
        /*1184*/ 	.short	0x010a
        /*1186*/ 	.byte	0x3f
	.zero		1


	//   ....[64]....
        /*1188*/ 	.word	0x00012390
        /*118c*/ 	.word	0x00000009
        /*1190*/ 	.word	0x00000000
        /*1194*/ 	.short	0x010a
        /*1196*/ 	.byte	0x3f
	.zero		1


	//   ....[65]....
        /*1198*/ 	.word	0x000123e0
        /*119c*/ 	.word	0x00000006
        /*11a0*/ 	.word	0x00000000
        /*11a4*/ 	.short	0x010a
        /*11a6*/ 	.byte	0x3f
	.zero		1


	//----- nvinfo : EIATTR_NUM_MBARRIERS
	.align		4
.L_30:
        /*11a8*/ 	.byte	0x03, 0x38
        /*11aa*/ 	.short	0x001e


	//----- nvinfo : EIATTR_EXIT_INSTR_OFFSETS
	.align		4
        /*11ac*/ 	.byte	0x04, 0x1c
        /*11ae*/ 	.short	(.L_32 - .L_31)


	//   ....[0]....
.L_31:
        /*11b0*/ 	.word	0x00001400


	//   ....[1]....
        /*11b4*/ 	.word	0x00001460


	//   ....[2]....
        /*11b8*/ 	.word	0x00010830


	//   ....[3]....
        /*11bc*/ 	.word	0x00010860


	//   ....[4]....
        /*11c0*/ 	.word	0x00011e10


	//----- nvinfo : EIATTR_MAX_THREADS
	.align		4
.L_32:
        /*11c4*/ 	.byte	0x04, 0x05
        /*11c6*/ 	.short	(.L_34 - .L_33)
.L_33:
        /*11c8*/ 	.word	0x00000180
        /*11cc*/ 	.word	0x00000001
        /*11d0*/ 	.word	0x00000001


	//----- nvinfo : EIATTR_CRS_STACK_SIZE
	.align		4
.L_34:
        /*11d4*/ 	.byte	0x04, 0x1e
        /*11d6*/ 	.short	(.L_36 - .L_35)
.L_35:
        /*11d8*/ 	.word	0x00000000


	//----- nvinfo : EIATTR_CBANK_PARAM_SIZE
	.align		4
.L_36:
        /*11dc*/ 	.byte	0x03, 0x19
        /*11de*/ 	.short	0x0570


	//----- nvinfo : EIATTR_PARAM_CBANK
	.align		4
        /*11e0*/ 	.byte	0x04, 0x0a
        /*11e2*/ 	.short	(.L_38 - .L_37)
	.align		4
.L_37:
        /*11e4*/ 	.word	index@(.nv.constant0._ZN7cutlass13device_kernelINS_4gemm6kernel13GemmUniversalIN4cute5tupleIJiiiiEEENS1_10collective13CollectiveMmaINS1_43MainloopSm90TmaGmmaWarpSpecializedSparseFP8ILi12ENS5_IJNS4_1CILi1EEESB_SB_EEENS1_32KernelTmaWarpSpecializedPingpongEEENS5_IJNSA_ILi64EEENSA_ILi256EEESF_EEENS_12float_e4m3_tENS5_IJNS4_6LayoutINS5_IJiNS5_IJNSA_ILi2EEEiEEEiEEENS5_IJlNS5_IJSB_SK_EEElEEEEENSJ_INS5_IJNS5_IJSF_iEEESQ_iEEENS5_IJNS5_IJSF_NSA_ILi4096EEEEEENS5_IJSB_lEEElEEEEEEEESI_NS5_IJlSB_lEEENS4_8TiledMMAINS4_8MMA_AtomIJNS4_4SM904GMMA6SPARSE32GMMA_64x256x64_F32E4M3E4M3_SS_TNILNS12_7ScaleInE1ELS15_1ELNS12_9SparseSelE0EEEEEENSJ_ISC_NS5_IJNSA_ILi0EEES19_S19_EEEEENS5_IJNS4_10UnderscoreES1C_S1C_EEEEENS4_13SM90_TMA_LOADENS4_14ComposedLayoutINS4_7SwizzleILi1ELi4ELi3EEENS4_25smem_sparse_ptr_flag_bitsILi2ELi8EEENSJ_INS5_IJNS5_IJSB_NSA_ILi8EEEEEENS5_IJSK_NSA_ILi32EEEEEEEEENS5_IJNS5_IJS19_SF_EEESN_EEEEEEEvNS4_8identityES1F_NS1G_INS1H_ILi2ELi4ELi3EEENS4_18smem_ptr_flag_bitsILi8EEENSJ_INS5_IJS1L_SF_EEENS5_IJSF_SB_EEEEEEEvS1U_EENS_8epilogue10collective6detail29Sm90TmaWarpSpecializedAdapterINS24_15DefaultEpilogueIfNS5_IJSB_llEEES28_NS23_6thread17LinearCombinationIfLi1EffLNS29_9ScaleType4KindE0ELNS_15FloatRoundStyleE2EfEENS1_15EpilogueDefaultEEEEEvvEEEEvNT_6ParamsE)
        /*11e8*/ 	.short	0x0210
        /*11ea*/ 	.short	0x0570


	//----- nvinfo : EIATTR_SW_WAR
	.align		4
.L_38:
        /*11ec*/ 	.byte	0x04, 0x36
        /*11ee*/ 	.short	(.L_40 - .L_39)
.L_39:
        /*11f0*/ 	.word	0x00000008
.L_40:


//--------------------- .nv.callgraph             --------------------------
	.section	.nv.callgraph,"",@"SHT_CUDA_CALLGRAPH"
	.align	4
	.sectionentsize	8
	.align		4
        /*0000*/ 	.word	0x00000000
	.align		4
        /*0004*/ 	.word	0xffffffff
	.align		4
        /*0008*/ 	.word	0x00000000
	.align		4
        /*000c*/ 	.word	0xfffffffe
	.align		4
        /*0010*/ 	.word	0x00000000
	.align		4
        /*0014*/ 	.word	0xfffffffd
	.align		4
        /*0018*/ 	.word	0x00000000
	.align		4
        /*001c*/ 	.word	0xfffffffc


//--------------------- .nv.constant4             --------------------------
	.section	.nv.constant4,"a",@progbits
	.align	8
	.align		8
.nv.constant4:
        /*0000*/ 	.dword	_ZN39_INTERNAL_32c24442_4_k_cu_82841846_26234cuda3std3__45__cpo5beginE
	.align		8
        /*0008*/ 	.dword	_ZN39_INTERNAL_32c24442_4_k_cu_82841846_26234cuda3std3__45__cpo3endE
	.align		8
        /*0010*/ 	.dword	_ZN39_INTERNAL_32c24442_4_k_cu_82841846_26234cuda3std3__45__cpo6cbeginE
	.align		8
        /*0018*/ 	.dword	_ZN39_INTERNAL_32c24442_4_k_cu_82841846_26234cuda3std3__45__cpo4cendE
	.align		8
        /*0020*/ 	.dword	_ZN39_INTERNAL_32c24442_4_k_cu_82841846_26234cuda3std3__441_GLOBAL__N__32c24442_4_k_cu_82841846_26236ignoreE
	.align		8
        /*0028*/ 	.dword	_ZN39_INTERNAL_32c24442_4_k_cu_82841846_26234cuda3std3__419piecewise_constructE
	.align		8
        /*0030*/ 	.dword	_ZN39_INTERNAL_32c24442_4_k_cu_82841846_26234cuda3std3__48in_placeE
	.align		8
        /*0038*/ 	.dword	_ZN39_INTERNAL_32c24442_4_k_cu_82841846_26234cuda3std6ranges3__45__cpo4swapE
	.align		8
        /*0040*/ 	.dword	_ZN39_INTERNAL_32c24442_4_k_cu_82841846_26234cuda3std6ranges3__45__cpo9iter_moveE
	.align		8
        /*0048*/ 	.dword	_ZN39_INTERNAL_32c24442_4_k_cu_82841846_26234cute7productE
	.align		8
        /*0050*/ 	.dword	_ZN39_INTERNAL_32c24442_4_k_cu_82841846_26234cute1_E


//--------------------- .text._ZN7cutlass13device_kernelINS_4gemm6kernel13GemmUniversalIN4cute5tupleIJiiiiEEENS1_10collective13CollectiveMmaINS1_43MainloopSm90TmaGmmaWarpSpecializedSparseFP8ILi12ENS5_IJNS4_1CILi1EEESB_SB_EEENS1_32KernelTmaWarpSpecializedPingpongEEENS5_IJNSA_ILi64EEENSA_ILi256EEESF_EEENS_12float_e4m3_tENS5_IJNS4_6LayoutINS5_IJiNS5_IJNSA_ILi2EEEiEEEiEEENS5_IJlNS5_IJSB_SK_EEElEEEEENSJ_INS5_IJNS5_IJSF_iEEESQ_iEEENS5_IJNS5_IJSF_NSA_ILi4096EEEEEENS5_IJSB_lEEElEEEEEEEESI_NS5_IJlSB_lEEENS4_8TiledMMAINS4_8MMA_AtomIJNS4_4SM904GMMA6SPARSE32GMMA_64x256x64_F32E4M3E4M3_SS_TNILNS12_7ScaleInE1ELS15_1ELNS12_9SparseSelE0EEEEEENSJ_ISC_NS5_IJNSA_ILi0EEES19_S19_EEEEENS5_IJNS4_10UnderscoreES1C_S1C_EEEEENS4_13SM90_TMA_LOADENS4_14ComposedLayoutINS4_7SwizzleILi1ELi4ELi3EEENS4_25smem_sparse_ptr_flag_bitsILi2ELi8EEENSJ_INS5_IJNS5_IJSB_NSA_ILi8EEEEEENS5_IJSK_NSA_ILi32EEEEEEEEENS5_IJNS5_IJS19_SF_EEESN_EEEEEEEvNS4_8identityES1F_NS1G_INS1H_ILi2ELi4ELi3EEENS4_18smem_ptr_flag_bitsILi8EEENSJ_INS5_IJS1L_SF_EEENS5_IJSF_SB_EEEEEEEvS1U_EENS_8epilogue10collective6detail29Sm90TmaWarpSpecializedAdapterINS24_15DefaultEpilogueIfNS5_IJSB_llEEES28_NS23_6thread17LinearCombinationIfLi1EffLNS29_9ScaleType4KindE0ELNS_15FloatRoundStyleE2EfEENS1_15EpilogueDefaultEEEEEvvEEEEvNT_6ParamsE --------------------------
	.section	.text._ZN7cutlass13device_kernelINS_4gemm6kernel13GemmUniversalIN4cute5tupleIJiiiiEEENS1_10collective13CollectiveMmaINS1_43MainloopSm90TmaGmmaWarpSpecializedSparseFP8ILi12ENS5_IJNS4_1CILi1EEESB_SB_EEENS1_32KernelTmaWarpSpecializedPingpongEEENS5_IJNSA_ILi64EEENSA_ILi256EEESF_EEENS_12float_e4m3_tENS5_IJNS4_6LayoutINS5_IJiNS5_IJNSA_ILi2EEEiEEEiEEENS5_IJlNS5_IJSB_SK_EEElEEEEENSJ_INS5_IJNS5_IJSF_iEEESQ_iEEENS5_IJNS5_IJSF_NSA_ILi4096EEEEEENS5_IJSB_lEEElEEEEEEEESI_NS5_IJlSB_lEEENS4_8TiledMMAINS4_8MMA_AtomIJNS4_4SM904GMMA6SPARSE32GMMA_64x256x64_F32E4M3E4M3_SS_TNILNS12_7ScaleInE1ELS15_1ELNS12_9SparseSelE0EEEEEENSJ_ISC_NS5_IJNSA_ILi0EEES19_S19_EEEEENS5_IJNS4_10UnderscoreES1C_S1C_EEEEENS4_13SM90_TMA_LOADENS4_14ComposedLayoutINS4_7SwizzleILi1ELi4ELi3EEENS4_25smem_sparse_ptr_flag_bitsILi2ELi8EEENSJ_INS5_IJNS5_IJSB_NSA_ILi8EEEEEENS5_IJSK_NSA_ILi32EEEEEEEEENS5_IJNS5_IJS19_SF_EEESN_EEEEEEEvNS4_8identityES1F_NS1G_INS1H_ILi2ELi4ELi3EEENS4_18smem_ptr_flag_bitsILi8EEENSJ_INS5_IJS1L_SF_EEENS5_IJSF_SB_EEEEEEEvS1U_EENS_8epilogue10collective6detail29Sm90TmaWarpSpecializedAdapterINS24_15DefaultEpilogueIfNS5_IJSB_llEEES28_NS23_6thread17LinearCombinationIfLi1EffLNS29_9ScaleType4KindE0ELNS_15FloatRoundStyleE2EfEENS1_15EpilogueDefaultEEEEEvvEEEEvNT_6ParamsE,"ax",@progbits
	.align	128
.text._ZN7cutlass13device_kernelINS_4gemm6kernel13GemmUniversalIN4cute5tupleIJiiiiEEENS1_10collective13CollectiveMmaINS1_43MainloopSm90TmaGmmaWarpSpecializedSparseFP8ILi12ENS5_IJNS4_1CILi1EEESB_SB_EEENS1_32KernelTmaWarpSpecializedPingpongEEENS5_IJNSA_ILi64EEENSA_ILi256EEESF_EEENS_12float_e4m3_tENS5_IJNS4_6LayoutINS5_IJiNS5_IJNSA_ILi2EEEiEEEiEEENS5_IJlNS5_IJSB_SK_EEElEEEEENSJ_INS5_IJNS5_IJSF_iEEESQ_iEEENS5_IJNS5_IJSF_NSA_ILi4096EEEEEENS5_IJSB_lEEElEEEEEEEESI_NS5_IJlSB_lEEENS4_8TiledMMAINS4_8MMA_AtomIJNS4_4SM904GMMA6SPARSE32GMMA_64x256x64_F32E4M3E4M3_SS_TNILNS12_7ScaleInE1ELS15_1ELNS12_9SparseSelE0EEEEEENSJ_ISC_NS5_IJNSA_ILi0EEES19_S19_EEEEENS5_IJNS4_10UnderscoreES1C_S1C_EEEEENS4_13SM90_TMA_LOADENS4_14ComposedLayoutINS4_7SwizzleILi1ELi4ELi3EEENS4_25smem_sparse_ptr_flag_bitsILi2ELi8EEENSJ_INS5_IJNS5_IJSB_NSA_ILi8EEEEEENS5_IJSK_NSA_ILi32EEEEEEEEENS5_IJNS5_IJS19_SF_EEESN_EEEEEEEvNS4_8identityES1F_NS1G_INS1H_ILi2ELi4ELi3EEENS4_18smem_ptr_flag_bitsILi8EEENSJ_INS5_IJS1L_SF_EEENS5_IJSF_SB_EEEEEEEvS1U_EENS_8epilogue10collective6detail29Sm90TmaWarpSpecializedAdapterINS24_15DefaultEpilogueIfNS5_IJSB_llEEES28_NS23_6thread17LinearCombinationIfLi1EffLNS29_9ScaleType4KindE0ELNS_15FloatRoundStyleE2EfEENS1_15EpilogueDefaultEEEEEvvEEEEvNT_6ParamsE:
        .type           _ZN7cutlass13device_kernelINS_4gemm6kernel13GemmUniversalIN4cute5tupleIJiiiiEEENS1_10collective13CollectiveMmaINS1_43MainloopSm90TmaGmmaWarpSpecializedSparseFP8ILi12ENS5_IJNS4_1CILi1EEESB_SB_EEENS1_32KernelTmaWarpSpecializedPingpongEEENS5_IJNSA_ILi64EEENSA_ILi256EEESF_EEENS_12float_e4m3_tENS5_IJNS4_6LayoutINS5_IJiNS5_IJNSA_ILi2EEEiEEEiEEENS5_IJlNS5_IJSB_SK_EEElEEEEENSJ_INS5_IJNS5_IJSF_iEEESQ_iEEENS5_IJNS5_IJSF_NSA_ILi4096EEEEEENS5_IJSB_lEEElEEEEEEEESI_NS5_IJlSB_lEEENS4_8TiledMMAINS4_8MMA_AtomIJNS4_4SM904GMMA6SPARSE32GMMA_64x256x64_F32E4M3E4M3_SS_TNILNS12_7ScaleInE1ELS15_1ELNS12_9SparseSelE0EEEEEENSJ_ISC_NS5_IJNSA_ILi0EEES19_S19_EEEEENS5_IJNS4_10UnderscoreES1C_S1C_EEEEENS4_13SM90_TMA_LOADENS4_14ComposedLayoutINS4_7SwizzleILi1ELi4ELi3EEENS4_25smem_sparse_ptr_flag_bitsILi2ELi8EEENSJ_INS5_IJNS5_IJSB_NSA_ILi8EEEEEENS5_IJSK_NSA_ILi32EEEEEEEEENS5_IJNS5_IJS19_SF_EEESN_EEEEEEEvNS4_8identityES1F_NS1G_INS1H_ILi2ELi4ELi3EEENS4_18smem_ptr_flag_bitsILi8EEENSJ_INS5_IJS1L_SF_EEENS5_IJSF_SB_EEEEEEEvS1U_EENS_8epilogue10collective6detail29Sm90TmaWarpSpecializedAdapterINS24_15DefaultEpilogueIfNS5_IJSB_llEEES28_NS23_6thread17LinearCombinationIfLi1EffLNS29_9ScaleType4KindE0ELNS_15FloatRoundStyleE2EfEENS1_15EpilogueDefaultEEEEEvvEEEEvNT_6ParamsE,@function
        .size           _ZN7cutlass13device_kernelINS_4gemm6kernel13GemmUniversalIN4cute5tupleIJiiiiEEENS1_10collective13CollectiveMmaINS1_43MainloopSm90TmaGmmaWarpSpecializedSparseFP8ILi12ENS5_IJNS4_1CILi1EEESB_SB_EEENS1_32KernelTmaWarpSpecializedPingpongEEENS5_IJNSA_ILi64EEENSA_ILi256EEESF_EEENS_12float_e4m3_tENS5_IJNS4_6LayoutINS5_IJiNS5_IJNSA_ILi2EEEiEEEiEEENS5_IJlNS5_IJSB_SK_EEElEEEEENSJ_INS5_IJNS5_IJSF_iEEESQ_iEEENS5_IJNS5_IJSF_NSA_ILi4096EEEEEENS5_IJSB_lEEElEEEEEEEESI_NS5_IJlSB_lEEENS4_8TiledMMAINS4_8MMA_AtomIJNS4_4SM904GMMA6SPARSE32GMMA_64x256x64_F32E4M3E4M3_SS_TNILNS12_7ScaleInE1ELS15_1ELNS12_9SparseSelE0EEEEEENSJ_ISC_NS5_IJNSA_ILi0EEES19_S19_EEEEENS5_IJNS4_10UnderscoreES1C_S1C_EEEEENS4_13SM90_TMA_LOADENS4_14ComposedLayoutINS4_7SwizzleILi1ELi4ELi3EEENS4_25smem_sparse_ptr_flag_bitsILi2ELi8EEENSJ_INS5_IJNS5_IJSB_NSA_ILi8EEEEEENS5_IJSK_NSA_ILi32EEEEEEEEENS5_IJNS5_IJS19_SF_EEESN_EEEEEEEvNS4_8identityES1F_NS1G_INS1H_ILi2ELi4ELi3EEENS4_18smem_ptr_flag_bitsILi8EEENSJ_INS5_IJS1L_SF_EEENS5_IJSF_SB_EEEEEEEvS1U_EENS_8epilogue10collective6detail29Sm90TmaWarpSpecializedAdapterINS24_15DefaultEpilogueIfNS5_IJSB_llEEES28_NS23_6thread17LinearCombinationIfLi1EffLNS29_9ScaleType4KindE0ELNS_15FloatRoundStyleE2EfEENS1_15EpilogueDefaultEEEEEvvEEEEvNT_6ParamsE,(.L_x_275 - _ZN7cutlass13device_kernelINS_4gemm6kernel13GemmUniversalIN4cute5tupleIJiiiiEEENS1_10collective13CollectiveMmaINS1_43MainloopSm90TmaGmmaWarpSpecializedSparseFP8ILi12ENS5_IJNS4_1CILi1EEESB_SB_EEENS1_32KernelTmaWarpSpecializedPingpongEEENS5_IJNSA_ILi64EEENSA_ILi256EEESF_EEENS_12float_e4m3_tENS5_IJNS4_6LayoutINS5_IJiNS5_IJNSA_ILi2EEEiEEEiEEENS5_IJlNS5_IJSB_SK_EEElEEEEENSJ_INS5_IJNS5_IJSF_iEEESQ_iEEENS5_IJNS5_IJSF_NSA_ILi4096EEEEEENS5_IJSB_lEEElEEEEEEEESI_NS5_IJlSB_lEEENS4_8TiledMMAINS4_8MMA_AtomIJNS4_4SM904GMMA6SPARSE32GMMA_64x256x64_F32E4M3E4M3_SS_TNILNS12_7ScaleInE1ELS15_1ELNS12_9SparseSelE0EEEEEENSJ_ISC_NS5_IJNSA_ILi0EEES19_S19_EEEEENS5_IJNS4_10UnderscoreES1C_S1C_EEEEENS4_13SM90_TMA_LOADENS4_14ComposedLayoutINS4_7SwizzleILi1ELi4ELi3EEENS4_25smem_sparse_ptr_flag_bitsILi2ELi8EEENSJ_INS5_IJNS5_IJSB_NSA_ILi8EEEEEENS5_IJSK_NSA_ILi32EEEEEEEEENS5_IJNS5_IJS19_SF_EEESN_EEEEEEEvNS4_8identityES1F_NS1G_INS1H_ILi2ELi4ELi3EEENS4_18smem_ptr_flag_bitsILi8EEENSJ_INS5_IJS1L_SF_EEENS5_IJSF_SB_EEEEEEEvS1U_EENS_8epilogue10collective6detail29Sm90TmaWarpSpecializedAdapterINS24_15DefaultEpilogueIfNS5_IJSB_llEEES28_NS23_6thread17LinearCombinationIfLi1EffLNS29_9ScaleType4KindE0ELNS_15FloatRoundStyleE2EfEENS1_15EpilogueDefaultEEEEEvvEEEEvNT_6ParamsE)
        .other          _ZN7cutlass13device_kernelINS_4gemm6kernel13GemmUniversalIN4cute5tupleIJiiiiEEENS1_10collective13CollectiveMmaINS1_43MainloopSm90TmaGmmaWarpSpecializedSparseFP8ILi12ENS5_IJNS4_1CILi1EEESB_SB_EEENS1_32KernelTmaWarpSpecializedPingpongEEENS5_IJNSA_ILi64EEENSA_ILi256EEESF_EEENS_12float_e4m3_tENS5_IJNS4_6LayoutINS5_IJiNS5_IJNSA_ILi2EEEiEEEiEEENS5_IJlNS5_IJSB_SK_EEElEEEEENSJ_INS5_IJNS5_IJSF_iEEESQ_iEEENS5_IJNS5_IJSF_NSA_ILi4096EEEEEENS5_IJSB_lEEElEEEEEEEESI_NS5_IJlSB_lEEENS4_8TiledMMAINS4_8MMA_AtomIJNS4_4SM904GMMA6SPARSE32GMMA_64x256x64_F32E4M3E4M3_SS_TNILNS12_7ScaleInE1ELS15_1ELNS12_9SparseSelE0EEEEEENSJ_ISC_NS5_IJNSA_ILi0EEES19_S19_EEEEENS5_IJNS4_10UnderscoreES1C_S1C_EEEEENS4_13SM90_TMA_LOADENS4_14ComposedLayoutINS4_7SwizzleILi1ELi4ELi3EEENS4_25smem_sparse_ptr_flag_bitsILi2ELi8EEENSJ_INS5_IJNS5_IJSB_NSA_ILi8EEEEEENS5_IJSK_NSA_ILi32EEEEEEEEENS5_IJNS5_IJS19_SF_EEESN_EEEEEEEvNS4_8identityES1F_NS1G_INS1H_ILi2ELi4ELi3EEENS4_18smem_ptr_flag_bitsILi8EEENSJ_INS5_IJS1L_SF_EEENS5_IJSF_SB_EEEEEEEvS1U_EENS_8epilogue10collective6detail29Sm90TmaWarpSpecializedAdapterINS24_15DefaultEpilogueIfNS5_IJSB_llEEES28_NS23_6thread17LinearCombinationIfLi1EffLNS29_9ScaleType4KindE0ELNS_15FloatRoundStyleE2EfEENS1_15EpilogueDefaultEEEEEvvEEEEvNT_6ParamsE,@"STO_CUDA_ENTRY STV_DEFAULT"
_ZN7cutlass13device_kernelINS_4gemm6kernel13GemmUniversalIN4cute5tupleIJiiiiEEENS1_10collective13CollectiveMmaINS1_43MainloopSm90TmaGmmaWarpSpecializedSparseFP8ILi12ENS5_IJNS4_1CILi1EEESB_SB_EEENS1_32KernelTmaWarpSpecializedPingpongEEENS5_IJNSA_ILi64EEENSA_ILi256EEESF_EEENS_12float_e4m3_tENS5_IJNS4_6LayoutINS5_IJiNS5_IJNSA_ILi2EEEiEEEiEEENS5_IJlNS5_IJSB_SK_EEElEEEEENSJ_INS5_IJNS5_IJSF_iEEESQ_iEEENS5_IJNS5_IJSF_NSA_ILi4096EEEEEENS5_IJSB_lEEElEEEEEEEESI_NS5_IJlSB_lEEENS4_8TiledMMAINS4_8MMA_AtomIJNS4_4SM904GMMA6SPARSE32GMMA_64x256x64_F32E4M3E4M3_SS_TNILNS12_7ScaleInE1ELS15_1ELNS12_9SparseSelE0EEEEEENSJ_ISC_NS5_IJNSA_ILi0EEES19_S19_EEEEENS5_IJNS4_10UnderscoreES1C_S1C_EEEEENS4_13SM90_TMA_LOADENS4_14ComposedLayoutINS4_7SwizzleILi1ELi4ELi3EEENS4_25smem_sparse_ptr_flag_bitsILi2ELi8EEENSJ_INS5_IJNS5_IJSB_NSA_ILi8EEEEEENS5_IJSK_NSA_ILi32EEEEEEEEENS5_IJNS5_IJS19_SF_EEESN_EEEEEEEvNS4_8identityES1F_NS1G_INS1H_ILi2ELi4ELi3EEENS4_18smem_ptr_flag_bitsILi8EEENSJ_INS5_IJS1L_SF_EEENS5_IJSF_SB_EEEEEEEvS1U_EENS_8epilogue10collective6detail29Sm90TmaWarpSpecializedAdapterINS24_15DefaultEpilogueIfNS5_IJSB_llEEES28_NS23_6thread17LinearCombinationIfLi1EffLNS29_9ScaleType4KindE0ELNS_15FloatRoundStyleE2EfEENS1_15EpilogueDefaultEEEEEvvEEEEvNT_6ParamsE:
[----:B------:R-:W0:Y:S02]  /*0000*/  LDC R1, c[0x0][0x28] ;  /* 0x00000a00ff017b82 */ /* 0x000e240000000800 */
[----:B0-----:R-:W-:Y:S01]  /*0010*/  VIADD R1, R1, 0xfffffee8 ;  /* 0xfffffee801017836 */ /* 0x001fe20000000000 */
[----:B------:R-:W0:Y:S01]  /*0020*/  S2R R2, SR_TID.X ;  /* 0x0000000000027919 */ /* 0x000e220000002100 */
[----:B------:R-:W-:Y:S01]  /*0030*/  ELECT P0, URZ, PT ;  /* 0x00000000003f782f */ /* 0x000fe20003800000 */
[----:B------:R-:W-:Y:S01]  /*0040*/  BSSY B0, `(.L_x_0) ;  /* 0x0000017000007945 */ /* 0x000fe20003800000 */
[----:B0-----:R-:W-:-:S05]  /*0050*/  SHF.R.U32.HI R0, RZ, 0x5, R2 ;  /* 0x00000005ff007819 */ /* 0x001fca0000011602 */
[----:B------:R-:W0:Y:S02]  /*0060*/  SHFL.IDX PT, R3, R0, RZ, 0x1f ;  /* 0x00001fff00037589 */ /* 0x000e2400000e0000 */
[----:B0-----:R-:W-:Y:S02]  /*0070*/  R2UR UR6, R3 ;  /* 0x00000000030672ca */ /* 0x001fe400000e0000 */
[----:B------:R-:W-:-:S05]  /*0080*/  SHF.R.U32.HI R3, RZ, 0x7, R2 ;  /* 0x00000007ff037819 */ /* 0x000fca0000011602 */
[----:B------:R0:W1:Y:S06]  /*0090*/  SHFL.IDX PT, R4, R3, RZ, 0x1f ;  /* 0x00001fff03047589 */ /* 0x00006c00000e0000 */
[----:B------:R-:W-:Y:S02]  /*00a0*/  USHF.R.S32.HI UR4, URZ, 0x1f, UR6 ;  /* 0x0000001f3f047899 */ /* 0x000fe40008011406 */
[----:B------:R-:W-:Y:S02]  /*00b0*/  ISETP.NE.OR P0, PT, RZ, UR6, !P0 ;  /* 0x00000006ff007c0c */ /* 0x000fe4000c705670 */
[----:B------:R-:W-:-:S04]  /*00c0*/  ULEA.HI UR4, UR4, UR6, URZ, 0x2 ;  /* 0x0000000604047291 */ /* 0x000fc8000f8f103f */
[----:B------:R-:W-:-:S04]  /*00d0*/  ULOP3.LUT UR4, UR4, 0xfffffffc, URZ, 0xc0, !UPT ;  /* 0xfffffffc04047892 */ /* 0x000fc8000f8ec03f */
[----:B------:R-:W-:-:S03]  /*00e0*/  UIADD3 UR6, UR6, -UR4, URZ ;  /* 0x8000000406067290 */ /* 0x000fc6000fffe03f */
[----:B0-----:R-:W-:Y:S09]  /*00f0*/  @P0 BRA `(.L_x_1) ;  /* 0x00000000002c0947 */ /* 0x001ff20003800000 */
[----:B------:R-:W-:Y:S02]  /*0100*/  ULDC.64 UR4, c[0x0][0x198] ;  /* 0x0000660000047ab9 */ /* 0x000fe40000000a00 */
[----:B------:R-:W-:Y:S02]  /*0110*/  UIADD3 UR8, UP0, UR4, 0xf0, URZ ;  /* 0x000000f004087890 */ /* 0x000fe4000ff1e03f */
[----:B------:R-:W-:Y:S02]  /*0120*/  UIADD3 UR10, UP1, UR4, 0x1f0, URZ ;  /* 0x000001f0040a7890 */ /* 0x000fe4000ff3e03f */
[----:B------:R-:W-:Y:S02]  /*0130*/  UIADD3 UR4, UP2, UR4, 0x2f0, URZ ;  /* 0x000002f004047890 */ /* 0x000fe4000ff5e03f */
[----:B------:R-:W-:Y:S02]  /*0140*/  UIADD3.X UR9, URZ, UR5, URZ, UP0, !UPT ;  /* 0x000000053f097290 */ /* 0x000fe400087fe43f */
[----:B------:R-:W-:-:S02]  /*0150*/  UIADD3.X UR11, URZ, UR5, URZ, UP1, !UPT ;  /* 0x000000053f0b7290 */ /* 0x000fc40008ffe43f */
[----:B------:R-:W-:-:S05]  /*0160*/  UIADD3.X UR5, URZ, UR5, URZ, UP2, !UPT ;  /* 0x000000053f057290 */ /* 0x000fca00097fe43f */
[----:B------:R0:W-:Y:S02]  /*0170*/  UTMACCTL.PF [UR8] ;  /* 0x00000000080079b9 */ /* 0x0001e40008040000 */
[----:B------:R0:W-:Y:S02]  /*0180*/  UTMACCTL.PF [UR10] ;  /* 0x000000000a0079b9 */ /* 0x0001e40008040000 */
[----:B------:R0:W-:Y:S02]  /*0190*/  UTMACCTL.PF [UR4] ;  /* 0x00000000040079b9 */ /* 0x0001e40008040000 */
[----:B0-----:R-:W-:Y:S01]  /*01a0*/  NOP ;  /* 0x0000000000007918 */ /* 0x001fe20000000000 */
.L_x_1:
[----:B------:R-:W-:Y:S05]  /*01b0*/  BSYNC B0 ;  /* 0x0000000000007941 */ /* 0x000fea0003800000 */
.L_x_0:
[----:B------:R-:W0:Y:S01]  /*01c0*/  SHFL.IDX PT, R5, R0, RZ, 0x1f ;  /* 0x00001fff00057589 */ /* 0x000e2200000e0000 */
[----:B-1----:R-:W-:Y:S01]  /*01d0*/  R2UR UR13, R4 ;  /* 0x00000000040d72ca */ /* 0x002fe200000e0000 */
[----:B------:R-:W-:-:S04]  /*01e0*/  UISETP.NE.AND UP0, UPT, UR6, 0x3, UPT ;  /* 0x000000030600788c */ /* 0x000fc8000bf05270 */
[----:B------:R-:W-:-:S08]  /*01f0*/  UISETP.EQ.OR UP0, UPT, UR6, URZ, !UP0 ;  /* 0x0000003f0600728c */ /* 0x000fd0000c702670 */
[----:B------:R-:W-:Y:S02]  /*0200*/  UIADD3 UR12, UR13, -0x1, URZ ;  /* 0xffffffff0d0c7890 */ /* 0x000fe4000fffe03f */
[----:B------:R-:W-:Y:S02]  /*0210*/  UISETP.EQ.AND UP0, UPT, UR13, URZ, UP0 ;  /* 0x0000003f0d00728c */ /* 0x000fe40008702270 */
[----:B------:R-:W-:Y:S02]  /*0220*/  UISETP.GE.U32.AND UP1, UPT, UR12, 0x2, UPT ;  /* 0x000000020c00788c */ /* 0x000fe4000bf26070 */
[----:B------:R-:W-:Y:S01]  /*0230*/  USEL UR14, URZ, 0x1, !UP0 ;  /* 0x000000013f0e7887 */ /* 0x000fe2000c000000 */
[----:B0-----:R-:W-:-:S03]  /*0240*/  ISETP.NE.AND P0, PT, R5, RZ, PT ;  /* 0x000000ff0500720c */ /* 0x001fc60003f05270 */
[----:B------:R-:W-:-:S10]  /*0250*/  USEL UR14, UR14, 0x2, UP1 ;  /* 0x000000020e0e7887 */ /* 0x000fd40008800000 */
[----:B------:R-:W-:Y:S05]  /*0260*/  @P0 BRA `(.L_x_2) ;  /* 0x0000000000a40947 */ /* 0x000fea0003800000 */
[----:B------:R-:W-:Y:S01]  /*0270*/  ELECT P0, URZ, PT ;  /* 0x00000000003f782f */ /* 0x000fe20003800000 */
[----:B------:R-:W-:-:S12]  /*0280*/  BSSY B0, `(.L_x_2) ;  /* 0x0000027000007945 */ /* 0x000fd80003800000 */
[----:B------:R-:W-:Y:S05]  /*0290*/  @!P0 BRA `(.L_x_3) ;  /* 0x0000000000948947 */ /* 0x000fea0003800000 */
[----:B------:R-:W0:Y:S01]  /*02a0*/  S2UR UR7, SR_CgaCtaId ;  /* 0x00000000000779c3 */ /* 0x000e220000008800 */
[----:B------:R-:W-:Y:S01]  /*02b0*/  UMOV UR4, 0x400 ;  /* 0x0000040000047882 */ /* 0x000fe20000000000 */
[----:B------:R-:W-:Y:S01]  /*02c0*/  UMOV UR5, 0x1 ;  /* 0x0000000100057882 */ /* 0x000fe20000000000 */
[----:B------:R-:W-:Y:S02]  /*02d0*/  UMOV UR8, 0x80 ;  /* 0x0000008000087882 */ /* 0x000fe40000000000 */
[----:B------:R-:W-:-:S04]  /*02e0*/  UIADD3 UR8, -UR8, 0x100000, URZ ;  /* 0x0010000008087890 */ /* 0x000fc8000fffe13f */
[----:B------:R-:W-:Y:S02]  /*02f0*/  USHF.L.U32 UR9, UR8, 0xb, URZ ;  /* 0x0000000b08097899 */ /* 0x000fe4000800063f */
[----:B------:R-:W-:Y:S02]  /*0300*/  USHF.L.U32 UR8, UR8, 0x1, URZ ;  /* 0x0000000108087899 */ /* 0x000fe4000800063f */
[----:B0-----:R-:W-:Y:S02]  /*0310*/  ULEA UR7, UR7, UR4, 0x18 ;  /* 0x0000000407077291 */ /* 0x001fe4000f8ec03f */
[----:B------:R-:W-:-:S04]  /*0320*/  UIADD3 UR4, -UR5, 0x100000, URZ ;  /* 0x0010000005047890 */ /* 0x000fc8000fffe13f */
[----:B------:R-:W-:Y:S02]  /*0330*/  USHF.L.U32 UR5, UR4, 0xb, URZ ;  /* 0x0000000b04057899 */ /* 0x000fe4000800063f */
[----:B------:R-:W-:Y:S01]  /*0340*/  USHF.L.U32 UR4, UR4, 0x1, URZ ;  /* 0x0000000104047899 */ /* 0x000fe2000800063f */
[----:B------:R-:W0:Y:S11]  /*0350*/  FENCE.VIEW.ASYNC.S ;  /* 0x00000000000073c6 */ /* 0x000e360000000000 */
[----:B0-----:R0:W1:Y:S01]  /*0360*/  SYNCS.EXCH.64 URZ, [UR7], UR4 ;  /* 0x00000004073f75b2 */ /* 0x0010620008000100 */
[----:B------:R0:W2:Y:S01]  /*0370*/  SYNCS.EXCH.64 URZ, [UR7+0x60], UR8 ;  /* 0x00006008073f75b2 */ /* 0x0000a20008000100 */
[----:B------:R0:W3:Y:S01]  /*0380*/  SYNCS.EXCH.64 URZ, [UR7+0x8], UR4 ;  /* 0x00000804073f75b2 */ /* 0x0000e20008000100 */
[----:B------:R0:W4:Y:S01]  /*0390*/  SYNCS.EXCH.64 URZ, [UR7+0x68], UR8 ;  /* 0x00006808073f75b2 */ /* 0x0001220008000100 */
[----:B------:R0:W0:Y:S01]  /*03a0*/  SYNCS.EXCH.64 URZ, [UR7+0x10], UR4 ;  /* 0x00001004073f75b2 */ /* 0x0000220008000100 */
        /* <DEDUP_REMOVED lines=19> */
[----:B-1----:R-:W-:Y:S01]  /*04e0*/  NOP ;  /* 0x0000000000007918 */ /* 0x002fe20000000000 */
.L_x_3:
[----:B0-----:R-:W-:Y:S05]  /*04f0*/  BSYNC B0 ;  /* 0x0000000000007941 */ /* 0x001fea0003800000 */
.L_x_2:
[----:B------:R-:W0:Y:S01]  /*0500*/  SHFL.IDX PT, R5, R0, RZ, 0x1f ;  /* 0x00001fff00057589 */ /* 0x000e2200000e0000 */
[----:B------:R-:W-:Y:S01]  /*0510*/  ELECT P0, URZ, PT ;  /* 0x00000000003f782f */ /* 0x000fe20003800000 */
[----:B------:R-:W-:Y:S01]  /*0520*/  NOP ;  /* 0x0000000000007918 */ /* 0x000fe20000000000 */
[----:B------:R-:W-:Y:S01]  /*0530*/  ELECT P1, URZ, PT ;  /* 0x00000000003f782f */ /* 0x000fe20003820000 */
[----:B------:R-:W1:Y:S01]  /*0540*/  SHFL.IDX PT, R4, R0, RZ, 0x1f ;  /* 0x00001fff00047589 */ /* 0x000e6200000e0000 */
[----:B------:R-:W-:Y:S01]  /*0550*/  UMOV UR4, 0x20 ;  /* 0x0000002000047882 */ /* 0x000fe20000000000 */
[----:B------:R-:W-:Y:S01]  /*0560*/  UMOV UR9, 0x80 ;  /* 0x0000008000097882 */ /* 0x000fe20000000000 */
[----:B------:R-:W-:Y:S01]  /*0570*/  NOP ;  /* 0x0000000000007918 */ /* 0x000fe20000000000 */
[----:B------:R5:W2:Y:S01]  /*0580*/  SHFL.IDX PT, R0, R3, RZ, 0x1f ;  /* 0x00001fff03007589 */ /* 0x000aa200000e0000 */
[----:B------:R-:W-:Y:S01]  /*0590*/  ULDC.64 UR24, c[0x0][0x208] ;  /* 0x0000820000187ab9 */ /* 0x000fe20000000a00 */
[----:B-----5:R-:W-:-:S04]  /*05a0*/  SHF.R.S32.HI R3, RZ, 0x1f, R2 ;  /* 0x0000001fff037819 */ /* 0x020fc80000011402 */
[----:B------:R-:W-:Y:S02]  /*05b0*/  LEA.HI R3, R3, R2, RZ, 0x7 ;  /* 0x0000000203037211 */ /* 0x000fe400078f38ff */
[----:B0-----:R-:W-:Y:S02]  /*05c0*/  ISETP.NE.OR P0, PT, R5, RZ, !P0 ;  /* 0x000000ff0500720c */ /* 0x001fe40004705670 */
[----:B------:R-:W-:Y:S02]  /*05d0*/  LOP3.LUT R3, R3, 0xffffff80, RZ, 0xc0, !PT ;  /* 0xffffff8003037812 */ /* 0x000fe400078ec0ff */
[----:B-1----:R-:W-:-:S03]  /*05e0*/  ISETP.NE.OR P1, PT, R4, RZ, !P1 ;  /* 0x000000ff0400720c */ /* 0x002fc60004f25670 */
[----:B------:R-:W-:Y:S01]  /*05f0*/  IMAD.IADD R3, R2, 0x1, -R3 ;  /* 0x0000000102037824 */ /* 0x000fe200078e0a03 */
[----:B--2---:R-:W-:-:S05]  /*0600*/  R2UR UR16, R0 ;  /* 0x00000000001072ca */ /* 0x004fca00000e0000 */
[----:B------:R-:W-:-:S04]  /*0610*/  VOTEU.ALL UP0, P0 ;  /* 0x00000000003f7886 */ /* 0x000fc80000000000 */
[----:B------:R-:W-:Y:S01]  /*0620*/  VOTEU.ALL UP1, P1 ;  /* 0x00000000003f7886 */ /* 0x000fe20000820000 */
[----:B------:R-:W0:Y:S01]  /*0630*/  @!UP0 S2UR UR8, SR_CgaCtaId ;  /* 0x00000000000889c3 */ /* 0x000e220000008800 */
[----:B------:R-:W-:Y:S01]  /*0640*/  @!UP0 UMOV UR7, 0x400 ;  /* 0x0000040000078882 */ /* 0x000fe20000000000 */
[----:B------:R-:W-:-:S04]  /*0650*/  @!UP0 UIADD3 UR4, -UR4, 0x100000, URZ ;  /* 0x0010000004048890 */ /* 0x000fc8000fffe13f */
[----:B------:R-:W-:Y:S02]  /*0660*/  @!UP0 USHF.L.U32 UR5, UR4, 0xb, URZ ;  /* 0x0000000b04058899 */ /* 0x000fe4000800063f */
[----:B------:R-:W-:Y:S01]  /*0670*/  @!UP0 USHF.L.U32 UR4, UR4, 0x1, URZ ;  /* 0x0000000104048899 */ /* 0x000fe2000800063f */
[----:B------:R-:W-:Y:S01]  /*0680*/  @!UP1 UMOV UR10, 0x400 ;  /* 0x00000400000a9882 */ /* 0x000fe20000000000 */
[----:B------:R-:W-:Y:S01]  /*0690*/  VOTEU.ALL UP2, P1 ;  /* 0x00000000003f7886 */ /* 0x000fe20000840000 */
[----:B------:R-:W-:Y:S01]  /*06a0*/  VOTEU.ALL UP3, P1 ;  /* 0x00000000003f7886 */ /* 0x000fe20000860000 */
[----:B------:R-:W-:Y:S01]  /*06b0*/  VOTEU.ALL UP4, P1 ;  /* 0x00000000003f7886 */ /* 0x000fe20000880000 */
[----:B------:R-:W1:Y:S01]  /*06c0*/  @!UP1 S2UR UR11, SR_CgaCtaId ;  /* 0x00000000000b99c3 */ /* 0x000e620000008800 */
[----:B------:R-:W-:Y:S01]  /*06d0*/  VOTEU.ALL UP5, P1 ;  /* 0x00000000003f7886 */ /* 0x000fe200008a0000 */
[----:B------:R-:W-:Y:S01]  /*06e0*/  ISETP.NE.AND P1, PT, RZ, UR13, PT ;  /* 0x0000000dff007c0c */ /* 0x000fe2000bf25270 */
[----:B0-----:R-:W-:-:S02]  /*06f0*/  @!UP0 ULEA UR7, UR8, UR7, 0x18 ;  /* 0x0000000708078291 */ /* 0x001fc4000f8ec03f */
[----:B------:R-:W-:-:S04]  /*0700*/  @!UP1 UIADD3 UR8, -UR9, 0x100000, URZ ;  /* 0x0010000009089890 */ /* 0x000fc8000fffe13f */
[----:B------:R-:W-:Y:S02]  /*0710*/  @!UP1 USHF.L.U32 UR9, UR8, 0xb, URZ ;  /* 0x0000000b08099899 */ /* 0x000fe4000800063f */
[----:B------:R-:W-:Y:S01]  /*0720*/  @!UP1 USHF.L.U32 UR8, UR8, 0x1, URZ ;  /* 0x0000000108089899 */ /* 0x000fe2000800063f */
[----:B------:R-:W-:Y:S01]  /*0730*/  VOTEU.ALL UP0, P0 ;  /* 0x00000000003f7886 */ /* 0x000fe20000000000 */
[----:B-1----:R-:W-:Y:S01]  /*0740*/  @!UP1 ULEA UR10, UR11, UR10, 0x18 ;  /* 0x0000000a0b0a9291 */ /* 0x002fe2000f8ec03f */
[----:B------:R-:W-:Y:S01]  /*0750*/  VOTEU.ALL UP1, P0 ;  /* 0x00000000003f7886 */ /* 0x000fe20000020000 */
[----:B------:R-:W0:Y:S02]  /*0760*/  FENCE.VIEW.ASYNC.S ;  /* 0x00000000000073c6 */ /* 0x000e240000000000 */
[----:B0-----:R-:W3:Y:S02]  /*0770*/  @!UP0 SYNCS.EXCH.64 URZ, [UR7+0xf0], UR4 ;  /* 0x0000f004073f85b2 */ /* 0x001ee40008000100 */
[----:B------:R0:W3:Y:S01]  /*0780*/  @!UP1 SYNCS.EXCH.64 URZ, [UR7+0xf8], UR4 ;  /* 0x0000f804073f95b2 */ /* 0x0000e20008000100 */
[----:B------:R-:W-:Y:S01]  /*0790*/  NOP ;  /* 0x0000000000007918 */ /* 0x000fe20000000000 */
[----:B0-----:R-:W-:-:S02]  /*07a0*/  ULDC.64 UR4, c[0x0][0x698] ;  /* 0x0001a60000047ab9 */ /* 0x001fc40000000a00 */
[----:B------:R-:W-:Y:S02]  /*07b0*/  ISETP.NE.U32.AND P0, PT, RZ, UR4, PT ;  /* 0x00000004ff007c0c */ /* 0x000fe4000bf05070 */
[----:B------:R0:W3:Y:S02]  /*07c0*/  @!UP2 SYNCS.EXCH.64 URZ, [UR10+0xd0], UR8 ;  /* 0x0000d0080a3fa5b2 */ /* 0x0000e40008000100 */
[----:B------:R-:W-:Y:S01]  /*07d0*/  ISETP.NE.AND.EX P0, PT, RZ, UR5, PT, P0 ;  /* 0x00000005ff007c0c */ /* 0x000fe2000bf05300 */
[----:B------:R0:W3:Y:S01]  /*07e0*/  @!UP3 SYNCS.EXCH.64 URZ, [UR10+0xd8], UR8 ;  /* 0x0000d8080a3fb5b2 */ /* 0x0000e20008000100 */
[----:B------:R0:W3:Y:S01]  /*07f0*/  @!UP4 SYNCS.EXCH.64 URZ, [UR10+0xe0], UR8 ;  /* 0x0000e0080a3fc5b2 */ /* 0x0000e20008000100 */
[----:B------:R0:W3:Y:S01]  /*0800*/  @!UP5 SYNCS.EXCH.64 URZ, [UR10+0xe8], UR8 ;  /* 0x0000e8080a3fd5b2 */ /* 0x0000e20008000100 */
[----:B------:R-:W-:Y:S01]  /*0810*/  NOP ;  /* 0x0000000000007918 */ /* 0x000fe20000000000 */
[----:B---34-:R-:W-:Y:S08]  /*0820*/  BAR.SYNC.DEFER_BLOCKING 0x0 ;  /* 0x0000000000007b1d */ /* 0x018ff00000010000 */
[----:B0-----:R-:W-:Y:S05]  /*0830*/  @!P0 BRA `(.L_x_4) ;  /* 0x0000000000208947 */ /* 0x001fea0003800000 */
[----:B------:R-:W0:Y:S02]  /*0840*/  LDC.64 R4, c[0x0][0x698] ;  /* 0x0001a600ff047b82 */ /* 0x000e240000000a00 */
[----:B0-----:R-:W2:Y:S02]  /*0850*/  LDG.E.64 R4, desc[UR24][R4.64] ;  /* 0x0000001804047981 */ /* 0x001ea4000c1e1b00 */
[----:B--2---:R-:W-:-:S04]  /*0860*/  ISETP.NE.U32.AND P0, PT, R4, RZ, PT ;  /* 0x000000ff0400720c */ /* 0x004fc80003f05070 */
[----:B------:R-:W-:-:S13]  /*0870*/  ISETP.NE.AND.EX P0, PT, R5, RZ, PT, P0 ;  /* 0x000000ff0500720c */ /* 0x000fda0003f05300 */
[----:B------:R-:W-:Y:S05]  /*0880*/  @!P0 BRA `(.L_x_4) ;  /* 0x00000000000c8947 */ /* 0x000fea0003800000 */
[----:B------:R-:W2:Y:S02]  /*0890*/  LD.E R4, desc[UR24][R4.64] ;  /* 0x0000001804047980 */ /* 0x000ea4000c101900 */
[----:B--2---:R-:W-:Y:S01]  /*08a0*/  R2UR UR26, R4 ;  /* 0x00000000041a72ca */ /* 0x004fe200000e0000 */
[----:B------:R-:W-:-:S14]  /*08b0*/  BRA `(.L_x_5) ;  /* 0x0000000000247947 */ /* 0x000fdc0003800000 */
.L_x_4:
[----:B------:R-:W-:Y:S02]  /*08c0*/  ULDC.64 UR4, c[0x0][0x688] ;  /* 0x0001a20000047ab9 */ /* 0x000fe40000000a00 */
[----:B------:R-:W-:-:S04]  /*08d0*/  ISETP.NE.U32.AND P0, PT, RZ, UR4, PT ;  /* 0x00000004ff007c0c */ /* 0x000fc8000bf05070 */
[----:B------:R-:W-:-:S13]  /*08e0*/  ISETP.NE.AND.EX P0, PT, RZ, UR5, PT, P0 ;  /* 0x00000005ff007c0c */ /* 0x000fda000bf05300 */
[----:B------:R-:W-:Y:S05]  /*08f0*/  @!P0 BRA `(.L_x_6) ;  /* 0x0000000000108947 */ /* 0x000fea0003800000 */
[----:B------:R-:W0:Y:S02]  /*0900*/  LDC.64 R4, c[0x0][0x688] ;  /* 0x0001a200ff047b82 */ /* 0x000e240000000a00 */
[----:B0-----:R-:W2:Y:S02]  /*0910*/  LDG.E R4, desc[UR24][R4.64] ;  /* 0x0000001804047981 */ /* 0x001ea4000c1e1900 */
[----:B--2---:R-:W-:Y:S01]  /*0920*/  R2UR UR26, R4 ;  /* 0x00000000041a72ca */ /* 0x004fe200000e0000 */
[----:B------:R-:W-:-:S14]  /*0930*/  BRA `(.L_x_5) ;  /* 0x0000000000047947 */ /* 0x000fdc0003800000 */
.L_x_6:
[----:B------:R-:W-:-:S05]  /*0940*/  ULDC UR26, c[0x0][0x680] ;  /* 0x0001a000001a7ab9 */ /* 0x000fca0000000800 */
.L_x_5:
[----:B------:R-:W-:Y:S02]  /*0950*/  ULDC.64 UR4, c[0x0][0x6a0] ;  /* 0x0001a80000047ab9 */ /* 0x000fe40000000a00 */
[----:B------:R-:W-:-:S04]  /*0960*/  ISETP.NE.U32.AND P0, PT, RZ, UR4, PT ;  /* 0x00000004ff007c0c */ /* 0x000fc8000bf05070 */
[----:B------:R-:W-:-:S13]  /*0970*/  ISETP.NE.AND.EX P0, PT, RZ, UR5, PT, P0 ;  /* 0x00000005ff007c0c */ /* 0x000fda000bf05300 */
[----:B------:R-:W-:Y:S05]  /*0980*/  @!P0 BRA `(.L_x_7) ;  /* 0x0000000000208947 */ /* 0x000fea0003800000 */
        /* <DEDUP_REMOVED lines=8> */
.L_x_7:
        /* <DEDUP_REMOVED lines=8> */
.L_x_9:
[----:B------:R-:W-:-:S05]  /*0a90*/  ULDC UR27, c[0x0][0x684] ;  /* 0x0001a100001b7ab9 */ /* 0x000fca0000000800 */
.L_x_8:
[----:B------:R-:W0:Y:S01]  /*0aa0*/  LDC R0, c[0x0][0x75c] ;  /* 0x0001d700ff007b82 */ /* 0x000e220000000800 */
[----:B------:R-:W1:Y:S01]  /*0ab0*/  S2R R12, SR_CTAID.Y ;  /* 0x00000000000c7919 */ /* 0x000e620000002600 */
[----:B------:R-:W-:Y:S01]  /*0ac0*/  IMAD.MOV.U32 R5, RZ, RZ, RZ ;  /* 0x000000ffff057224 */ /* 0x000fe200078e00ff */
[----:B------:R-:W-:Y:S01]  /*0ad0*/  UISETP.NE.AND UP0, UPT, UR13, 0x2, UPT ;  /* 0x000000020d00788c */ /* 0x000fe2000bf05270 */
[----:B------:R-:W2:Y:S01]  /*0ae0*/  S2R R4, SR_CTAID.X ;  /* 0x0000000000047919 */ /* 0x000ea20000002500 */
[----:B------:R-:W-:Y:S01]  /*0af0*/  ULDC UR7, c[0x0][0x604] ;  /* 0x0001810000077ab9 */ /* 0x000fe20000000800 */
[----:B------:R-:W-:Y:S01]  /*0b00*/  UMOV UR5, URZ ;  /* 0x0000003f00057c82 */ /* 0x000fe20008000000 */
[----:B------:R-:W-:Y:S02]  /*0b10*/  UIADD3 UR7, UR7, 0x1f, URZ ;  /* 0x0000001f07077890 */ /* 0x000fe4000fffe03f */
[----:B------:R-:W-:Y:S01]  /*0b20*/  PLOP3.LUT P0, PT, PT, PT, UP0, 0x80, 0x0 ;  /* 0x000000000000781c */ /* 0x000fe20003f0f008 */
[----:B------:R-:W-:Y:S01]  /*0b30*/  UMOV UR4, URZ ;  /* 0x0000003f00047c82 */ /* 0x000fe20008000000 */
[----:B------:R-:W-:Y:S01]  /*0b40*/  ULDC.64 UR18, c[0x0][0x750] ;  /* 0x0001d40000127ab9 */ /* 0x000fe20000000a00 */
[----:B------:R-:W-:-:S04]  /*0b50*/  USHF.R.S32.HI UR10, URZ, 0x1f, UR7 ;  /* 0x0000001f3f0a7899 */ /* 0x000fc80008011407 */
[----:B------:R-:W-:-:S04]  /*0b60*/  ULEA.HI UR10, UR10, UR7, URZ, 0x5 ;  /* 0x000000070a0a7291 */ /* 0x000fc8000f8f283f */
[----:B------:R-:W-:Y:S01]  /*0b70*/  USHF.R.S32.HI UR15, URZ, 0x5, UR10 ;  /* 0x000000053f0f7899 */ /* 0x000fe2000801140a */
[----:B0-----:R-:W-:-:S13]  /*0b80*/  ISETP.NE.AND P3, PT, R0, 0x1, PT ;  /* 0x000000010000780c */ /* 0x001fda0003f65270 */
[----:B------:R-:W2:Y:S01]  /*0b90*/  @P3 LDC R9, c[0x0][0x10] ;  /* 0x00000400ff093b82 */ /* 0x000ea20000000800 */
[----:B-1----:R-:W-:Y:S02]  /*0ba0*/  @P3 IMAD.MOV.U32 R6, RZ, RZ, R12 ;  /* 0x000000ffff063224 */ /* 0x002fe400078e000c */
[----:B------:R-:W-:-:S05]  /*0bb0*/  @P3 IMAD.MOV.U32 R7, RZ, RZ, RZ ;  /* 0x000000ffff073224 */ /* 0x000fca00078e00ff */
[----:B------:R-:W0:Y:S01]  /*0bc0*/  @!P3 LDC R11, c[0x0][0xc] ;  /* 0x00000300ff0bbb82 */ /* 0x000e220000000800 */
[----:B------:R-:W-:Y:S01]  /*0bd0*/  ULDC UR8, c[0x0][0xc] ;  /* 0x0000030000087ab9 */ /* 0x000fe20000000800 */
[----:B------:R-:W-:Y:S01]  /*0be0*/  ULDC UR9, c[0x0][0x10] ;  /* 0x0000040000097ab9 */ /* 0x000fe20000000800 */
[----:B------:R-:W-:Y:S01]  /*0bf0*/  ULDC UR7, c[0x0][0x14] ;  /* 0x0000050000077ab9 */ /* 0x000fe20000000800 */
[----:B------:R-:W-:-:S04]  /*0c00*/  UIMAD.WIDE.U32 UR8, UR8, UR9, URZ ;  /* 0x00000009080872a5 */ /* 0x000fc8000f8e003f */
[----:B------:R-:W-:Y:S02]  /*0c10*/  UIMAD.WIDE.U32 UR22, UR8, UR7, URZ ;  /* 0x00000007081672a5 */ /* 0x000fe4000f8e003f */
[----:B------:R-:W-:-:S04]  /*0c20*/  UIMAD UR21, UR9, UR7, URZ ;  /* 0x00000007091572a4 */ /* 0x000fc8000f8e023f */
[----:B------:R-:W-:Y:S01]  /*0c30*/  UIADD3 UR21, UR23, UR21, URZ ;  /* 0x0000001517157290 */ /* 0x000fe2000fffe03f */
[----:B--2---:R-:W-:-:S04]  /*0c40*/  @P3 IMAD.WIDE.U32 R8, R4, R9, R6 ;  /* 0x0000000904083225 */ /* 0x004fc800078e0006 */
[----:B------:R-:W-:Y:S02]  /*0c50*/  @P3 IMAD.MOV.U32 R13, RZ, RZ, R8 ;  /* 0x000000ffff0d3224 */ /* 0x000fe400078e0008 */
[----:B0-----:R-:W-:-:S04]  /*0c60*/  @!P3 IMAD.WIDE.U32 R6, R11, R12, R4 ;  /* 0x0000000c0b06b225 */ /* 0x001fc800078e0004 */
[----:B------:R-:W-:Y:S02]  /*0c70*/  @P3 IMAD.MOV.U32 R11, RZ, RZ, RZ ;  /* 0x000000ffff0b3224 */ /* 0x000fe400078e00ff */
[----:B------:R-:W-:-:S03]  /*0c80*/  @!P3 IMAD.MOV.U32 R13, RZ, RZ, R6 ;  /* 0x000000ffff0db224 */ /* 0x000fc600078e0006 */
[----:B------:R-:W-:Y:S01]  /*0c90*/  @P3 IADD3 R10, R9, R11, RZ ;  /* 0x0000000b090a3210 */ /* 0x000fe20007ffe0ff */
[----:B------:R-:W-:Y:S01]  /*0ca0*/  @!P3 IMAD.MOV.U32 R10, RZ, RZ, R7 ;  /* 0x000000ffff0ab224 */ /* 0x000fe200078e0007 */
[----:B------:R0:W-:Y:S01]  /*0cb0*/  STL [R1+0x8c], R13 ;  /* 0x00008c0d01007387 */ /* 0x0001e20000100800 */
[----:B------:R-:W-:Y:S02]  /*0cc0*/  IMAD.MOV.U32 R18, RZ, RZ, R13 ;  /* 0x000000ffff127224 */ /* 0x000fe400078e000d */
[----:B------:R-:W-:Y:S01]  /*0cd0*/  IMAD.MOV.U32 R19, RZ, RZ, R10 ;  /* 0x000000ffff137224 */ /* 0x000fe200078e000a */
[----:B------:R0:W-:Y:S01]  /*0ce0*/  STL [R1+0x88], R10 ;  /* 0x0000880a01007387 */ /* 0x0001e20000100800 */
[----:B------:R-:W-:Y:S05]  /*0cf0*/  @P0 BRA `(.L_x_10) ;  /* 0x0000000000280947 */ /* 0x000fea0003800000 */
[----:B------:R-:W-:Y:S01]  /*0d00*/  IADD3 R18, P0, R18, UR22, RZ ;  /* 0x0000001612127c10 */ /* 0x000fe2000ff1e0ff */
[----:B------:R-:W-:Y:S02]  /*0d10*/  UISETP.GE.U32.AND UP0, UPT, UR15, 0xc, UPT ;  /* 0x0000000c0f00788c */ /* 0x000fe4000bf06070 */
[----:B------:R-:W-:Y:S01]  /*0d20*/  UIMAD.WIDE.U32 UR4, UR15, -0x55555555, URZ ;  /* 0xaaaaaaab0f0478a5 */ /* 0x000fe2000f8e003f */
[----:B------:R-:W-:Y:S01]  /*0d30*/  IADD3.X R19, R19, UR21, RZ, P0, !PT ;  /* 0x0000001513137c10 */ /* 0x000fe200087fe4ff */
[----:B------:R1:W-:Y:S02]  /*0d40*/  STL [R1+0x8c], R18 ;  /* 0x00008c1201007387 */ /* 0x0003e40000100800 */
[----:B------:R-:W-:Y:S02]  /*0d50*/  USHF.R.U32.HI UR5, URZ, 0x3, UR5 ;  /* 0x000000033f057899 */ /* 0x000fe40008011605 */
[----:B------:R1:W-:Y:S01]  /*0d60*/  STL [R1+0x88], R19 ;  /* 0x0000881301007387 */ /* 0x0003e20000100800 */
[----:B------:R-:W-:-:S02]  /*0d70*/  UMOV UR4, URZ ;  /* 0x0000003f00047c82 */ /* 0x000fc40008000000 */
[----:B------:R-:W-:Y:S02]  /*0d80*/  @UP0 ULOP3.LUT UR4, UR5, 0x1, URZ, 0xc0, !UPT ;  /* 0x0000000105040892 */ /* 0x000fe4000f8ec03f */
[----:B------:R-:W-:-:S12]  /*0d90*/  UIMAD UR5, UR5, -0xc, UR15 ;  /* 0xfffffff4050578a4 */ /* 0x000fd8000f8e020f */
.L_x_10:
[----:B------:R-:W-:Y:S01]  /*0da0*/  IMAD.MOV.U32 R8, RZ, RZ, -0x1 ;  /* 0xffffffffff087424 */ /* 0x000fe200078e00ff */
[----:B------:R-:W-:Y:S01]  /*0db0*/  ISETP.GE.U32.AND P0, PT, R18, UR18, PT ;  /* 0x0000001212007c0c */ /* 0x000fe2000bf06070 */
[----:B------:R-:W-:Y:S01]  /*0dc0*/  IMAD.MOV.U32 R7, RZ, RZ, -0x1 ;  /* 0xffffffffff077424 */ /* 0x000fe200078e00ff */
[----:B------:R-:W-:Y:S01]  /*0dd0*/  PRMT R6, RZ, 0x7610, R6 ;  /* 0x00007610ff067816 */ /* 0x000fe20000000006 */
[----:B------:R-:W-:Y:S01]  /*0de0*/  IMAD.MOV.U32 R0, RZ, RZ, -0x1 ;  /* 0xffffffffff007424 */ /* 0x000fe200078e00ff */
[----:B------:R2:W-:Y:S01]  /*0df0*/  STL [R1+0x84], R8 ;  /* 0x0000840801007387 */ /* 0x0005e20000100800 */
[----:B------:R-:W-:-:S03]  /*0e00*/  ISETP.GE.U32.AND.EX P0, PT, R19, UR19, PT, P0 ;  /* 0x0000001313007c0c */ /* 0x000fc6000bf06100 */
[----:B------:R2:W-:Y:S10]  /*0e10*/  STL [R1+0x90], R7 ;  /* 0x0000900701007387 */ /* 0x0005f40000100800 */
[----:B--2---:R-:W-:Y:S05]  /*0e20*/  @P0 BRA `(.L_x_11) ;  /* 0x0000000400680947 */ /* 0x004fea0003800000 */
[----:B------:R-:W2:Y:S01]  /*0e30*/  LDC.64 R14, c[0x0][0x728] ;  /* 0x0001ca00ff0e7b82 */ /* 0x000ea20000000a00 */
[----:B------:R-:W-:Y:S01]  /*0e40*/  MOV R6, R18 ;  /* 0x0000001200067202 */ /* 0x000fe20000000f00 */
[----:B------:R-:W-:-:S06]  /*0e50*/  IMAD.MOV.U32 R7, RZ, RZ, R19 ;  /* 0x000000ffff077224 */ /* 0x000fcc00078e0013 */
[----:B------:R-:W3:Y:S08]  /*0e60*/  LDC R0, c[0x0][0x730] ;  /* 0x0001cc00ff007b82 */ /* 0x000ef00000000800 */
[----:B------:R-:W4:Y:S01]  /*0e70*/  LDC.64 R16, c[0x0][0x720] ;  /* 0x0001c800ff107b82 */ /* 0x000f220000000a00 */
[----:B--2---:R-:W-:-:S04]  /*0e80*/  ISETP.NE.U32.AND P0, PT, R14, RZ, PT ;  /* 0x000000ff0e00720c */ /* 0x004fc80003f05070 */
[----:B------:R-:W-:-:S13]  /*0e90*/  ISETP.NE.AND.EX P0, PT, R15, RZ, PT, P0 ;  /* 0x000000ff0f00720c */ /* 0x000fda0003f05300 */
[----:B---34-:R-:W-:Y:S05]  /*0ea0*/  @!P0 BRA `(.L_x_12) ;  /* 0x0000000000288947 */ /* 0x018fea0003800000 */
[----:B------:R-:W2:Y:S02]  /*0eb0*/  LDC R11, c[0x0][0x734] ;  /* 0x0001cd00ff0b7b82 */ /* 0x000ea40000000800 */
[----:B--2---:R-:W-:-:S05]  /*0ec0*/  IADD3 R11, P0, R18, R11, RZ ;  /* 0x0000000b120b7210 */ /* 0x004fca0007f1e0ff */
[----:B0-----:R-:W-:-:S04]  /*0ed0*/  IMAD.X R13, RZ, RZ, R19, P0 ;  /* 0x000000ffff0d7224 */ /* 0x001fc800000e0613 */
[----:B------:R-:W-:-:S04]  /*0ee0*/  IMAD.WIDE.U32 R6, R13, R14, RZ ;  /* 0x0000000e0d067225 */ /* 0x000fc800078e00ff */
[----:B------:R-:W-:-:S04]  /*0ef0*/  IMAD.WIDE.U32 R8, P0, R11, R15, R6 ;  /* 0x0000000f0b087225 */ /* 0x000fc80007800006 */
[----:B------:R-:W-:-:S04]  /*0f00*/  IMAD.WIDE.U32 R6, R11, R14, RZ ;  /* 0x0000000e0b067225 */ /* 0x000fc800078e00ff */
[----:B------:R-:W-:Y:S01]  /*0f10*/  IMAD.X R11, RZ, RZ, RZ, P0 ;  /* 0x000000ffff0b7224 */ /* 0x000fe200000e06ff */
[----:B------:R-:W-:Y:S01]  /*0f20*/  IADD3 RZ, P0, R7, R8, RZ ;  /* 0x0000000807ff7210 */ /* 0x000fe20007f1e0ff */
[----:B------:R-:W-:-:S04]  /*0f30*/  IMAD.MOV.U32 R10, RZ, RZ, R9 ;  /* 0x000000ffff0a7224 */ /* 0x000fc800078e0009 */
[----:B------:R-:W-:-:S08]  /*0f40*/  IMAD.WIDE.U32.X R6, R13, R15, R10, P0 ;  /* 0x0000000f0d067225 */ /* 0x000fd000000e040a */
.L_x_12:
[-CC-:B------:R-:W-:Y:S01]  /*0f50*/  SHF.R.U64 R25, R6, R0.reuse, R7.reuse ;  /* 0x0000000006197219 */ /* 0x180fe20000001207 */
[----:B0-----:R-:W0:Y:S01]  /*0f60*/  LDC R10, c[0x0][0x718] ;  /* 0x0001c600ff0a7b82 */ /* 0x001e220000000800 */
[----:B------:R-:W-:Y:S01]  /*0f70*/  SHF.R.U32.HI R5, RZ, R0, R7 ;  /* 0x00000000ff057219 */ /* 0x000fe20000011607 */
[----:B------:R-:W-:Y:S01]  /*0f80*/  IMAD.MOV.U32 R6, RZ, RZ, R18 ;  /* 0x000000ffff067224 */ /* 0x000fe200078e0012 */
[----:B------:R-:W-:Y:S01]  /*0f90*/  IADD3 R9, P0, RZ, -R25, RZ ;  /* 0x80000019ff097210 */ /* 0x000fe20007f1e0ff */
[----:B------:R-:W-:Y:S01]  /*0fa0*/  IMAD.MOV.U32 R7, RZ, RZ, R19 ;  /* 0x000000ffff077224 */ /* 0x000fe200078e0013 */
[----:B------:R-:W-:Y:S01]  /*0fb0*/  I2FP.F32.U32 R0, R4 ;  /* 0x0000000400007245 */ /* 0x000fe20000201000 */
[----:B------:R-:W-:Y:S02]  /*0fc0*/  ULDC UR7, c[0x0][0x150] ;  /* 0x0000540000077ab9 */ /* 0x000fe40000000800 */
[----:B------:R-:W2:Y:S01]  /*0fd0*/  LDC.64 R20, c[0x0][0x740] ;  /* 0x0001d000ff147b82 */ /* 0x000ea20000000a00 */
[----:B------:R-:W-:-:S02]  /*0fe0*/  IMAD.X R11, RZ, RZ, ~R5, P0 ;  /* 0x000000ffff0b7224 */ /* 0x000fc400000e0e05 */
[----:B------:R-:W-:Y:S01]  /*0ff0*/  FMUL R0, R0, UR7 ;  /* 0x0000000700007c20 */ /* 0x000fe20008400000 */
[----:B------:R-:W-:Y:S01]  /*1000*/  IMAD.WIDE.U32 R6, R9, R16, R6 ;  /* 0x0000001009067225 */ /* 0x000fe200078e0006 */
[----:B------:R-:W-:-:S03]  /*1010*/  ULDC UR7, c[0x0][0x154] ;  /* 0x0000550000077ab9 */ /* 0x000fc60000000800 */
[----:B------:R-:W-:Y:S01]  /*1020*/  IMAD R8, R11, R16, RZ ;  /* 0x000000100b087224 */ /* 0x000fe200078e02ff */
[----:B------:R-:W3:Y:S01]  /*1030*/  LDC R5, c[0x0][0x144] ;  /* 0x00005100ff057b82 */ /* 0x000ee20000000800 */
[----:B------:R-:W4:Y:S02]  /*1040*/  F2I.U32.TRUNC.NTZ R0, R0 ;  /* 0x0000000000007305 */ /* 0x000f24000020f000 */
[----:B------:R-:W-:-:S05]  /*1050*/  IMAD R9, R9, R17, R8 ;  /* 0x0000001109097224 */ /* 0x000fca00078e0208 */
[----:B------:R-:W5:Y:S01]  /*1060*/  LDC R16, c[0x0][0x708] ;  /* 0x0001c200ff107b82 */ /* 0x000f620000000800 */
[----:B------:R-:W-:Y:S01]  /*1070*/  IADD3 R7, R7, R9, RZ ;  /* 0x0000000907077210 */ /* 0x000fe20007ffe0ff */
[----:B------:R-:W-:-:S03]  /*1080*/  IMAD.MOV.U32 R9, RZ, RZ, -0x1 ;  /* 0xffffffffff097424 */ /* 0x000fc600078e00ff */
[--C-:B0-----:R-:W-:Y:S02]  /*1090*/  SHF.R.U64 R14, R6, R10, R7.reuse ;  /* 0x0000000a060e7219 */ /* 0x101fe40000001207 */
[----:B------:R-:W-:Y:S01]  /*10a0*/  I2FP.F32.U32 R6, R12 ;  /* 0x0000000c00067245 */ /* 0x000fe20000201000 */
[----:B-1----:R-:W0:Y:S01]  /*10b0*/  LDC R18, c[0x0][0x758] ;  /* 0x0001d600ff127b82 */ /* 0x002e220000000800 */
[----:B--2---:R-:W-:Y:S01]  /*10c0*/  ISETP.NE.U32.AND P0, PT, R20, RZ, PT ;  /* 0x000000ff1400720c */ /* 0x004fe20003f05070 */
[----:B----4-:R-:W-:Y:S01]  /*10d0*/  IMAD.MOV R8, RZ, RZ, -R0 ;  /* 0x000000ffff087224 */ /* 0x010fe200078e0a00 */
[----:B------:R-:W-:Y:S01]  /*10e0*/  SHF.R.U32.HI R7, RZ, R10, R7 ;  /* 0x0000000aff077219 */ /* 0x000fe20000011607 */
[----:B------:R-:W-:Y:S01]  /*10f0*/  FMUL R6, R6, UR7 ;  /* 0x0000000706067c20 */ /* 0x000fe20008400000 */
[----:B------:R-:W-:-:S03]  /*1100*/  ISETP.NE.AND.EX P0, PT, R21, RZ, PT, P0 ;  /* 0x000000ff1500720c */ /* 0x000fc60003f05300 */
[----:B------:R-:W1:Y:S01]  /*1110*/  LDC R15, c[0x0][0x148] ;  /* 0x00005200ff0f7b82 */ /* 0x000e620000000800 */
[----:B------:R2:W4:Y:S01]  /*1120*/  F2I.U32.TRUNC.NTZ R13, R6 ;  /* 0x00000006000d7305 */ /* 0x000522000020f000 */
[----:B---3--:R-:W-:-:S06]  /*1130*/  IMAD R0, R5, R8, R4 ;  /* 0x0000000805007224 */ /* 0x008fcc00078e0204 */
[----:B------:R-:W3:Y:S01]  /*1140*/  LDC R19, c[0x0][0x700] ;  /* 0x0001c000ff137b82 */ /* 0x000ee20000000800 */
[-CC-:B-----5:R-:W-:Y:S02]  /*1150*/  SHF.R.U64 R26, R14, R16.reuse, R7.reuse ;  /* 0x000000100e1a7219 */ /* 0x1a0fe40000001207 */
[----:B------:R-:W-:Y:S01]  /*1160*/  SHF.R.U32.HI R5, RZ, R16, R7 ;  /* 0x00000010ff057219 */ /* 0x000fe20000011607 */
[----:B------:R-:W-:-:S04]  /*1170*/  IMAD.MOV.U32 R7, RZ, RZ, 0x1 ;  /* 0x00000001ff077424 */ /* 0x000fc800078e00ff */
[----:B------:R-:W1:Y:S01]  /*1180*/  LDC R22, c[0x0][0x748] ;  /* 0x0001d200ff167b82 */ /* 0x000e620000000800 */
[-C--:B0-----:R-:W-:Y:S02]  /*1190*/  SHF.L.U32 R4, R9, R18.reuse, RZ ;  /* 0x0000001209047219 */ /* 0x081fe400000006ff */
[--C-:B------:R-:W-:Y:S02]  /*11a0*/  SHF.R.U64 R16, R26, R18, R5.reuse ;  /* 0x000000121a107219 */ /* 0x100fe40000001205 */
[----:B------:R-:W-:Y:S02]  /*11b0*/  LOP3.LUT R11, RZ, R4, RZ, 0x33, !PT ;  /* 0x00000004ff0b7212 */ /* 0x000fe400078e33ff */
[-C--:B------:R-:W-:Y:S01]  /*11c0*/  SHF.R.U32.HI R5, RZ, R18.reuse, R5 ;  /* 0x00000012ff057219 */ /* 0x080fe20000011605 */
[----:B------:R-:W0:Y:S01]  /*11d0*/  LDC R23, c[0x0][0x738] ;  /* 0x0001ce00ff177b82 */ /* 0x000e220000000800 */
[----:B------:R-:W-:Y:S01]  /*11e0*/  SHF.L.U32 R10, R7, R18, RZ ;  /* 0x00000012070a7219 */ /* 0x000fe200000006ff */
[----:B------:R-:W-:-:S06]  /*11f0*/  IMAD.MOV.U32 R4, RZ, RZ, R16 ;  /* 0x000000ffff047224 */ /* 0x000fcc00078e0010 */
[----:B------:R-:W0:Y:S01]  /*1200*/  LDC R24, c[0x0][0x710] ;  /* 0x0001c400ff187b82 */ /* 0x000e220000000800 */
[----:B--2-4-:R-:W-:Y:S05]  /*1210*/  @!P0 BRA `(.L_x_13) ;  /* 0x0000000000288947 */ /* 0x014fea0003800000 */
[----:B------:R-:W2:Y:S02]  /*1220*/  LDC R9, c[0x0][0x74c] ;  /* 0x0001d300ff097b82 */ /* 0x000ea40000000800 */
[----:B--2---:R-:W-:-:S05]  /*1230*/  IADD3 R9, P0, R16, R9, RZ ;  /* 0x0000000910097210 */ /* 0x004fca0007f1e0ff */
[----:B------:R-:W-:-:S04]  /*1240*/  IMAD.X R17, RZ, RZ, R5, P0 ;  /* 0x000000ffff117224 */ /* 0x000fc800000e0605 */
[----:B------:R-:W-:-:S04]  /*1250*/  IMAD.WIDE.U32 R4, R17, R20, RZ ;  /* 0x0000001411047225 */ /* 0x000fc800078e00ff */
[----:B------:R-:W-:-:S04]  /*1260*/  IMAD.WIDE.U32 R6, P0, R9, R21, R4 ;  /* 0x0000001509067225 */ /* 0x000fc80007800004 */
[----:B------:R-:W-:-:S04]  /*1270*/  IMAD.WIDE.U32 R4, R9, R20, RZ ;  /* 0x0000001409047225 */ /* 0x000fc800078e00ff */
[----:B------:R-:W-:Y:S01]  /*1280*/  IMAD.X R9, RZ, RZ, RZ, P0 ;  /* 0x000000ffff097224 */ /* 0x000fe200000e06ff */
[----:B------:R-:W-:Y:S01]  /*1290*/  IADD3 RZ, P0, R5, R6, RZ ;  /* 0x0000000605ff7210 */ /* 0x000fe20007f1e0ff */
[----:B------:R-:W-:-:S04]  /*12a0*/  IMAD.MOV.U32 R8, RZ, RZ, R7 ;  /* 0x000000ffff087224 */ /* 0x000fc800078e0007 */
[----:B------:R-:W-:-:S08]  /*12b0*/  IMAD.WIDE.U32.X R4, R17, R21, R8, P0 ;  /* 0x0000001511047225 */ /* 0x000fd000000e0408 */
.L_x_13:
[----:B-1----:R-:W-:Y:S01]  /*12c0*/  SHF.R.U64 R4, R4, R22, R5 ;  /* 0x0000001604047219 */ /* 0x002fe20000001205 */
[----:B---3--:R-:W-:Y:S01]  /*12d0*/  VIADD R5, R19, 0xffffffff ;  /* 0xffffffff13057836 */ /* 0x008fe20000000000 */
[----:B------:R-:W-:Y:S02]  /*12e0*/  LOP3.LUT R11, R26, R11, RZ, 0xc0, !PT ;  /* 0x0000000b1a0b7212 */ /* 0x000fe400078ec0ff */
[----:B------:R-:W-:Y:S01]  /*12f0*/  IADD3 R13, -R13, RZ, RZ ;  /* 0x000000ff0d0d7210 */ /* 0x000fe20007ffe1ff */
[----:B------:R-:W-:Y:S01]  /*1300*/  IMAD.MOV R6, RZ, RZ, -R4 ;  /* 0x000000ffff067224 */ /* 0x000fe200078e0a04 */
[----:B------:R-:W-:Y:S01]  /*1310*/  LOP3.LUT R5, R14, R5, RZ, 0xc0, !PT ;  /* 0x000000050e057212 */ /* 0x000fe200078ec0ff */
[----:B------:R-:W-:Y:S02]  /*1320*/  IMAD R11, R10, R4, R11 ;  /* 0x000000040a0b7224 */ /* 0x000fe400078e020b */
[----:B------:R-:W-:Y:S02]  /*1330*/  @P3 IMAD R0, R15, R13, R12 ;  /* 0x0000000d0f003224 */ /* 0x000fe400078e020c */
[----:B0-----:R-:W-:-:S02]  /*1340*/  IMAD R4, R6, R23, R16 ;  /* 0x0000001706047224 */ /* 0x001fc400078e0210 */
[----:B------:R-:W-:Y:S02]  /*1350*/  IMAD R0, R11, R24, R0 ;  /* 0x000000180b007224 */ /* 0x000fe400078e0200 */
[----:B------:R-:W-:Y:S02]  /*1360*/  IMAD R5, R4, R19, R5 ;  /* 0x0000001304057224 */ /* 0x000fe400078e0205 */
[----:B------:R-:W-:-:S03]  /*1370*/  IMAD.MOV.U32 R6, RZ, RZ, 0x1 ;  /* 0x00000001ff067424 */ /* 0x000fc600078e00ff */
[----:B------:R-:W-:Y:S02]  /*1380*/  SEL R7, R5, R0, !P3 ;  /* 0x0000000005077207 */ /* 0x000fe40005800000 */
[----:B------:R-:W-:Y:S01]  /*1390*/  SEL R4, R0, R5, !P3 ;  /* 0x0000000500047207 */ /* 0x000fe20005800000 */
[----:B------:R-:W-:Y:S02]  /*13a0*/  IMAD.MOV.U32 R0, RZ, RZ, R25 ;  /* 0x000000ffff007224 */ /* 0x000fe400078e0019 */
[----:B------:R2:W-:Y:S04]  /*13b0*/  STL [R1+0x90], R7 ;  /* 0x0000900701007387 */ /* 0x0005e80000100800 */
[----:B------:R2:W-:Y:S02]  /*13c0*/  STL [R1+0x84], R4 ;  /* 0x0000840401007387 */ /* 0x0005e40000100800 */
.L_x_11:
[----:B------:R-:W-:Y:S05]  /*13d0*/  @!P1 BRA `(.L_x_14) ;  /* 0x000000f400189947 */ /* 0x000fea0003800000 */
[----:B------:R-:W-:-:S06]  /*13e0*/  UISETP.GT.U32.AND UP0, UPT, UR12, 0x1, UPT ;  /* 0x000000010c00788c */ /* 0x000fcc000bf04070 */
[----:B------:R-:W-:-:S13]  /*13f0*/  PLOP3.LUT P0, PT, PT, PT, UP0, 0x80, 0x0 ;  /* 0x000000000000781c */ /* 0x000fda0003f0f008 */
[----:B------:R-:W-:Y:S05]  /*1400*/  @P0 EXIT ;  /* 0x000000000000094d */ /* 0x000fea0003800000 */
.L_x_15:
[----:B------:R-:W-:-:S08]  /*1410*/  NOP ;  /* 0x0000000000007918 */ /* 0x000fd00000000000 */
[----:B------:R-:W3:Y:S02]  /*1420*/  USETMAXREG.TRY_ALLOC.CTAPOOL UP0, 0xe8 ;  /* 0x000000e8000079c8 */ /* 0x000ee40008000600 */
[----:B---3--:R-:W-:-:S13]  /*1430*/  PLOP3.LUT P0, PT, PT, PT, UP0, 0x80, 0x0 ;  /* 0x000000000000781c */ /* 0x008fda0003f0f008 */
[----:B------:R-:W-:Y:S05]  /*1440*/  @!P0 BRA `(.L_x_15) ;  /* 0xfffffffc00f08947 */ /* 0x000fea000383ffff */
[----:B------:R-:W-:-:S13]  /*1450*/  LOP3.LUT P0, RZ, R6, 0xff, RZ, 0xc0, !PT ;  /* 0x000000ff06ff7812 */ /* 0x000fda000780c0ff */
[----:B------:R-:W-:Y:S05]  /*1460*/  @!P0 EXIT ;  /* 0x000000000000894d */ /* 0x000fea0003800000 */
[----:B------:R-:W-:Y:S01]  /*1470*/  SHF.R.S32.HI R6, RZ, 0x1f, R3 ;  /* 0x0000001fff067819 */ /* 0x000fe20000011403 */
[----:B------:R-:W3:Y:S01]  /*1480*/  S2UR UR6, SR_CgaCtaId ;  /* 0x00000000000679c3 */ /* 0x000ee20000008800 */
[CC--:B------:R-:W-:Y:S01]  /*1490*/  LEA.HI R2, R3.reuse, R3.reuse, RZ, 0x1 ;  /* 0x0000000303027211 */ /* 0x0c0fe200078f08ff */
[----:B------:R-:W-:Y:S01]  /*14a0*/  ULDC UR8, c[0x0][0x284] ;  /* 0x0000a10000087ab9 */ /* 0x000fe20000000800 */
[CC--:B--2---:R-:W-:Y:S01]  /*14b0*/  LEA.HI R4, R6.reuse, R3.reuse, RZ, 0x2 ;  /* 0x0000000306047211 */ /* 0x0c4fe200078f10ff */
[----:B------:R-:W-:Y:S01]  /*14c0*/  UIADD3 UR7, UR16, -0x1, URZ ;  /* 0xffffffff10077890 */ /* 0x000fe2000fffe03f */
[----:B------:R-:W-:Y:S01]  /*14d0*/  LEA.HI R6, R6, R3, RZ, 0x5 ;  /* 0x0000000306067211 */ /* 0x000fe200078f28ff */
[----:B------:R-:W-:Y:S01]  /*14e0*/  UMOV UR12, 0x400 ;  /* 0x00000400000c7882 */ /* 0x000fe20000000000 */
[--C-:B------:R-:W-:Y:S01]  /*14f0*/  SHF.R.S32.HI R5, RZ, 0x2, R4.reuse ;  /* 0x00000002ff057819 */ /* 0x100fe20000011404 */
[----:B------:R-:W-:Y:S01]  /*1500*/  UISETP.LT.AND UP0, UPT, URZ, UR15, UPT ;  /* 0x0000000f3f00728c */ /* 0x000fe2000bf01270 */
[----:B------:R-:W-:Y:S01]  /*1510*/  SHF.R.S32.HI R8, RZ, 0x1f, R4 ;  /* 0x0000001fff087819 */ /* 0x000fe20000011404 */
[----:B------:R-:W-:Y:S01]  /*1520*/  ULOP3.LUT UR28, UR14, 0x1, URZ, 0xfc, !UPT ;  /* 0x000000010e1c7892 */ /* 0x000fe2000f8efc3f */
[----:B------:R-:W-:Y:S01]  /*1530*/  LOP3.LUT R4, R2, 0x7ffffe, RZ, 0xc0, !PT ;  /* 0x007ffffe02047812 */ /* 0x000fe200078ec0ff */
[----:B------:R-:W-:Y:S01]  /*1540*/  USEL UR13, URZ, UR15, UP0 ;  /* 0x0000000f3f0d7287 */ /* 0x000fe20008000000 */
[----:B------:R-:W-:Y:S01]  /*1550*/  LEA.HI R8, R8, R5, RZ, 0x3 ;  /* 0x0000000508087211 */ /* 0x000fe200078f18ff */
[----:B------:R-:W-:Y:S01]  /*1560*/  UISETP.NE.AND UP0, UPT, UR7, URZ, UPT ;  /* 0x0000003f0700728c */ /* 0x000fe2000bf05270 */
[----:B------:R-:W-:Y:S01]  /*1570*/  SHF.R.S32.HI R179, RZ, 0x5, R6 ;  /* 0x00000005ffb37819 */ /* 0x000fe20000011406 */
[----:B------:R-:W-:Y:S01]  /*1580*/  IMAD.IADD R4, R3, 0x1, -R4 ;  /* 0x0000000103047824 */ /* 0x000fe200078e0a04 */
[----:B------:R-:W-:Y:S01]  /*1590*/  SHF.R.S32.HI R3, RZ, 0x1, R2 ;  /* 0x00000001ff037819 */ /* 0x000fe20000011402 */
[----:B------:R-:W-:Y:S01]  /*15a0*/  USHF.L.U32 UR29, UR15, 0x1, URZ ;  /* 0x000000010f1d7899 */ /* 0x000fe2000800063f */
[----:B------:R-:W-:Y:S01]  /*15b0*/  LOP3.LUT R8, R8, 0xfffffff8, RZ, 0xc0, !PT ;  /* 0xfffffff808087812 */ /* 0x000fe200078ec0ff */
[----:B------:R-:W-:Y:S01]  /*15c0*/  UIADD3 UR13, -UR13, UR15, URZ ;  /* 0x0000000f0d0d7290 */ /* 0x000fe2000fffe13f */
[----:B------:R-:W-:Y:S01]  /*15d0*/  LEA.HI R2, R2, R3, RZ, 0x1 ;  /* 0x0000000302027211 */ /* 0x000fe200078f08ff */
[----:B------:R-:W-:-:S02]  /*15e0*/  USEL UR31, URZ, 0x1, UP0 ;  /* 0x000000013f1f7887 */ /* 0x000fc40008000000 */
[----:B------:R-:W-:Y:S01]  /*15f0*/  IMAD.IADD R8, R5, 0x1, -R8 ;  /* 0x0000000105087824 */ /* 0x000fe200078e0a08 */
[----:B------:R-:W-:Y:S01]  /*1600*/  LOP3.LUT R2, R2, 0x7fffffe, RZ, 0xc0, !PT ;  /* 0x07fffffe02027812 */ /* 0x000fe200078ec0ff */
[C---:B------:R-:W-:Y:S01]  /*1610*/  IMAD R5, R179.reuse, 0x2, R4 ;  /* 0x00000002b3057824 */ /* 0x040fe200078e0204 */
[----:B---3--:R-:W-:Y:S01]  /*1620*/  ULEA UR12, UR6, UR12, 0x18 ;  /* 0x0000000c060c7291 */ /* 0x008fe2000f8ec03f */
[--C-:B------:R-:W-:Y:S01]  /*1630*/  IMAD R178, R179, 0x10, R8.reuse ;  /* 0x00000010b3b27824 */ /* 0x100fe200078e0208 */
[----:B------:R-:W-:Y:S01]  /*1640*/  IADD3 R2, R3, -R2, RZ ;  /* 0x8000000203027210 */ /* 0x000fe20007ffe0ff */
[--C-:B------:R-:W-:Y:S01]  /*1650*/  IMAD R5, R5, 0x8, R8.reuse ;  /* 0x0000000805057824 */ /* 0x100fe200078e0208 */
[----:B------:R-:W-:Y:S01]  /*1660*/  USHF.L.U32 UR6, UR7, 0x3, URZ ;  /* 0x0000000307067899 */ /* 0x000fe2000800063f */
[----:B------:R-:W-:Y:S01]  /*1670*/  IMAD R3, R179, -0x10, -R8 ;  /* 0xfffffff0b3037824 */ /* 0x000fe200078e0a08 */
[----:B------:R-:W-:Y:S01]  /*1680*/  UIADD3 UR30, UR12, 0xd0, URZ ;  /* 0x000000d00c1e7890 */ /* 0x000fe2000fffe03f */
[----:B------:R-:W-:Y:S01]  /*1690*/  IMAD R2, R5, 0x2, R2 ;  /* 0x0000000205027824 */ /* 0x000fe200078e0202 */
[----:B------:R-:W-:Y:S01]  /*16a0*/  ULOP3.LUT UR6, UR6, 0x8, URZ, 0xc0, !UPT ;  /* 0x0000000806067892 */ /* 0x000fe2000f8ec03f */
[----:B------:R-:W-:Y:S01]  /*16b0*/  VIADD R3, R3, UR8 ;  /* 0x0000000803037c36 */ /* 0x000fe20008000000 */
[----:B------:R-:W-:Y:S01]  /*16c0*/  SHF.R.S32.HI R179, RZ, 0x1f, R178 ;  /* 0x0000001fffb37819 */ /* 0x000fe200000114b2 */
[----:B------:R-:W-:Y:S01]  /*16d0*/  IMAD.SHL.U32 R2, R2, 0x20, RZ ;  /* 0x0000002002027824 */ /* 0x000fe200078e00ff */
[----:B------:R-:W-:-:S02]  /*16e0*/  ULEA UR16, UR16, UR30, 0x3 ;  /* 0x0000001e10107291 */ /* 0x000fc4000f8e183f */
[----:B------:R2:W-:Y:S01]  /*16f0*/  STL [R1+0x98], R3 ;  /* 0x0000980301007387 */ /* 0x0005e20000100800 */
[----:B------:R-:W-:Y:S01]  /*1700*/  ULOP3.LUT UR32, UR6, 0x8, URZ, 0x3c, !UPT ;  /* 0x0000000806207892 */ /* 0x000fe2000f8e3c3f */
[----:B------:R-:W-:Y:S01]  /*1710*/  SHF.R.S32.HI R2, RZ, 0x3, R2 ;  /* 0x00000003ff027819 */ /* 0x000fe20000011402 */
[----:B------:R-:W-:-:S04]  /*1720*/  ULOP3.LUT UR17, UR6, 0x18, URZ, 0x3c, !UPT ;  /* 0x0000001806117892 */ /* 0x000fc8000f8e3c3f */
[----:B------:R2:W-:Y:S08]  /*1730*/  STL [R1+0x80], R2 ;  /* 0x0000800201007387 */ /* 0x0005f00000100800 */
.L_x_224:
[----:B--2---:R-:W-:Y:S01]  /*1740*/  IMAD.U32 R2, RZ, RZ, UR31 ;  /* 0x0000001fff027e24 */ /* 0x004fe2000f8e00ff */
[----:B------:R2:W-:Y:S01]  /*1750*/  STL [R1+0x7c], RZ ;  /* 0x00007cff01007387 */ /* 0x0005e20000100800 */
[----:B------:R-:W-:-:S03]  /*1760*/  IMAD.MOV.U32 R229, RZ, RZ, RZ ;  /* 0x000000ffffe57224 */ /* 0x000fc600078e00ff */
[----:B------:R-:W-:-:S04]  /*1770*/  SHF.L.U32 R2, R2, 0x1f, RZ ;  /* 0x0000001f02027819 */ /* 0x000fc800000006ff */
[----:B------:R-:W3:Y:S02]  /*1780*/  SYNCS.PHASECHK.TRANS64.TRYWAIT P0, [UR16+-0x8], R2 ;  /* 0xfffff802ff0075a7 */ /* 0x000ee40008000150 */
[----:B0123--:R-:W-:Y:S05]  /*1790*/  @!P0 BRA `(.L_x_16) ;  /* 0x0000010400a08947 */ /* 0x00ffea0003800000 */
.L_x_254:
[----:B------:R3:W-:Y:S01]  /*17a0*/  STL [R1+0x78], RZ ;  /* 0x000078ff01007387 */ /* 0x0007e20000100800 */
[----:B------:R-:W-:Y:S01]  /*17b0*/  UISETP.GE.AND UP0, UPT, UR13, 0x1, UPT ;  /* 0x000000010d00788c */ /* 0x000fe2000bf06270 */
[----:B------:R-:W-:Y:S01]  /*17c0*/  MOV R228, RZ ;  /* 0x000000ff00e47202 */ /* 0x000fe20000000f00 */
[----:B------:R-:W-:Y:S01]  /*17d0*/  UMOV UR6, URZ ;  /* 0x0000003f00067c82 */ /* 0x000fe20008000000 */
[----:B------:R3:W-:Y:S01]  /*17e0*/  STL [R1+0x74], RZ ;  /* 0x000074ff01007387 */ /* 0x0007e20000100800 */
[----:B------:R-:W-:Y:S02]  /*17f0*/  CS2R R226, SRZ ;  /* 0x0000000000e27805 */ /* 0x000fe4000001ff00 */
[----:B------:R-:W-:Y:S02]  /*1800*/  CS2R R224, SRZ ;  /* 0x0000000000e07805 */ /* 0x000fe4000001ff00 */
[----:B------:R-:W-:Y:S01]  /*1810*/  PLOP3.LUT P0, PT, PT, PT, UP0, 0x80, 0x0 ;  /* 0x000000000000781c */ /* 0x000fe20003f0f008 */
[----:B------:R3:W-:Y:S01]  /*1820*/  STL [R1+0x70], RZ ;  /* 0x000070ff01007387 */ /* 0x0007e20000100800 */
[----:B------:R-:W-:-:S02]  /*1830*/  CS2R R222, SRZ ;  /* 0x0000000000de7805 */ /* 0x000fc4000001ff00 */
[----:B------:R-:W-:Y:S02]  /*1840*/  CS2R R220, SRZ ;  /* 0x0000000000dc7805 */ /* 0x000fe4000001ff00 */
[----:B------:R-:W-:Y:S01]  /*1850*/  CS2R R218, SRZ ;  /* 0x0000000000da7805 */ /* 0x000fe2000001ff00 */
[----:B------:R3:W-:Y:S01]  /*1860*/  STL [R1+0x6c], RZ ;  /* 0x00006cff01007387 */ /* 0x0007e20000100800 */
[----:B------:R-:W-:Y:S02]  /*1870*/  CS2R R216, SRZ ;  /* 0x0000000000d87805 */ /* 0x000fe4000001ff00 */
[----:B------:R-:W-:Y:S02]  /*1880*/  CS2R R214, SRZ ;  /* 0x0000000000d67805 */ /* 0x000fe4000001ff00 */
[----:B------:R-:W-:Y:S01]  /*1890*/  CS2R R212, SRZ ;  /* 0x0000000000d47805 */ /* 0x000fe2000001ff00 */
        /* <DEDUP_REMOVED lines=37> */
[----:B------:R-:W-:Y:S01]  /*1af0*/  CS2R R154, SRZ ;  /* 0x00000000009a7805 */ /* 0x000fe2000001ff00 */
[----:B------:R-:W-:Y:S01]  /*1b00*/  IMAD.MOV.U32 R153, RZ, RZ, RZ ;  /* 0x000000ffff997224 */ /* 0x000fe200078e00ff */
[----:B------:R-:W-:Y:S01]  /*1b10*/  CS2R R22, SRZ ;  /* 0x0000000000167805 */ /* 0x000fe2000001ff00 */
[----:B------:R3:W-:Y:S01]  /*1b20*/  STL [R1+0x40], RZ ;  /* 0x000040ff01007387 */ /* 0x0007e20000100800 */
[----:B------:R-:W-:Y:S02]  /*1b30*/  CS2R R20, SRZ ;  /* 0x0000000000147805 */ /* 0x000fe4000001ff00 */
[----:B-1----:R-:W-:-:S02]  /*1b40*/  CS2R R18, SRZ ;  /* 0x0000000000127805 */ /* 0x002fc4000001ff00 */
[----:B------:R-:W-:Y:S01]  /*1b50*/  CS2R R16, SRZ ;  /* 0x0000000000107805 */ /* 0x000fe2000001ff00 */
[----:B------:R3:W-:Y:S01]  /*1b60*/  STL [R1+0x3c], RZ ;  /* 0x00003cff01007387 */ /* 0x0007e20000100800 */
[----:B------:R-:W-:Y:S02]  /*1b70*/  CS2R R14, SRZ ;  /* 0x00000000000e7805 */ /* 0x000fe4000001ff00 */
[----:B0-----:R-:W-:Y:S02]  /*1b80*/  CS2R R12, SRZ ;  /* 0x00000000000c7805 */ /* 0x001fe4000001ff00 */
[----:B------:R-:W-:Y:S01]  /*1b90*/  CS2R R10, SRZ ;  /* 0x00000000000a7805 */ /* 0x000fe2000001ff00 */
[----:B------:R3:W-:Y:S01]  /*1ba0*/  STL [R1+0x38], RZ ;  /* 0x000038ff01007387 */ /* 0x0007e20000100800 */
[----:B------:R-:W-:Y:S02]  /*1bb0*/  CS2R R8, SRZ ;  /* 0x0000000000087805 */ /* 0x000fe4000001ff00 */
[----:B------:R-:W-:-:S02]  /*1bc0*/  CS2R R6, SRZ ;  /* 0x0000000000067805 */ /* 0x000fc4000001ff00 */
[----:B------:R-:W-:Y:S01]  /*1bd0*/  CS2R R4, SRZ ;  /* 0x0000000000047805 */ /* 0x000fe2000001ff00 */
[----:B------:R3:W-:Y:S01]  /*1be0*/  STL [R1+0x34], RZ ;  /* 0x000034ff01007387 */ /* 0x0007e20000100800 */
[----:B--2---:R-:W-:Y:S01]  /*1bf0*/  IMAD.MOV.U32 R3, RZ, RZ, RZ ;  /* 0x000000ffff037224 */ /* 0x004fe200078e00ff */
        /* <DEDUP_REMOVED lines=50> */
[----:B------:R3:W-:Y:S01]  /*1f20*/  STL [R1], RZ ;  /* 0x000000ff01007387 */ /* 0x0007e20000100800 */
[----:B------:R-:W-:Y:S02]  /*1f30*/  CS2R R100, SRZ ;  /* 0x0000000000647805 */ /* 0x000fe4000001ff00 */
[----:B------:R-:W-:Y:S02]  /*1f40*/  CS2R R102, SRZ ;  /* 0x0000000000667805 */ /* 0x000fe4000001ff00 */
[----:B------:R-:W-:Y:S02]  /*1f50*/  CS2R R104, SRZ ;  /* 0x0000000000687805 */ /* 0x000fe4000001ff00 */
[----:B------:R-:W-:-:S02]  /*1f60*/  CS2R R106, SRZ ;  /* 0x00000000006a7805 */ /* 0x000fc4000001ff00 */
[----:B------:R-:W-:Y:S02]  /*1f70*/  CS2R R108, SRZ ;  /* 0x00000000006c7805 */ /* 0x000fe4000001ff00 */
[----:B------:R-:W-:Y:S02]  /*1f80*/  CS2R R110, SRZ ;  /* 0x00000000006e7805 */ /* 0x000fe4000001ff00 */
        /* <DEDUP_REMOVED lines=19> */
[----:B------:R-:W-:Y:S01]  /*20c0*/  CS2R R150, SRZ ;  /* 0x0000000000967805 */ /* 0x000fe2000001ff00 */
[----:B---3--:R-:W-:Y:S06]  /*20d0*/  @!P0 BRA `(.L_x_17) ;  /* 0x0000001000b48947 */ /* 0x008fec0003800000 */
[----:B------:R-:W-:Y:S01]  /*20e0*/  IMAD.MOV.U32 R229, RZ, RZ, RZ ;  /* 0x000000ffffe57224 */ /* 0x000fe200078e00ff */
[----:B------:R-:W-:Y:S01]  /*20f0*/  UMOV UR6, URZ ;  /* 0x0000003f00067c82 */ /* 0x000fe20008000000 */
[----:B------:R-:W-:Y:S01]  /*2100*/  IMAD.U32 R2, RZ, RZ, UR4 ;  /* 0x00000004ff027e24 */ /* 0x000fe2000f8e00ff */
[----:B------:R-:W-:Y:S01]  /*2110*/  UPLOP3.LUT UP0, UPT, UPT, UPT, UPT, 0x40, 0x0 ;  /* 0x000000000000789c */ /* 0x000fe20003f0e870 */
[----:B------:R-:W-:Y:S01]  /*2120*/  UMOV UR18, UR13 ;  /* 0x0000000d00127c82 */ /* 0x000fe20008000000 */
[----:B------:R-:W-:Y:S01]  /*2130*/  UMOV UR19, UR5 ;  /* 0x0000000500137c82 */ /* 0x000fe20008000000 */
[----:B------:R-:W-:Y:S01]  /*2140*/  UMOV UR20, UR5 ;  /* 0x0000000500147c82 */ /* 0x000fe20008000000 */
[----:B------:R-:W-:Y:S01]  /*2150*/  UMOV UR7, URZ ;  /* 0x0000003f00077c82 */ /* 0x000fe20008000000 */
[----:B------:R-:W-:-:S06]  /*2160*/  ULDC UR33, c[0x0][0x644] ;  /* 0x0001910000217ab9 */ /* 0x000fcc0000000800 */
.L_x_25:
[----:B------:R-:W-:-:S06]  /*2170*/  UISETP.NE.AND UP1, UPT, UR28, 0x3, UPT ;  /* 0x000000031c00788c */ /* 0x000fcc000bf25270 */
[----:B------:R-:W-:-:S13]  /*2180*/  PLOP3.LUT P1, PT, PT, PT, UP1, 0x80, 0x0 ;  /* 0x000000000000781c */ /* 0x000fda0003f2f018 */
[----:B0-----:R-:W-:Y:S05]  /*2190*/  @!P1 BRA `(.L_x_18) ;  /* 0x0000000000049947 */ /* 0x001fea0003800000 */
[----:B------:R-:W-:Y:S01]  /*21a0*/  BPT.TRAP 0x1 ;  /* 0x000000040000795c */ /* 0x000fe20000300000 */
.L_x_18:
[----:B------:R-:W-:Y:S01]  /*21b0*/  ULEA UR8, UR19, UR12, 0x3 ;  /* 0x0000000c13087291 */ /* 0x000fe2000f8e183f */
[----:B------:R-:W-:-:S08]  /*21c0*/  SHF.L.U32 R152, R2, 0x1f, RZ ;  /* 0x0000001f02987819 */ /* 0x000fd000000006ff */
[----:B------:R0:W1:Y:S01]  /*21d0*/  SYNCS.PHASECHK.TRANS64.TRYWAIT P0, [UR8], R152 ;  /* 0x00000098ff0075a7 */ /* 0x0000620008000148 */
[----:B------:R-:W-:Y:S05]  /*21e0*/  @!P1 BRA `(.L_x_19) ;  /* 0x0000000000049947 */ /* 0x000fea0003800000 */
[----:B------:R-:W-:Y:S01]  /*21f0*/  BPT.TRAP 0x1 ;  /* 0x000000040000795c */ /* 0x000fe20000300000 */
.L_x_19:
[----:B-1----:R-:W-:Y:S05]  /*2200*/  @P0 BRA `(.L_x_20) ;  /* 0x0000000000080947 */ /* 0x002fea0003800000 */
[----:B------:R-:W1:Y:S02]  /*2210*/  SYNCS.PHASECHK.TRANS64.TRYWAIT P0, [UR8], R152 ;  /* 0x00000098ff0075a7 */ /* 0x000e640008000148 */
[----:B-1----:R-:W-:Y:S05]  /*2220*/  @!P0 BRA `(.L_x_21) ;  /* 0x000000fc00148947 */ /* 0x002fea0003800000 */
.L_x_20:
[----:B-----5:R1:W-:Y:S04]  /*2230*/  STL [R1+0x9c], R0 ;  /* 0x00009c0001007387 */ /* 0x0203e80000100800 */
[----:B-1----:R-:W2:Y:S01]  /*2240*/  LDL R0, [R1+0x80] ;  /* 0x0000800001007983 */ /* 0x002ea20000100800 */
[----:B0-----:R-:W-:Y:S01]  /*2250*/  IMAD.U32 R152, RZ, RZ, UR19 ;  /* 0x00000013ff987e24 */ /* 0x001fe2000f8e00ff */
[----:B------:R-:W-:Y:S02]  /*2260*/  UIADD3 UR8, UR12, 0x200, URZ ;  /* 0x000002000c087890 */ /* 0x000fe4000fffe03f */
[----:B------:R-:W-:Y:S02]  /*2270*/  UIADD3 UR9, UR12, 0x6200, URZ ;  /* 0x000062000c097890 */ /* 0x000fe4000fffe03f */
[----:B------:R-:W-:-:S02]  /*2280*/  USHF.R.U32.HI UR8, URZ, 0x4, UR8 ;  /* 0x000000043f087899 */ /* 0x000fc40008011608 */
[----:B------:R-:W-:Y:S02]  /*2290*/  USHF.R.U32.HI UR9, URZ, 0x4, UR9 ;  /* 0x000000043f097899 */ /* 0x000fe40008011609 */
[----:B------:R-:W-:Y:S02]  /*22a0*/  ULOP3.LUT UR8, UR8, 0x3fff, URZ, 0xc0, !UPT ;  /* 0x00003fff08087892 */ /* 0x000fe4000f8ec03f */
[----:B------:R-:W-:Y:S02]  /*22b0*/  ULOP3.LUT UR9, UR9, 0x3fff, URZ, 0xc0, !UPT ;  /* 0x00003fff09097892 */ /* 0x000fe4000f8ec03f */
[----:B------:R-:W-:Y:S02]  /*22c0*/  USEL UR7, UR7, URZ, !UP0 ;  /* 0x0000003f07077287 */ /* 0x000fe4000c000000 */
[----:B------:R-:W-:Y:S02]  /*22d0*/  ULOP3.LUT UR8, UR8, 0x10000, URZ, 0xfc, !UPT ;  /* 0x0001000008087892 */ /* 0x000fe4000f8efc3f */
[----:B------:R-:W-:-:S02]  /*22e0*/  ULOP3.LUT UR9, UR9, 0x10000, URZ, 0xfc, !UPT ;  /* 0x0001000009097892 */ /* 0x000fc4000f8efc3f */
[----:B------:R-:W-:Y:S02]  /*22f0*/  UISETP.NE.U32.AND UP0, UPT, UR7, URZ, UPT ;  /* 0x0000003f0700728c */ /* 0x000fe4000bf05070 */
[----:B------:R-:W-:Y:S02]  /*2300*/  ULEA UR8, UR19, UR8, 0x7 ;  /* 0x0000000813087291 */ /* 0x000fe4000f8e383f */
[----:B------:R-:W-:Y:S01]  /*2310*/  ULEA UR10, UR19, UR9, 0xa ;  /* 0x00000009130a7291 */ /* 0x000fe2000f8e503f */
[----:B------:R-:W-:Y:S02]  /*2320*/  UMOV UR11, 0x80000020 ;  /* 0x80000020000b7882 */ /* 0x000fe40000000000 */
[----:B------:R-:W-:Y:S01]  /*2330*/  UMOV UR9, 0xc0000010 ;  /* 0xc000001000097882 */ /* 0x000fe20000000000 */
[----:B------:R-:W-:Y:S01]  /*2340*/  UIADD3 UR6, UR6, 0x1, URZ ;  /* 0x0000000106067890 */ /* 0x000fe2000fffe03f */
[----:B--2---:R-:W-:Y:S02]  /*2350*/  IMAD R152, R152, 0x200, R0 ;  /* 0x0000020098987824 */ /* 0x004fe400078e0200 */
[----:B------:R0:W5:Y:S04]  /*2360*/  LDL.LU R0, [R1+0x9c] ;  /* 0x00009c0001007983 */ /* 0x0001680000300800 */
[----:B------:R-:W1:Y:S02]  /*2370*/  LDS R152, [R152+UR12+0x36200] ;  /* 0x0362000c98987984 */ /* 0x000e640008000800 */
[----:B-1----:R-:W-:-:S06]  /*2380*/  WARPGROUP.ARRIVE ;  /* 0x00000000000079c5 */ /* 0x002fcc0000000000 */
[----:B------:R-:W-:Y:S01]  /*2390*/  QGMMA.SP.64x256x64.F32.E4M3.E4M3 R24, gdesc[UR8], R24, UP0, R152, gsb0 ;  /* 0x07e09800081879f3 */ /* 0x000fe2000b800a18 */
[----:B------:R-:W-:-:S04]  /*23a0*/  UISETP.NE.AND UP0, UPT, UR6, UR33, UPT ;  /* 0x000000210600728c */ /* 0x000fc8000bf05270 */
[----:B------:R-:W-:-:S04]  /*23b0*/  USEL UR7, URZ, 0x1, UP0 ;  /* 0x000000013f077887 */ /* 0x000fc80008000000 */
[----:B------:R-:W-:-:S06]  /*23c0*/  UISETP.NE.AND UP0, UPT, UR7, URZ, UPT ;  /* 0x0000003f0700728c */ /* 0x000fcc000bf05270 */
[----:B------:R-:W-:Y:S01]  /*23d0*/  PLOP3.LUT P0, PT, PT, PT, UP0, 0x80, 0x0 ;  /* 0x000000000000781c */ /* 0x000fe20003f0f008 */
[----:B------:R-:W-:-:S12]  /*23e0*/  WARPGROUP.DEPBAR.LE gsb0, 0x0 ;  /* 0x00008000000079c5 */ /* 0x000fd80000010000 */
[----:B0-----:R-:W-:Y:S05]  /*23f0*/  @!P0 BRA `(.L_x_22) ;  /* 0x0000000c00908947 */ /* 0x001fea0003800000 */
[----:B------:R0:W-:Y:S01]  /*2400*/  STL [R1+0xa8], R179 ;  /* 0x0000a8b301007387 */ /* 0x0001e20000100800 */
[----:B------:R-:W-:-:S01]  /*2410*/  FADD R3, R24, R3 ;  /* 0x0000000318037221 */ /* 0x000fc20000000000 */
[----:B------:R-:W-:Y:S01]  /*2420*/  FADD R4, R25, R4 ;  /* 0x0000000419047221 */ /* 0x000fe20000000000 */
[----:B------:R-:W-:-:S01]  /*2430*/  FADD R5, R26, R5 ;  /* 0x000000051a057221 */ /* 0x000fc20000000000 */
[----:B0-----:R-:W2:Y:S04]  /*2440*/  LDL.LU R179, [R1+0x38] ;  /* 0x0000380001b37983 */ /* 0x001ea80000300800 */
[----:B------:R0:W-:Y:S01]  /*2450*/  STL [R1+0xa4], R178 ;  /* 0x0000a4b201007387 */ /* 0x0001e20000100800 */
[----:B------:R-:W-:-:S01]  /*2460*/  FADD R6, R27, R6 ;  /* 0x000000061b067221 */ /* 0x000fc20000000000 */
[----:B------:R-:W-:-:S02]  /*2470*/  FADD R7, R28, R7 ;  /* 0x000000071c077221 */ /* 0x000fc40000000000 */
[----:B0-----:R-:W3:Y:S04]  /*2480*/  LDL.LU R178, [R1+0x34] ;  /* 0x0000340001b27983 */ /* 0x001ee80000300800 */
[----:B------:R0:W-:Y:S01]  /*2490*/  STL [R1+0xa0], R2 ;  /* 0x0000a00201007387 */ /* 0x0001e20000100800 */
[----:B------:R-:W-:-:S03]  /*24a0*/  FADD R8, R29, R8 ;  /* 0x000000081d087221 */ /* 0x000fc60000000000 */
[----:B0-----:R-:W4:Y:S04]  /*24b0*/  LDL.LU R2, [R1+0x30] ;  /* 0x0000300001027983 */ /* 0x001f280000300800 */
[----:B-----5:R0:W-:Y:S01]  /*24c0*/  STL [R1+0x9c], R0 ;  /* 0x00009c0001007387 */ /* 0x0201e20000100800 */
[----:B------:R-:W-:-:S03]  /*24d0*/  FADD R9, R30, R9 ;  /* 0x000000091e097221 */ /* 0x000fc60000000000 */
[----:B0-----:R-:W4:Y:S04]  /*24e0*/  LDL.LU R0, [R1+0x2c] ;  /* 0x00002c0001007983 */ /* 0x001f280000300800 */
[----:B------:R0:W-:Y:S01]  /*24f0*/  STL [R1+0xac], R3 ;  /* 0x0000ac0301007387 */ /* 0x0001e20000100800 */
        /* <DEDUP_REMOVED lines=11> */
[----:B------:R0:W-:Y:S04]  /*25b0*/  STL [R1+0xbc], R7 ;  /* 0x0000bc0701007387 */ /* 0x0001e80000100800 */
        /* <DEDUP_REMOVED lines=12> */
[----:B0-----:R-:W4:Y:S01]  /*2680*/  LDL.LU R13, [R1] ;  /* 0x00000000010d7983 */ /* 0x001f220000300800 */
[----:B------:R-:W-:-:S01]  /*2690*/  FADD R14, R35, R14 ;  /* 0x0000000e230e7221 */ /* 0x000fc20000000000 */
[----:B------:R-:W-:Y:S01]  /*26a0*/  FADD R15, R36, R15 ;  /* 0x0000000f240f7221 */ /* 0x000fe20000000000 */
[----:B------:R-:W-:-:S01]  /*26b0*/  FADD R16, R37, R16 ;  /* 0x0000001025107221 */ /* 0x000fc20000000000 */
[----:B------:R-:W-:Y:S01]  /*26c0*/  FADD R17, R38, R17 ;  /* 0x0000001126117221 */ /* 0x000fe20000000000 */
[----:B------:R-:W-:-:S01]  /*26d0*/  FADD R18, R39, R18 ;  /* 0x0000001227127221 */ /* 0x000fc20000000000 */
[----:B------:R-:W-:Y:S01]  /*26e0*/  STL [R1+0xd8], R14 ;  /* 0x0000d80e01007387 */ /* 0x000fe20000100800 */
[----:B------:R-:W-:-:S01]  /*26f0*/  FADD R19, R40, R19 ;  /* 0x0000001328137221 */ /* 0x000fc20000000000 */
[----:B------:R-:W-:Y:S01]  /*2700*/  FADD R20, R41, R20 ;  /* 0x0000001429147221 */ /* 0x000fe20000000000 */
[----:B------:R-:W-:-:S01]  /*2710*/  FADD R21, R42, R21 ;  /* 0x000000152a157221 */ /* 0x000fc20000000000 */
[----:B------:R0:W-:Y:S01]  /*2720*/  STL [R1+0xdc], R15 ;  /* 0x0000dc0f01007387 */ /* 0x0001e20000100800 */
[----:B------:R-:W-:-:S01]  /*2730*/  FADD R22, R43, R22 ;  /* 0x000000162b167221 */ /* 0x000fc20000000000 */
[----:B------:R-:W-:Y:S01]  /*2740*/  FADD R23, R44, R23 ;  /* 0x000000172c177221 */ /* 0x000fe20000000000 */
        /* <DEDUP_REMOVED lines=74> */
[----:B--2---:R-:W-:-:S01]  /*2bf0*/  FADD R179, R133, R179 ;  /* 0x000000b385b37221 */ /* 0x004fc20000000000 */
[----:B---3--:R-:W-:Y:S01]  /*2c00*/  FADD R178, R132, R178 ;  /* 0x000000b284b27221 */ /* 0x008fe20000000000 */
[----:B----4-:R-:W-:-:S01]  /*2c10*/  FADD R2, R131, R2 ;  /* 0x0000000283027221 */ /* 0x010fc20000000000 */
        /* <DEDUP_REMOVED lines=11> */
[----:B------:R-:W-:-:S05]  /*2cd0*/  FADD R13, R119, R13 ;  /* 0x0000000d770d7221 */ /* 0x000fca0000000000 */
[----:B------:R1:W-:Y:S04]  /*2ce0*/  STL [R1], R13 ;  /* 0x0000000d01007387 */ /* 0x0003e80000100800 */
[----:B------:R2:W-:Y:S04]  /*2cf0*/  STL [R1+0x4], R12 ;  /* 0x0000040c01007387 */ /* 0x0005e80000100800 */
        /* <DEDUP_REMOVED lines=9> */
[----:B------:R-:W-:Y:S04]  /*2d90*/  STL [R1+0x2c], R0 ;  /* 0x00002c0001007387 */ /* 0x000fe80000100800 */
[----:B0-----:R-:W4:Y:S04]  /*2da0*/  LDL.LU R15, [R1+0x3c] ;  /* 0x00003c00010f7983 */ /* 0x001f280000300800 */
[----:B------:R-:W-:Y:S04]  /*2db0*/  STL [R1+0x30], R2 ;  /* 0x0000300201007387 */ /* 0x000fe80000100800 */
[----:B------:R-:W4:Y:S04]  /*2dc0*/  LDL.LU R14, [R1+0x40] ;  /* 0x00004000010e7983 */ /* 0x000f280000300800 */
[----:B------:R-:W-:Y:S04]  /*2dd0*/  STL [R1+0x34], R178 ;  /* 0x000034b201007387 */ /* 0x000fe80000100800 */
[----:B-1----:R-:W4:Y:S04]  /*2de0*/  LDL.LU R13, [R1+0x44] ;  /* 0x00004400010d7983 */ /* 0x002f280000300800 */
[----:B------:R0:W-:Y:S04]  /*2df0*/  STL [R1+0x38], R179 ;  /* 0x000038b301007387 */ /* 0x0001e80000100800 */
[----:B--2---:R-:W2:Y:S04]  /*2e00*/  LDL.LU R12, [R1+0x48] ;  /* 0x00004800010c7983 */ /* 0x004ea80000300800 */
[----:B---3--:R-:W3:Y:S04]  /*2e10*/  LDL.LU R11, [R1+0x4c] ;  /* 0x00004c00010b7983 */ /* 0x008ee80000300800 */
[----:B----4-:R-:W4:Y:S04]  /*2e20*/  LDL.LU R10, [R1+0x50] ;  /* 0x00005000010a7983 */ /* 0x010f280000300800 */
[----:B------:R-:W4:Y:S04]  /*2e30*/  LDL.LU R9, [R1+0x54] ;  /* 0x0000540001097983 */ /* 0x000f280000300800 */
[----:B------:R-:W4:Y:S04]  /*2e40*/  LDL.LU R8, [R1+0x58] ;  /* 0x0000580001087983 */ /* 0x000f280000300800 */
[----:B------:R-:W4:Y:S04]  /*2e50*/  LDL.LU R7, [R1+0x5c] ;  /* 0x00005c0001077983 */ /* 0x000f280000300800 */
[----:B------:R-:W4:Y:S04]  /*2e60*/  LDL.LU R6, [R1+0x60] ;  /* 0x0000600001067983 */ /* 0x000f280000300800 */
[----:B------:R-:W4:Y:S04]  /*2e70*/  LDL.LU R5, [R1+0x64] ;  /* 0x0000640001057983 */ /* 0x000f280000300800 */
[----:B------:R-:W4:Y:S04]  /*2e80*/  LDL.LU R4, [R1+0x68] ;  /* 0x0000680001047983 */ /* 0x000f280000300800 */
[----:B------:R-:W4:Y:S04]  /*2e90*/  LDL.LU R3, [R1+0x6c] ;  /* 0x00006c0001037983 */ /* 0x000f280000300800 */
[----:B0-----:R-:W4:Y:S04]  /*2ea0*/  LDL.LU R179, [R1+0x70] ;  /* 0x0000700001b37983 */ /* 0x001f280000300800 */
[----:B------:R-:W4:Y:S04]  /*2eb0*/  LDL.LU R178, [R1+0x74] ;  /* 0x0000740001b27983 */ /* 0x000f280000300800 */
[----:B------:R-:W4:Y:S04]  /*2ec0*/  LDL.LU R2, [R1+0x78] ;  /* 0x0000780001027983 */ /* 0x000f280000300800 */
[----:B------:R-:W4:Y:S01]  /*2ed0*/  LDL.LU R0, [R1+0x7c] ;  /* 0x00007c0001007983 */ /* 0x000f220000300800 */
[----:B------:R-:W-:-:S05]  /*2ee0*/  FADD R15, R134, R15 ;  /* 0x0000000f860f7221 */ /* 0x000fca0000000000 */
[----:B------:R0:W-:Y:S01]  /*2ef0*/  STL [R1+0x3c], R15 ;  /* 0x00003c0f01007387 */ /* 0x0001e20000100800 */
[----:B------:R-:W-:-:S03]  /*2f00*/  FADD R14, R135, R14 ;  /* 0x0000000e870e7221 */ /* 0x000fc60000000000 */
[----:B0-----:R0:W5:Y:S01]  /*2f10*/  LDL.LU R15, [R1+0xdc] ;  /* 0x0000dc00010f7983 */ /* 0x0011620000300800 */
[----:B------:R-:W-:-:S03]  /*2f20*/  FADD R13, R136, R13 ;  /* 0x0000000d880d7221 */ /* 0x000fc60000000000 */
[----:B------:R1:W-:Y:S01]  /*2f30*/  STL [R1+0x40], R14 ;  /* 0x0000400e01007387 */ /* 0x0003e20000100800 */
[----:B--2---:R-:W-:-:S01]  /*2f40*/  FADD R12, R137, R12 ;  /* 0x0000000c890c7221 */ /* 0x004fc20000000000 */
[----:B---3--:R-:W-:Y:S02]  /*2f50*/  FADD R11, R138, R11 ;  /* 0x0000000b8a0b7221 */ /* 0x008fe40000000000 */
[----:B-1----:R0:W5:Y:S01]  /*2f60*/  LDL.LU R14, [R1+0xd8] ;  /* 0x0000d800010e7983 */ /* 0x0021620000300800 */
[----:B----4-:R-:W-:-:S03]  /*2f70*/  FADD R10, R139, R10 ;  /* 0x0000000a8b0a7221 */ /* 0x010fc60000000000 */
[----:B------:R1:W-:Y:S01]  /*2f80*/  STL [R1+0x44], R13 ;  /* 0x0000440d01007387 */ /* 0x0003e20000100800 */
[----:B------:R-:W-:-:S03]  /*2f90*/  FADD R9, R140, R9 ;  /* 0x000000098c097221 */ /* 0x000fc60000000000 */
[----:B-1----:R0:W5:Y:S01]  /*2fa0*/  LDL.LU R13, [R1+0xd4] ;  /* 0x0000d400010d7983 */ /* 0x0021620000300800 */
[----:B------:R-:W-:-:S03]  /*2fb0*/  FADD R8, R141, R8 ;  /* 0x000000088d087221 */ /* 0x000fc60000000000 */
[----:B------:R1:W-:Y:S01]  /*2fc0*/  STL [R1+0x48], R12 ;  /* 0x0000480c01007387 */ /* 0x0003e20000100800 */
[----:B------:R-:W-:-:S01]  /*2fd0*/  FADD R7, R142, R7 ;  /* 0x000000078e077221 */ /* 0x000fc20000000000 */
[----:B------:R-:W-:Y:S02]  /*2fe0*/  FADD R6, R143, R6 ;  /* 0x000000068f067221 */ /* 0x000fe40000000000 */
[----:B-1----:R0:W5:Y:S04]  /*2ff0*/  LDL.LU R12, [R1+0xd0] ;  /* 0x0000d000010c7983 */ /* 0x0021680000300800 */
[----:B------:R1:W-:Y:S01]  /*3000*/  STL [R1+0x4c], R11 ;  /* 0x00004c0b01007387 */ /* 0x0003e20000100800 */
[----:B------:R-:W-:-:S01]  /*3010*/  FADD R5, R144, R5 ;  /* 0x0000000590057221 */ /* 0x000fc20000000000 */
[----:B------:R-:W-:-:S02]  /*3020*/  FADD R4, R145, R4 ;  /* 0x0000000491047221 */ /* 0x000fc40000000000 */
[----:B-1----:R0:W5:Y:S04]  /*3030*/  LDL.LU R11, [R1+0xcc] ;  /* 0x0000cc00010b7983 */ /* 0x0021680000300800 */
[----:B------:R1:W-:Y:S01]  /*3040*/  STL [R1+0x50], R10 ;  /* 0x0000500a01007387 */ /* 0x0003e20000100800 */
[----:B------:R-:W-:-:S03]  /*3050*/  FADD R3, R146, R3 ;  /* 0x0000000392037221 */ /* 0x000fc60000000000 */
        /* <DEDUP_REMOVED lines=13> */
[----:B------:R1:W-:Y:S04]  /*3130*/  STL [R1+0x64], R5 ;  /* 0x0000640501007387 */ /* 0x0003e80000100800 */
        /* <DEDUP_REMOVED lines=12> */
[----:B-1----:R0:W5:Y:S01]  /*3200*/  LDL.LU R0, [R1+0x9c] ;  /* 0x00009c0001007983 */ /* 0x0021620000300800 */
[----:B------:R-:W-:-:S01]  /*3210*/  FADD R229, R229, R151 ;  /* 0x00000097e5e57221 */ /* 0x000fc20000000000 */
[----:B------:R-:W-:-:S02]  /*3220*/  WARPGROUP.DEPBAR.LE gsb0, 0x0 ;  /* 0x00008000000079c5 */ /* 0x000fc40000010000 */
[----:B------:R-:W-:-:S05]  /*3230*/  UMOV UR6, URZ ;  /* 0x0000003f00067c82 */ /* 0x000fca0008000000 */
.L_x_22:
[----:B------:R-:W-:Y:S05]  /*3240*/  @!P1 BRA `(.L_x_23) ;  /* 0x0000000000049947 */ /* 0x000fea0003800000 */
[----:B------:R-:W-:Y:S01]  /*3250*/  BPT.TRAP 0x1 ;  /* 0x000000040000795c */ /* 0x000fe20000300000 */
.L_x_23:
[----:B------:R-:W-:Y:S02]  /*3260*/  UISETP.GT.U32.AND UP1, UPT, UR14, 0x1, UPT ;  /* 0x000000010e00788c */ /* 0x000fe4000bf24070 */
[----:B------:R-:W-:-:S04]  /*3270*/  ULEA UR7, UR20, UR12, 0x3 ;  /* 0x0000000c14077291 */ /* 0x000fc8000f8e183f */
[----:B------:R-:W-:Y:S01]  /*3280*/  UIADD3 UR7, UR7, 0x60, URZ ;  /* 0x0000006007077890 */ /* 0x000fe2000fffe03f */
[----:B------:R-:W-:-:S03]  /*3290*/  PLOP3.LUT P0, PT, PT, PT, UP1, 0x80, 0x0 ;  /* 0x000000000000781c */ /* 0x000fc60003f0f018 */
[----:B------:R-:W-:-:S09]  /*32a0*/  UPRMT UR7, URZ, 0x654, UR7 ;  /* 0x000006543f077896 */ /* 0x000fd20008000007 */
[----:B------:R-:W-:Y:S01]  /*32b0*/  SYNCS.ARRIVE.TRANS64.RED.A1T0 RZ, [UR7], RZ ;  /* 0x000000ffffff79a7 */ /* 0x000fe20008100407 */
[----:B------:R-:W-:Y:S05]  /*32c0*/  @P0 BRA `(.L_x_24) ;  /* 0x0000000000040947 */ /* 0x000fea0003800000 */
[----:B------:R-:W-:Y:S01]  /*32d0*/  BPT.TRAP 0x1 ;  /* 0x000000040000795c */ /* 0x000fe20000300000 */
.L_x_24:
[----:B------:R-:W-:Y:S02]  /*32e0*/  UISETP.GT.AND UP3, UPT, UR18, 0x1, UPT ;  /* 0x000000011200788c */ /* 0x000fe4000bf64270 */
[----:B------:R-:W-:Y:S02]  /*32f0*/  UIADD3 UR19, UR19, 0x1, URZ ;  /* 0x0000000113137890 */ /* 0x000fe4000fffe03f */
[----:B------:R-:W-:Y:S02]  /*3300*/  UIADD3 UR20, UR20, 0x1, URZ ;  /* 0x0000000114147890 */ /* 0x000fe4000fffe03f */
[----:B------:R-:W-:Y:S01]  /*3310*/  PLOP3.LUT P0, PT, PT, PT, UP3, 0x80, 0x0 ;  /* 0x000000000000781c */ /* 0x000fe20003f0f038 */
[----:B------:R-:W-:Y:S02]  /*3320*/  UISETP.NE.AND UP1, UPT, UR19, 0xc, UPT ;  /* 0x0000000c1300788c */ /* 0x000fe4000bf25270 */
[----:B------:R-:W-:Y:S02]  /*3330*/  UISETP.NE.AND UP2, UPT, UR20, 0xc, UPT ;  /* 0x0000000c1400788c */ /* 0x000fe4000bf45270 */
[----:B------:R-:W-:-:S02]  /*3340*/  USEL UR7, URZ, 0x1, UP1 ;  /* 0x000000013f077887 */ /* 0x000fc40008800000 */
[----:B------:R-:W-:Y:S02]  /*3350*/  UIADD3 UR18, UR18, -0x1, URZ ;  /* 0xffffffff12127890 */ /* 0x000fe4000fffe03f */
[----:B------:R-:W-:Y:S02]  /*3360*/  USEL UR19, UR19, URZ, UP1 ;  /* 0x0000003f13137287 */ /* 0x000fe40008800000 */
[----:B-----5:R-:W-:Y:S01]  /*3370*/  LOP3.LUT R2, R2, UR7, RZ, 0x3c, !PT ;  /* 0x0000000702027c12 */ /* 0x020fe2000f8e3cff */
[----:B------:R-:W-:Y:S01]  /*3380*/  USEL UR20, UR20, URZ, UP2 ;  /* 0x0000003f14147287 */ /* 0x000fe20009000000 */
[----:B------:R-:W-:Y:S01]  /*3390*/  UMOV UR7, 0x1 ;  /* 0x0000000100077882 */ /* 0x000fe20000000000 */
[----:B------:R-:W-:Y:S10]  /*33a0*/  @P0 BRA `(.L_x_25) ;  /* 0xffffffec00700947 */ /* 0x000ff4000383ffff */
.L_x_17:
[----:B------:R-:W-:Y:S04]  /*33b0*/  STL [R1+0x94], R229 ;  /* 0x000094e501007387 */ /* 0x000fe80000100800 */
[----:B------:R-:W2:Y:S04]  /*33c0*/  LDL.LU R2, [R1+0x7c] ;  /* 0x00007c0001027983 */ /* 0x000ea80000300800 */
[----:B--2---:R1:W-:Y:S04]  /*33d0*/  STL [R1+0x7c], R2 ;  /* 0x00007c0201007387 */ /* 0x0043e80000100800 */
[----:B-1----:R-:W2:Y:S04]  /*33e0*/  LDL.LU R2, [R1+0x78] ;  /* 0x0000780001027983 */ /* 0x002ea80000300800 */
        /* <DEDUP_REMOVED lines=54> */
[----:B------:R1:W5:Y:S01]  /*3750*/  LDL.LU R229, [R1+0x8] ;  /* 0x0000080001e57983 */ /* 0x0003620000300800 */
[----:B------:R-:W-:-:S04]  /*3760*/  UISETP.NE.AND UP0, UPT, UR6, URZ, UPT ;  /* 0x0000003f0600728c */ /* 0x000fc8000bf05270 */
[----:B------:R-:W-:-:S06]  /*3770*/  USEL UR6, URZ, 0x1, !UP0 ;  /* 0x000000013f067887 */ /* 0x000fcc000c000000 */
[----:B------:R-:W-:Y:S01]  /*3780*/  ISETP.NE.AND P0, PT, RZ, UR6, PT ;  /* 0x00000006ff007c0c */ /* 0x000fe2000bf05270 */
[----:B--2---:R2:W-:Y:S04]  /*3790*/  STL [R1+0xc], R2 ;  /* 0x00000c0201007387 */ /* 0x0045e80000100800 */
[----:B------:R1:W5:Y:S04]  /*37a0*/  LDL.LU R152, [R1+0x4] ;  /* 0x0000040001987983 */ /* 0x0003680000300800 */
[----:B--2---:R1:W5:Y:S04]  /*37b0*/  LDL.LU R2, [R1] ;  /* 0x0000000001027983 */ /* 0x0043680000300800 */
[----:B------:R-:W-:Y:S05]  /*37c0*/  @!P0 BRA `(.L_x_26) ;  /* 0x0000000c00e48947 */ /* 0x000fea0003800000 */
[----:B------:R2:W-:Y:S04]  /*37d0*/  STL [R1+0xa4], R179 ;  /* 0x0000a4b301007387 */ /* 0x0005e80000100800 */
[----:B--2---:R-:W2:Y:S04]  /*37e0*/  LDL.LU R179, [R1+0x78] ;  /* 0x0000780001b37983 */ /* 0x004ea80000300800 */
[----:B--2---:R2:W-:Y:S04]  /*37f0*/  STL [R1+0xa8], R179 ;  /* 0x0000a8b301007387 */ /* 0x0045e80000100800 */
        /* <DEDUP_REMOVED lines=53> */
[----:B------:R3:W-:Y:S04]  /*3b50*/  STL [R1+0xa0], R178 ;  /* 0x0000a0b201007387 */ /* 0x0007e80000100800 */
[----:B---3--:R-:W3:Y:S04]  /*3b60*/  LDL.LU R178, [R1+0x7c] ;  /* 0x00007c0001b27983 */ /* 0x008ee80000300800 */
[----:B------:R4:W-:Y:S04]  /*3b70*/  STL [R1+0x9c], R0 ;  /* 0x00009c0001007387 */ /* 0x0009e80000100800 */
[----:B----4-:R-:W4:Y:S01]  /*3b80*/  LDL.LU R0, [R1+0x94] ;  /* 0x0000940001007983 */ /* 0x010f220000300800 */
[----:B------:R-:W-:Y:S01]  /*3b90*/  FADD R3, R24, R3 ;  /* 0x0000000318037221 */ /* 0x000fe20000000000 */
        /* <DEDUP_REMOVED lines=94> */
[----:B-----5:R-:W-:Y:S01]  /*4180*/  FADD R2, R119, R2 ;  /* 0x0000000277027221 */ /* 0x020fe20000000000 */
[----:B------:R-:W-:Y:S01]  /*4190*/  FADD R152, R120, R152 ;  /* 0x0000009878987221 */ /* 0x000fe20000000000 */
[----:B------:R-:W-:Y:S01]  /*41a0*/  FADD R229, R121, R229 ;  /* 0x000000e579e57221 */ /* 0x000fe20000000000 */
[----:B--2---:R-:W-:-:S05]  /*41b0*/  FADD R179, R122, R179 ;  /* 0x000000b37ab37221 */ /* 0x004fca0000000000 */
[----:B------:R2:W-:Y:S04]  /*41c0*/  STL [R1+0xc], R179 ;  /* 0x00000cb301007387 */ /* 0x0005e80000100800 */
[----:B--2---:R-:W2:Y:S02]  /*41d0*/  LDL.LU R179, [R1+0x110] ;  /* 0x0001100001b37983 */ /* 0x004ea40000300800 */
        /* <DEDUP_REMOVED lines=77> */
[----:B--2---:R-:W2:Y:S01]  /*46b0*/  LDL.LU R179, [R1+0xa8] ;  /* 0x0000a80001b37983 */ /* 0x004ea20000300800 */
[----:B---3--:R-:W-:Y:S01]  /*46c0*/  FADD R178, R150, R178 ;  /* 0x000000b296b27221 */ /* 0x008fe20000000000 */
[----:B----4-:R-:W-:Y:S01]  /*46d0*/  FADD R0, R151, R0 ;  /* 0x0000000097007221 */ /* 0x010fe20000000000 */
[----:B--2---:R-:W-:-:S05]  /*46e0*/  FADD R179, R149, R179 ;  /* 0x000000b395b37221 */ /* 0x004fca0000000000 */
[----:B------:R2:W-:Y:S04]  /*46f0*/  STL [R1+0x78], R179 ;  /* 0x000078b301007387 */ /* 0x0005e80000100800 */
[----:B--2---:R2:W5:Y:S04]  /*4700*/  LDL.LU R179, [R1+0xa4] ;  /* 0x0000a40001b37983 */ /* 0x0045680000300800 */
[----:B------:R3:W-:Y:S04]  /*4710*/  STL [R1+0x7c], R178 ;  /* 0x00007cb201007387 */ /* 0x0007e80000100800 */
[----:B---3--:R2:W5:Y:S04]  /*4720*/  LDL.LU R178, [R1+0xa0] ;  /* 0x0000a00001b27983 */ /* 0x0085680000300800 */
[----:B------:R3:W-:Y:S04]  /*4730*/  STL [R1+0x94], R0 ;  /* 0x0000940001007387 */ /* 0x0007e80000100800 */
[----:B---3--:R2:W5:Y:S01]  /*4740*/  LDL.LU R0, [R1+0x9c] ;  /* 0x00009c0001007983 */ /* 0x0085620000300800 */
[----:B------:R-:W-:-:S02]  /*4750*/  WARPGROUP.DEPBAR.LE gsb0, 0x0 ;  /* 0x00008000000079c5 */ /* 0x000fc40000010000 */
.L_x_26:
[----:B------:R-:W3:Y:S01]  /*4760*/  S2R R25, SR_TID.X ;  /* 0x0000000000197919 */ /* 0x000ee20000002100 */
[----:B------:R-:W-:Y:S01]  /*4770*/  IMAD.U32 R24, RZ, RZ, UR31 ;  /* 0x0000001fff187e24 */ /* 0x000fe2000f8e00ff */
[----:B------:R-:W-:Y:S01]  /*4780*/  MOV R26, UR32 ;  /* 0x00000020001a7c02 */ /* 0x000fe20008000f00 */
[----:B------:R-:W-:Y:S01]  /*4790*/  UIADD3 UR5, UR5, UR29, URZ ;  /* 0x0000001d05057290 */ /* 0x000fe2000fffe03f */
[----:B------:R-:W4:Y:S01]  /*47a0*/  LDC R47, c[0x0][0x288] ;  /* 0x0000a200ff2f7b82 */ /* 0x000f220000000800 */
[----:B------:R-:W-:Y:S01]  /*47b0*/  UISETP.GE.U32.AND UP1, UPT, UR29, 0xc, UPT ;  /* 0x0000000c1d00788c */ /* 0x000fe2000bf26070 */
[----:B------:R-:W-:Y:S01]  /*47c0*/  SHF.L.U32 R24, R24, 0x1f, RZ ;  /* 0x0000001f18187819 */ /* 0x000fe200000006ff */
[----:B------:R-:W-:Y:S01]  /*47d0*/  UISETP.GT.U32.AND UP0, UPT, UR5, 0xb, UPT ;  /* 0x0000000b0500788c */ /* 0x000fe2000bf04070 */
[----:B-----5:R-:W-:Y:S01]  /*47e0*/  SHF.R.S32.HI R28, RZ, 0x1f, R0 ;  /* 0x0000001fff1c7819 */ /* 0x020fe20000011400 */
[----:B------:R-:W-:Y:S02]  /*47f0*/  UIMAD.WIDE.U32 UR6, UR5, -0x55555555, URZ ;  /* 0xaaaaaaab050678a5 */ /* 0x000fe4000f8e003f */
[----:B------:R-:W-:Y:S01]  /*4800*/  UISETP.LT.U32.AND UP0, UPT, UR29, 0xc, UP0 ;  /* 0x0000000c1d00788c */ /* 0x000fe20008701070 */
[----:B------:R3:W-:Y:S01]  /*4810*/  SYNCS.ARRIVE.TRANS64.A1T0 RZ, [R26+UR30], RZ ;  /* 0x000000ff1aff79a7 */ /* 0x0007e2000810001e */
[----:B------:R-:W-:-:S02]  /*4820*/  WARPGROUP.DEPBAR.LE gsb0, 0x0 ;  /* 0x00008000000079c5 */ /* 0x000fc40000010000 */
[----:B------:R-:W-:Y:S02]  /*4830*/  USEL UR8, URZ, 0x1, !UP0 ;  /* 0x000000013f087887 */ /* 0x000fe4000c000000 */
[----:B------:R-:W-:Y:S02]  /*4840*/  USHF.R.U32.HI UR6, URZ, 0x3, UR7 ;  /* 0x000000033f067899 */ /* 0x000fe40008011607 */
[----:B------:R-:W-:Y:S01]  /*4850*/  ULOP3.LUT UR4, UR4, UR8, URZ, 0x3c, !UPT ;  /* 0x0000000804047292 */ /* 0x000fe2000f8e3c3f */
[----:B------:R-:W0:Y:S01]  /*4860*/  SYNCS.PHASECHK.TRANS64.TRYWAIT P0, [UR16+0x8], R24 ;  /* 0x00000818ff0075a7 */ /* 0x000e220008000150 */
[----:B------:R-:W-:Y:S02]  /*4870*/  UIMAD UR5, UR6, -0xc, UR5 ;  /* 0xfffffff4060578a4 */ /* 0x000fe4000f8e0205 */
[----:B------:R-:W-:Y:S01]  /*4880*/  @UP1 ULOP3.LUT UR4, UR4, 0x1, UR6, 0x78, !UPT ;  /* 0x0000000104041892 */ /* 0x000fe2000f8e7806 */
[----:B---3--:R-:W-:-:S04]  /*4890*/  SHF.R.S32.HI R26, RZ, 0x1f, R25 ;  /* 0x0000001fff1a7819 */ /* 0x008fc80000011419 */
[----:B------:R-:W-:-:S04]  /*48a0*/  LEA.HI R26, R26, R25, RZ, 0x7 ;  /* 0x000000191a1a7211 */ /* 0x000fc800078f38ff */
[----:B------:R-:W-:-:S05]  /*48b0*/  LOP3.LUT R26, R26, 0xffffff80, RZ, 0xc0, !PT ;  /* 0xffffff801a1a7812 */ /* 0x000fca00078ec0ff */
[----:B------:R-:W-:-:S05]  /*48c0*/  IMAD.IADD R26, R25, 0x1, -R26 ;  /* 0x00000001191a7824 */ /* 0x000fca00078e0a1a */
[----:B------:R-:W-:-:S04]  /*48d0*/  SHF.R.S32.HI R25, RZ, 0x1f, R26 ;  /* 0x0000001fff197819 */ /* 0x000fc8000001141a */
[----:B------:R-:W-:-:S04]  /*48e0*/  LEA.HI R25, R25, R26, RZ, 0x2 ;  /* 0x0000001a19197211 */ /* 0x000fc800078f10ff */
[----:B------:R-:W-:Y:S01]  /*48f0*/  LOP3.LUT R25, R25, 0xfffffffc, RZ, 0xc0, !PT ;  /* 0xfffffffc19197812 */ /* 0x000fe200078ec0ff */
[----:B0---4-:R-:W-:Y:S06]  /*4900*/  @!P0 BRA `(.L_x_27) ;  /* 0x000000d4007c8947 */ /* 0x011fec0003800000 */
.L_x_255:
[----:B------:R3:W-:Y:S01]  /*4910*/  STL [R1+0xa0], R3 ;  /* 0x0000a00301007387 */ /* 0x0007e20000100800 */
[----:B------:R-:W-:-:S03]  /*4920*/  ULDC.64 UR6, c[0x0][0x6d0] ;  /* 0x0001b40000067ab9 */ /* 0x000fc60000000a00 */
[----:B---3--:R-:W3:Y:S04]  /*4930*/  LDL.LU R3, [R1+0x84] ;  /* 0x0000840001037983 */ /* 0x008ee80000300800 */
[----:B------:R4:W-:Y:S04]  /*4940*/  STL [R1+0x9c], R2 ;  /* 0x00009c0201007387 */ /* 0x0009e80000100800 */
[----:B----4-:R-:W4:Y:S01]  /*4950*/  LDL.LU R2, [R1+0x90] ;  /* 0x0000900001027983 */ /* 0x010f220000300800 */
[----:B------:R-:W-:Y:S02]  /*4960*/  IMAD.IADD R30, R26, 0x1, -R25 ;  /* 0x000000011a1e7824 */ /* 0x000fe400078e0a19 */
[----:B0-----:R-:W-:-:S02]  /*4970*/  IMAD R27, R28, UR6, RZ ;  /* 0x000000061c1b7c24 */ /* 0x001fc4000f8e02ff */
[----:B------:R-:W-:-:S04]  /*4980*/  IMAD.WIDE R34, R30, 0x2, RZ ;  /* 0x000000021e227825 */ /* 0x000fc800078e02ff */
[----:B------:R-:W-:Y:S01]  /*4990*/  IMAD.WIDE.U32 R24, R0, UR6, R178 ;  /* 0x0000000600187c25 */ /* 0x000fe2000f8e00b2 */
[----:B------:R-:W-:-:S03]  /*49a0*/  ULDC UR6, c[0x0][0x284] ;  /* 0x0000a10000067ab9 */ /* 0x000fc60000000800 */
[----:B---3--:R-:W-:Y:S02]  /*49b0*/  IMAD.SHL.U32 R36, R3, 0x40, RZ ;  /* 0x0000004003247824 */ /* 0x008fe400078e00ff */
[----:B------:R0:W5:Y:S01]  /*49c0*/  LDL.LU R3, [R1+0xa0] ;  /* 0x0000a00001037983 */ /* 0x0001620000300800 */
[----:B------:R-:W-:Y:S02]  /*49d0*/  IMAD R27, R0, UR7, R27 ;  /* 0x00000007001b7c24 */ /* 0x000fe4000f8e021b */
[C---:B------:R-:W-:Y:S02]  /*49e0*/  ISETP.GE.AND P0, PT, R36.reuse, UR6, PT ;  /* 0x0000000624007c0c */ /* 0x040fe4000bf06270 */
[----:B------:R-:W-:Y:S02]  /*49f0*/  SHF.R.S32.HI R37, RZ, 0x1f, R36 ;  /* 0x0000001fff257819 */ /* 0x000fe40000011424 */
[----:B------:R-:W-:-:S04]  /*4a00*/  IADD3 R24, P1, R36, R24, RZ ;  /* 0x0000001824187210 */ /* 0x000fc80007f3e0ff */
[----:B------:R-:W-:Y:S01]  /*4a10*/  IADD3.X R25, R37, R25, R27, P1, !PT ;  /* 0x0000001925197210 */ /* 0x000fe20000ffe41b */
[C---:B----4-:R-:W-:Y:S02]  /*4a20*/  IMAD.SHL.U32 R26, R2.reuse, 0x100, RZ ;  /* 0x00000100021a7824 */ /* 0x050fe400078e00ff */
[----:B------:R-:W-:Y:S02]  /*4a30*/  IMAD.WIDE R34, R2, 0x100, R34 ;  /* 0x0000010002227825 */ /* 0x000fe400078e0222 */
[----:B------:R0:W5:Y:S01]  /*4a40*/  LDL.LU R2, [R1+0x9c] ;  /* 0x00009c0001027983 */ /* 0x0001620000300800 */
[----:B------:R-:W-:Y:S01]  /*4a50*/  ISETP.GE.OR P0, PT, R26, R47, P0 ;  /* 0x0000002f1a00720c */ /* 0x000fe20000706670 */
[----:B------:R-:W-:-:S04]  /*4a60*/  IMAD R47, R30, -0x2, R47 ;  /* 0xfffffffe1e2f7824 */ /* 0x000fc800078e022f */
[----:B------:R-:W-:-:S08]  /*4a70*/  IMAD.IADD R47, R47, 0x1, -R26 ;  /* 0x000000012f2f7824 */ /* 0x000fd000078e0a1a */
[----:B0-----:R-:W-:Y:S05]  /*4a80*/  @P0 BRA `(.L_x_28) ;  /* 0x000000b400940947 */ /* 0x001fea0003800000 */
[----:B------:R0:W-:Y:S01]  /*4a90*/  STL [R1+0x9c], R0 ;  /* 0x00009c0001007387 */ /* 0x0001e20000100800 */
[----:B------:R-:W3:Y:S03]  /*4aa0*/  LDC.64 R32, c[0x0][0x6c8] ;  /* 0x0001b200ff207b82 */ /* 0x000ee60000000a00 */
[----:B0-----:R-:W4:Y:S01]  /*4ab0*/  LDL R0, [R1+0x98] ;  /* 0x0000980001007983 */ /* 0x001f220000100800 */
[----:B------:R-:W-:Y:S01]  /*4ac0*/  FSETP.NEU.AND P0, PT, RZ, UR27, PT ;  /* 0x0000001bff007c0b */ /* 0x000fe2000bf0d000 */
[----:B------:R-:W-:Y:S01]  /*4ad0*/  BSSY B0, `(.L_x_28) ;  /* 0x0000b60000007945 */ /* 0x000fe20003800000 */
[----:B------:R-:W-:Y:S01]  /*4ae0*/  ISETP.GT.AND P1, PT, R47, RZ, PT ;  /* 0x000000ff2f00720c */ /* 0x000fe20003f24270 */
[----:B----4-:R-:W-:Y:S02]  /*4af0*/  IMAD.IADD R46, R0, 0x1, -R36 ;  /* 0x00000001002e7824 */ /* 0x010fe400078e0a24 */
[----:B------:R0:W5:Y:S01]  /*4b00*/  LDL.LU R0, [R1+0x9c] ;  /* 0x00009c0001007983 */ /* 0x0001620000300800 */
[----:B---3--:R-:W-:-:S02]  /*4b10*/  IMAD R26, R35, R32, RZ ;  /* 0x00000020231a7224 */ /* 0x008fc400078e02ff */
[----:B------:R-:W-:Y:S01]  /*4b20*/  IMAD.WIDE.U32 R24, R34, R32, R24 ;  /* 0x0000002022187225 */ /* 0x000fe200078e0018 */
[----:B------:R-:W-:-:S03]  /*4b30*/  ISETP.GT.AND P2, PT, R46, RZ, P1 ;  /* 0x000000ff2e00720c */ /* 0x000fc60000f44270 */
[----:B------:R-:W-:-:S04]  /*4b40*/  IMAD R27, R34, R33, R26 ;  /* 0x00000021221b7224 */ /* 0x000fc800078e021a */
[----:B------:R-:W-:Y:S01]  /*4b50*/  IMAD.IADD R41, R25, 0x1, R27 ;  /* 0x0000000119297824 */ /* 0x000fe200078e021b */
[----:B0-----:R-:W-:Y:S06]  /*4b60*/  @!P0 BRA `(.L_x_29) ;  /* 0x0000008c00908947 */ /* 0x001fec0003800000 */
[----:B------:R-:W0:Y:S01]  /*4b70*/  LDC.64 R30, c[0x0][0x6b0] ;  /* 0x0001ac00ff1e7b82 */ /* 0x000e220000000a00 */
[----:B------:R-:W-:Y:S01]  /*4b80*/  ULDC.64 UR6, c[0x0][0x6b8] ;  /* 0x0001ae0000067ab9 */ /* 0x000fe20000000a00 */
[----:B------:R-:W-:Y:S01]  /*4b90*/  ULDC.64 UR8, c[0x0][0x6a8] ;  /* 0x0001aa0000087ab9 */ /* 0x000fe20000000a00 */
[----:B-----5:R-:W-:Y:S01]  /*4ba0*/  IMAD.WIDE.U32 R26, R0, UR6, R178 ;  /* 0x00000006001a7c25 */ /* 0x020fe2000f8e00b2 */
[----:B------:R-:W-:-:S03]  /*4bb0*/  ULDC.64 UR10, c[0x0][0x6c0] ;  /* 0x0001b000000a7ab9 */ /* 0x000fc60000000a00 */
[----:B------:R-:W-:Y:S01]  /*4bc0*/  IMAD R25, R28, UR6, RZ ;  /* 0x000000061c197c24 */ /* 0x000fe2000f8e02ff */
[----:B------:R-:W-:Y:S01]  /*4bd0*/  IADD3 R28, P0, R36, R26, RZ ;  /* 0x0000001a241c7210 */ /* 0x000fe20007f1e0ff */
[----:B------:R-:W3:Y:S02]  /*4be0*/  LDC.64 R52, c[0x0][0x6b0] ;  /* 0x0001ac00ff347b82 */ /* 0x000ee40000000a00 */
[----:B------:R-:W-:-:S05]  /*4bf0*/  IMAD R48, R0, UR7, R25 ;  /* 0x0000000700307c24 */ /* 0x000fca000f8e0219 */
[----:B------:R-:W-:Y:S01]  /*4c00*/  IADD3.X R29, R37, R27, R48, P0, !PT ;  /* 0x0000001b251d7210 */ /* 0x000fe200007fe430 */
[-C--:B0-----:R-:W-:Y:S02]  /*4c10*/  IMAD R49, R35, R30.reuse, RZ ;  /* 0x0000001e23317224 */ /* 0x081fe400078e02ff */
[----:B------:R-:W-:-:S04]  /*4c20*/  IMAD.WIDE.U32 R26, R34, R30, R28 ;  /* 0x0000001e221a7225 */ /* 0x000fc800078e001c */
[----:B------:R-:W-:Y:S01]  /*4c30*/  IMAD R49, R34, R31, R49 ;  /* 0x0000001f22317224 */ /* 0x000fe200078e0231 */
[----:B------:R-:W-:-:S04]  /*4c40*/  LEA R38, P0, R26, UR8, 0x2 ;  /* 0x000000081a267c11 */ /* 0x000fc8000f8010ff */
[----:B------:R-:W-:-:S04]  /*4c50*/  IADD3 R25, R27, R49, RZ ;  /* 0x000000311b197210 */ /* 0x000fc80007ffe0ff */
[----:B------:R-:W-:-:S05]  /*4c60*/  LEA.HI.X R39, R26, UR9, R25, 0x2, P0 ;  /* 0x000000091a277c11 */ /* 0x000fca00080f1419 */
[----:B------:R0:W4:Y:S01]  /*4c70*/  @P2 LDG.E.LTC128B R43, desc[UR24][R38.64] ;  /* 0x00000018262b2981 */ /* 0x000122000c1e1920 */
[C---:B------:R-:W-:Y:S01]  /*4c80*/  LEA R26, P0, R24.reuse, UR10, 0x2 ;  /* 0x0000000a181a7c11 */ /* 0x040fe2000f8010ff */
[----:B------:R-:W-:Y:S03]  /*4c90*/  BSSY B1, `(.L_x_30) ;  /* 0x0000015000017945 */ /* 0x000fe60003800000 */
[----:B------:R-:W-:Y:S01]  /*4ca0*/  LEA.HI.X R27, R24, UR11, R41, 0x2, P0 ;  /* 0x0000000b181b7c11 */ /* 0x000fe200080f1429 */
[----:B---3--:R-:W-:Y:S01]  /*4cb0*/  IMAD.WIDE.U32 R24, R34, R30, R52 ;  /* 0x0000001e22187225 */ /* 0x008fe200078e0034 */
[----:B------:R-:W-:-:S03]  /*4cc0*/  ISETP.GT.AND P0, PT, R47, 0x1, PT ;  /* 0x000000012f00780c */ /* 0x000fc60003f04270 */
[----:B0-----:R-:W-:-:S04]  /*4cd0*/  IMAD.WIDE.U32 R38, R34, R30, R36 ;  /* 0x0000001e22267225 */ /* 0x001fc800078e0024 */
[----:B------:R-:W-:Y:S01]  /*4ce0*/  IMAD.IADD R51, R49, 0x1, R25 ;  /* 0x0000000131337824 */ /* 0x000fe200078e0219 */
[----:B------:R-:W-:-:S04]  /*4cf0*/  IADD3 R38, P4, R178, R38, RZ ;  /* 0x00000026b2267210 */ /* 0x000fc80007f9e0ff */
[----:B------:R-:W-:Y:S02]  /*4d00*/  IADD3.X R39, R179, R49, R39, P4, !PT ;  /* 0x00000031b3277210 */ /* 0x000fe400027fe427 */
[----:B------:R-:W-:Y:S01]  /*4d10*/  LEA R42, P4, R32, R26, 0x2 ;  /* 0x0000001a202a7211 */ /* 0x000fe200078810ff */
[----:B------:R-:W-:-:S04]  /*4d20*/  IMAD.WIDE.U32 R38, R0, UR6, R38 ;  /* 0x0000000600267c25 */ /* 0x000fc8000f8e0026 */
[----:B----4-:R-:W-:-:S04]  /*4d30*/  FMUL R40, R43, UR27 ;  /* 0x0000001b2b287c20 */ /* 0x010fc80008400000 */
[----:B------:R-:W-:Y:S01]  /*4d40*/  FFMA R45, R3, UR26, R40 ;  /* 0x0000001a032d7c23 */ /* 0x000fe20008000028 */
[----:B------:R-:W-:-:S04]  /*4d50*/  IADD3 R3, P5, R28, R24, RZ ;  /* 0x000000181c037210 */ /* 0x000fc80007fbe0ff */
[----:B------:R0:W-:Y:S01]  /*4d60*/  @P2 STG.E desc[UR24][R26.64], R45 ;  /* 0x0000002d1a002986 */ /* 0x0001e2000c101918 */
[----:B------:R-:W-:Y:S01]  /*4d70*/  ISETP.GT.AND P2, PT, R46, RZ, P0 ;  /* 0x000000ff2e00720c */ /* 0x000fe20000744270 */
[----:B------:R-:W-:Y:S01]  /*4d80*/  IMAD.X R44, R51, 0x1, R29, P5 ;  /* 0x00000001332c7824 */ /* 0x000fe200028e061d */
[----:B------:R-:W-:-:S04]  /*4d90*/  LEA R40, P5, R3, UR8, 0x2 ;  /* 0x0000000803287c11 */ /* 0x000fc8000f8a10ff */
[----:B------:R-:W-:Y:S01]  /*4da0*/  LEA.HI.X R41, R3, UR9, R44, 0x2, P5 ;  /* 0x0000000903297c11 */ /* 0x000fe2000a8f142c */
[----:B------:R-:W-:-:S06]  /*4db0*/  IMAD.MOV.U32 R3, RZ, RZ, R43 ;  /* 0x000000ffff037224 */ /* 0x000fcc00078e002b */
[----:B0-----:R-:W-:Y:S05]  /*4dc0*/  @!P2 BRA `(.L_x_31) ;  /* 0x000000000004a947 */ /* 0x001fea0003800000 */
[----:B------:R0:W5:Y:S02]  /*4dd0*/  LDG.E.LTC128B R3, desc[UR24][R40.64] ;  /* 0x0000001828037981 */ /* 0x000164000c1e1920 */
.L_x_31:
[----:B------:R-:W-:Y:S05]  /*4de0*/  BSYNC B1 ;  /* 0x0000000000017941 */ /* 0x000fea0003800000 */
.L_x_30:
[----:B0----5:R-:W-:Y:S01]  /*4df0*/  FMUL R41, R3, UR27 ;  /* 0x0000001b03297c20 */ /* 0x021fe20008400000 */
[----:B------:R-:W-:Y:S01]  /*4e00*/  LEA.HI.X R43, R32, R27, R33, 0x2, P4 ;  /* 0x0000001b202b7211 */ /* 0x000fe200020f1421 */
[----:B------:R-:W-:Y:S01]  /*4e10*/  IMAD.IADD R39, R48, 0x1, R39 ;  /* 0x0000000130277824 */ /* 0x000fe200078e0227 */
[----:B------:R-:W-:Y:S01]  /*4e20*/  ISETP.GT.AND P1, PT, R46, 0x8, P1 ;  /* 0x000000082e00780c */ /* 0x000fe20000f24270 */
[----:B------:R-:W-:Y:S01]  /*4e30*/  FFMA R55, R4, UR26, R41 ;  /* 0x0000001a04377c23 */ /* 0x000fe20008000029 */
[----:B------:R-:W-:Y:S01]  /*4e40*/  LEA R40, P4, R38, UR8, 0x2 ;  /* 0x0000000826287c11 */ /* 0x000fe2000f8810ff */
[----:B------:R-:W-:Y:S01]  /*4e50*/  BSSY B1, `(.L_x_32) ;  /* 0x0000007000017945 */ /* 0x000fe20003800000 */
[----:B------:R-:W-:Y:S02]  /*4e60*/  IADD3 R44, P5, P6, R178, R24, R36 ;  /* 0x00000018b22c7210 */ /* 0x000fe40007ebe024 */
[----:B------:R0:W-:Y:S01]  /*4e70*/  @P2 STG.E desc[UR24][R42.64], R55 ;  /* 0x000000372a002986 */ /* 0x0001e2000c101918 */
[----:B------:R-:W-:-:S02]  /*4e80*/  LEA.HI.X R41, R38, UR9, R39, 0x2, P4 ;  /* 0x0000000926297c11 */ /* 0x000fc4000a0f1427 */
[----:B------:R-:W-:-:S04]  /*4e90*/  IADD3.X R45, R179, R51, R37, P5, P6 ;  /* 0x00000033b32d7210 */ /* 0x000fc80002fec425 */
[----:B------:R-:W-:Y:S05]  /*4ea0*/  @!P1 BRA `(.L_x_33) ;  /* 0x0000000000049947 */ /* 0x000fea0003800000 */
[----:B------:R3:W5:Y:S02]  /*4eb0*/  LDG.E.LTC128B R3, desc[UR24][R40.64+0x20] ;  /* 0x0000201828037981 */ /* 0x000764000c1e1920 */
.L_x_33:
[----:B------:R-:W-:Y:S05]  /*4ec0*/  BSYNC B1 ;  /* 0x0000000000017941 */ /* 0x000fea0003800000 */
.L_x_32:
[----:B-----5:R-:W-:Y:S01]  /*4ed0*/  FMUL R4, R3, UR27 ;  /* 0x0000001b03047c20 */ /* 0x020fe20008400000 */
[----:B------:R-:W-:Y:S01]  /*4ee0*/  ISETP.GT.AND P0, PT, R46, 0x8, P0 ;  /* 0x000000082e00780c */ /* 0x000fe20000704270 */
[----:B------:R-:W-:Y:S01]  /*4ef0*/  IMAD.MOV.U32 R25, RZ, RZ, R51 ;  /* 0x000000ffff197224 */ /* 0x000fe200078e0033 */
[----:B------:R-:W-:Y:S01]  /*4f00*/  ISETP.GT.AND P2, PT, R47, 0x8, PT ;  /* 0x000000082f00780c */ /* 0x000fe20003f44270 */
[----:B---3--:R-:W-:Y:S01]  /*4f10*/  FFMA R41, R5, UR26, R4 ;  /* 0x0000001a05297c23 */ /* 0x008fe20008000004 */
[----:B------:R-:W-:Y:S01]  /*4f20*/  IMAD.WIDE.U32 R44, R0, UR6, R44 ;  /* 0x00000006002c7c25 */ /* 0x000fe2000f8e002c */
[----:B------:R-:W-:Y:S01]  /*4f30*/  BSSY B1, `(.L_x_34) ;  /* 0x000000d000017945 */ /* 0x000fe20003800000 */
[----:B------:R-:W-:Y:S02]  /*4f40*/  ISETP.GT.AND P4, PT, R46, RZ, P2 ;  /* 0x000000ff2e00720c */ /* 0x000fe40001784270 */
[----:B------:R3:W-:Y:S01]  /*4f50*/  @P1 STG.E desc[UR24][R26.64+0x20], R41 ;  /* 0x000020291a001986 */ /* 0x0007e2000c101918 */
[----:B------:R-:W-:Y:S01]  /*4f60*/  IMAD R50, R31, 0x7, RZ ;  /* 0x000000071f327824 */ /* 0x000fe200078e02ff */
[----:B------:R-:W-:Y:S01]  /*4f70*/  LEA R4, P5, R44, UR8, 0x2 ;  /* 0x000000082c047c11 */ /* 0x000fe2000f8a10ff */
[----:B------:R-:W-:-:S04]  /*4f80*/  IMAD.WIDE.U32 R24, R30, 0x7, R24 ;  /* 0x000000071e187825 */ /* 0x000fc800078e0018 */
[----:B------:R-:W-:Y:S01]  /*4f90*/  IMAD.IADD R5, R48, 0x1, R45 ;  /* 0x0000000130057824 */ /* 0x000fe200078e022d */
[----:B------:R-:W-:Y:S01]  /*4fa0*/  IADD3 R38, P6, R28, R24, RZ ;  /* 0x000000181c267210 */ /* 0x000fe20007fde0ff */
[----:B------:R-:W-:-:S03]  /*4fb0*/  IMAD.IADD R40, R25, 0x1, R50 ;  /* 0x0000000119287824 */ /* 0x000fc600078e0232 */
[----:B------:R-:W-:Y:S02]  /*4fc0*/  LEA.HI.X R5, R44, UR9, R5, 0x2, P5 ;  /* 0x000000092c057c11 */ /* 0x000fe4000a8f1405 */
[----:B------:R-:W-:Y:S01]  /*4fd0*/  IADD3.X R39, R40, R29, RZ, P6, !PT ;  /* 0x0000001d28277210 */ /* 0x000fe200037fe4ff */
[----:B---3--:R-:W-:Y:S06]  /*4fe0*/  @!P0 BRA `(.L_x_35) ;  /* 0x0000000000048947 */ /* 0x008fec0003800000 */
[----:B------:R3:W5:Y:S02]  /*4ff0*/  LDG.E.LTC128B R3, desc[UR24][R4.64+0x20] ;  /* 0x0000201804037981 */ /* 0x000764000c1e1920 */
.L_x_35:
[----:B------:R-:W-:Y:S05]  /*5000*/  BSYNC B1 ;  /* 0x0000000000017941 */ /* 0x000fea0003800000 */
.L_x_34:
[----:B-----5:R-:W-:Y:S01]  /*5010*/  FMUL R25, R3, UR27 ;  /* 0x0000001b03197c20 */ /* 0x020fe20008400000 */
[----:B---3--:R-:W-:Y:S01]  /*5020*/  LEA R4, P1, R38, UR8, 0x2 ;  /* 0x0000000826047c11 */ /* 0x008fe2000f8210ff */
[----:B------:R-:W-:Y:S02]  /*5030*/  IMAD.MOV.U32 R54, RZ, RZ, R3 ;  /* 0x000000ffff367224 */ /* 0x000fe400078e0003 */
[----:B------:R-:W-:Y:S01]  /*5040*/  FFMA R41, R6, UR26, R25 ;  /* 0x0000001a06297c23 */ /* 0x000fe20008000019 */
[----:B------:R-:W-:Y:S01]  /*5050*/  IMAD.MOV.U32 R26, RZ, RZ, R42 ;  /* 0x000000ffff1a7224 */ /* 0x000fe200078e002a */
[----:B------:R-:W-:Y:S01]  /*5060*/  LEA.HI.X R5, R38, UR9, R39, 0x2, P1 ;  /* 0x0000000926057c11 */ /* 0x000fe200088f1427 */
[----:B------:R-:W-:-:S05]  /*5070*/  IMAD.MOV.U32 R27, RZ, RZ, R43 ;  /* 0x000000ffff1b7224 */ /* 0x000fca00078e002b */
[----:B------:R3:W-:Y:S04]  /*5080*/  @P0 STG.E desc[UR24][R26.64+0x20], R41 ;  /* 0x000020291a000986 */ /* 0x0007e8000c101918 */
[----:B------:R4:W2:Y:S01]  /*5090*/  @P4 LDG.E.LTC128B R54, desc[UR24][R4.64] ;  /* 0x0000001804364981 */ /* 0x0008a2000c1e1920 */
[----:B------:R-:W-:Y:S01]  /*50a0*/  IADD3 R24, P0, R24, R30, RZ ;  /* 0x0000001e18187210 */ /* 0x000fe20007f1e0ff */
[----:B------:R-:W-:Y:S01]  /*50b0*/  IMAD R3, R33, 0x1c, RZ ;  /* 0x0000001c21037824 */ /* 0x000fe200078e02ff */
[----:B------:R-:W-:Y:S02]  /*50c0*/  ISETP.GT.AND P1, PT, R47, 0x9, PT ;  /* 0x000000092f00780c */ /* 0x000fe40003f24270 */
[----:B------:R-:W-:Y:S01]  /*50d0*/  IADD3 R38, P5, R24, R28, RZ ;  /* 0x0000001c18267210 */ /* 0x000fe20007fbe0ff */
[----:B------:R-:W-:Y:S01]  /*50e0*/  IMAD.X R25, R40, 0x1, R31, P0 ;  /* 0x0000000128197824 */ /* 0x000fe200000e061f */
[----:B------:R-:W-:Y:S01]  /*50f0*/  ISETP.GT.AND P0, PT, R46, RZ, P1 ;  /* 0x000000ff2e00720c */ /* 0x000fe20000f04270 */
[----:B----4-:R-:W-:-:S04]  /*5100*/  IMAD.WIDE.U32 R4, R32, 0x1c, R26 ;  /* 0x0000001c20047825 */ /* 0x010fc800078e001a */
[----:B------:R-:W-:Y:S01]  /*5110*/  IMAD.X R39, R25, 0x1, R29, P5 ;  /* 0x0000000119277824 */ /* 0x000fe200028e061d */
[----:B---3--:R-:W-:Y:S01]  /*5120*/  LEA R26, P5, R38, UR8, 0x2 ;  /* 0x00000008261a7c11 */ /* 0x008fe2000f8a10ff */
[----:B------:R-:W-:-:S03]  /*5130*/  IMAD.IADD R5, R5, 0x1, R3 ;  /* 0x0000000105057824 */ /* 0x000fc600078e0203 */
[----:B------:R-:W-:Y:S01]  /*5140*/  LEA.HI.X R27, R38, UR9, R39, 0x2, P5 ;  /* 0x00000009261b7c11 */ /* 0x000fe2000a8f1427 */
[----:B--2---:R-:W-:-:S04]  /*5150*/  FMUL R6, R54, UR27 ;  /* 0x0000001b36067c20 */ /* 0x004fc80008400000 */
[----:B------:R-:W-:-:S05]  /*5160*/  FFMA R41, R7, UR26, R6 ;  /* 0x0000001a07297c23 */ /* 0x000fca0008000006 */
[----:B------:R2:W-:Y:S04]  /*5170*/  @P4 STG.E desc[UR24][R4.64], R41 ;  /* 0x0000002904004986 */ /* 0x0005e8000c101918 */
[----:B------:R3:W4:Y:S01]  /*5180*/  @P0 LDG.E.LTC128B R54, desc[UR24][R26.64] ;  /* 0x000000181a360981 */ /* 0x000722000c1e1920 */
[----:B------:R-:W-:Y:S01]  /*5190*/  IMAD.WIDE.U32 R6, R30, 0x7, R52 ;  /* 0x000000071e067825 */ /* 0x000fe200078e0034 */
[----:B------:R-:W-:Y:S01]  /*51a0*/  SHF.L.U64.HI R33, R32, 0x5, R33 ;  /* 0x0000000520217819 */ /* 0x000fe20000010221 */
[----:B------:R-:W-:Y:S01]  /*51b0*/  BSSY B1, `(.L_x_36) ;  /* 0x000001a000017945 */ /* 0x000fe20003800000 */
[----:B------:R-:W-:Y:S01]  /*51c0*/  ISETP.GT.AND P2, PT, R46, 0x8, P2 ;  /* 0x000000082e00780c */ /* 0x000fe20001744270 */
[----:B------:R-:W-:Y:S01]  /*51d0*/  IMAD.SHL.U32 R51, R32, 0x20, RZ ;  /* 0x0000002020337824 */ /* 0x000fe200078e00ff */
[----:B---3--:R-:W-:Y:S01]  /*51e0*/  IADD3 R27, R50, R7, RZ ;  /* 0x00000007321b7210 */ /* 0x008fe20007ffe0ff */
[----:B------:R-:W-:Y:S01]  /*51f0*/  IMAD.MOV.U32 R26, RZ, RZ, R6 ;  /* 0x000000ffff1a7224 */ /* 0x000fe200078e0006 */
[----:B------:R-:W-:-:S03]  /*5200*/  IADD3 R6, P6, R6, R30, RZ ;  /* 0x0000001e06067210 */ /* 0x000fc60007fde0ff */
[----:B------:R-:W-:-:S04]  /*5210*/  IMAD.WIDE.U32 R38, R34, R30, R26 ;  /* 0x0000001e22267225 */ /* 0x000fc800078e001a */
[----:B------:R-:W-:Y:S01]  /*5220*/  IMAD.IADD R7, R49, 0x1, R39 ;  /* 0x0000000131077824 */ /* 0x000fe200078e0227 */
[----:B------:R-:W-:-:S04]  /*5230*/  IADD3 R38, P4, P5, R178, R38, R36 ;  /* 0x00000026b2267210 */ /* 0x000fc80007d9e024 */
[----:B------:R-:W-:Y:S01]  /*5240*/  IADD3.X R39, R179, R7, R37, P4, P5 ;  /* 0x00000007b3277210 */ /* 0x000fe200027ea425 */
[----:B------:R-:W-:Y:S01]  /*5250*/  IMAD.X R7, R27, 0x1, R31, P6 ;  /* 0x000000011b077824 */ /* 0x000fe200030e061f */
[----:B0-----:R-:W-:Y:S01]  /*5260*/  IADD3 R42, P4, R51, R42, RZ ;  /* 0x0000002a332a7210 */ /* 0x001fe20007f9e0ff */
[----:B------:R-:W-:-:S04]  /*5270*/  IMAD.WIDE.U32 R38, R0, UR6, R38 ;  /* 0x0000000600267c25 */ /* 0x000fc8000f8e0026 */
[----:B------:R-:W-:Y:S01]  /*5280*/  IMAD.X R43, R33, 0x1, R43, P4 ;  /* 0x00000001212b7824 */ /* 0x000fe200020e062b */
[----:B------:R-:W-:Y:S01]  /*5290*/  LEA R44, P4, R38, UR8, 0x2 ;  /* 0x00000008262c7c11 */ /* 0x000fe2000f8810ff */
[----:B--2---:R-:W-:-:S04]  /*52a0*/  IMAD.WIDE.U32 R40, R34, R30, R6 ;  /* 0x0000001e22287225 */ /* 0x004fc800078e0006 */
[----:B------:R-:W-:Y:S01]  /*52b0*/  IMAD.IADD R53, R48, 0x1, R39 ;  /* 0x0000000130357824 */ /* 0x000fe200078e0227 */
[----:B------:R-:W-:Y:S02]  /*52c0*/  IADD3 R39, R49, R41, RZ ;  /* 0x0000002931277210 */ /* 0x000fe40007ffe0ff */
[----:B------:R-:W-:-:S04]  /*52d0*/  IADD3 R40, P5, P6, R178, R40, R36 ;  /* 0x00000028b2287210 */ /* 0x000fc80007ebe024 */
[----:B------:R-:W-:Y:S01]  /*52e0*/  IADD3.X R41, R179, R39, R37, P5, P6 ;  /* 0x00000027b3297210 */ /* 0x000fe20002fec425 */
[----:B----4-:R-:W-:-:S04]  /*52f0*/  FMUL R45, R54, UR27 ;  /* 0x0000001b362d7c20 */ /* 0x010fc80008400000 */
[----:B------:R-:W-:Y:S01]  /*5300*/  FFMA R55, R8, UR26, R45 ;  /* 0x0000001a08377c23 */ /* 0x000fe2000800002d */
[----:B------:R-:W-:-:S04]  /*5310*/  LEA.HI.X R45, R38, UR9, R53, 0x2, P4 ;  /* 0x00000009262d7c11 */ /* 0x000fc8000a0f1435 */
[----:B------:R0:W-:Y:S01]  /*5320*/  @P0 STG.E desc[UR24][R42.64], R55 ;  /* 0x000000372a000986 */ /* 0x0001e2000c101918 */
[----:B------:R-:W-:Y:S05]  /*5330*/  @!P2 BRA `(.L_x_37) ;  /* 0x000000000004a947 */ /* 0x000fea0003800000 */
[----:B------:R2:W5:Y:S02]  /*5340*/  LDG.E.LTC128B R54, desc[UR24][R44.64+0x20] ;  /* 0x000020182c367981 */ /* 0x000564000c1e1920 */
.L_x_37:
[----:B------:R-:W-:Y:S05]  /*5350*/  BSYNC B1 ;  /* 0x0000000000017941 */ /* 0x000fea0003800000 */
.L_x_36:
[----:B-----5:R-:W-:Y:S01]  /*5360*/  FMUL R8, R54, UR27 ;  /* 0x0000001b36087c20 */ /* 0x020fe20008400000 */
[----:B------:R-:W-:Y:S01]  /*5370*/  ISETP.GT.AND P1, PT, R46, 0x8, P1 ;  /* 0x000000082e00780c */ /* 0x000fe20000f24270 */
[----:B------:R-:W-:Y:S01]  /*5380*/  IMAD.WIDE.U32 R24, R30, 0x7, R24 ;  /* 0x000000071e187825 */ /* 0x000fe200078e0018 */
[----:B------:R-:W-:-:S03]  /*5390*/  ISETP.GT.AND P0, PT, R47, 0x10, PT ;  /* 0x000000102f00780c */ /* 0x000fc60003f04270 */
[----:B--2---:R-:W-:Y:S01]  /*53a0*/  FFMA R45, R9, UR26, R8 ;  /* 0x0000001a092d7c23 */ /* 0x004fe20008000008 */
[----:B------:R-:W-:Y:S01]  /*53b0*/  BSSY B1, `(.L_x_38) ;  /* 0x000000c000017945 */ /* 0x000fe20003800000 */
[----:B------:R-:W-:Y:S01]  /*53c0*/  IMAD.WIDE.U32 R40, R0, UR6, R40 ;  /* 0x0000000600287c25 */ /* 0x000fe2000f8e0028 */
[----:B------:R-:W-:Y:S02]  /*53d0*/  IADD3 R38, P6, R28, R24, RZ ;  /* 0x000000181c267210 */ /* 0x000fe40007fde0ff */
[----:B------:R2:W-:Y:S01]  /*53e0*/  @P2 STG.E desc[UR24][R4.64+0x20], R45 ;  /* 0x0000202d04002986 */ /* 0x0005e2000c101918 */
[----:B------:R-:W-:Y:S01]  /*53f0*/  IMAD.IADD R9, R48, 0x1, R41 ;  /* 0x0000000130097824 */ /* 0x000fe200078e0229 */
[----:B------:R-:W-:Y:S01]  /*5400*/  LEA R8, P5, R40, UR8, 0x2 ;  /* 0x0000000828087c11 */ /* 0x000fe2000f8a10ff */
[----:B------:R-:W-:Y:S01]  /*5410*/  IMAD.IADD R41, R50, 0x1, R25 ;  /* 0x0000000132297824 */ /* 0x000fe200078e0219 */
[----:B------:R-:W-:Y:S02]  /*5420*/  ISETP.GT.AND P4, PT, R46, RZ, P0 ;  /* 0x000000ff2e00720c */ /* 0x000fe40000784270 */
[----:B------:R-:W-:Y:S01]  /*5430*/  LEA.HI.X R9, R40, UR9, R9, 0x2, P5 ;  /* 0x0000000928097c11 */ /* 0x000fe2000a8f1409 */
[----:B------:R-:W-:Y:S01]  /*5440*/  IMAD.X R39, R41, 0x1, R29, P6 ;  /* 0x0000000129277824 */ /* 0x000fe200030e061d */
[----:B------:R-:W-:Y:S09]  /*5450*/  @!P1 BRA `(.L_x_39) ;  /* 0x0000000000049947 */ /* 0x000ff20003800000 */
[----:B------:R3:W5:Y:S02]  /*5460*/  LDG.E.LTC128B R54, desc[UR24][R8.64+0x20] ;  /* 0x0000201808367981 */ /* 0x000764000c1e1920 */
.L_x_39:
[----:B------:R-:W-:Y:S05]  /*5470*/  BSYNC B1 ;  /* 0x0000000000017941 */ /* 0x000fea0003800000 */
.L_x_38:
[----:B---3--:R-:W-:Y:S01]  /*5480*/  LEA R8, P2, R38, UR8, 0x2 ;  /* 0x0000000826087c11 */ /* 0x008fe2000f8410ff */
[----:B--2--5:R-:W-:Y:S01]  /*5490*/  FMUL R5, R54, UR27 ;  /* 0x0000001b36057c20 */ /* 0x024fe20008400000 */
[----:B------:R-:W-:Y:S02]  /*54a0*/  IMAD.MOV.U32 R4, RZ, RZ, R42 ;  /* 0x000000ffff047224 */ /* 0x000fe400078e002a */
[----:B------:R-:W-:Y:S01]  /*54b0*/  LEA.HI.X R9, R38, UR9, R39, 0x2, P2 ;  /* 0x0000000926097c11 */ /* 0x000fe200090f1427 */
[----:B------:R-:W-:Y:S01]  /*54c0*/  FFMA R39, R10, UR26, R5 ;  /* 0x0000001a0a277c23 */ /* 0x000fe20008000005 */
[----:B------:R-:W-:-:S05]  /*54d0*/  IMAD.MOV.U32 R5, RZ, RZ, R43 ;  /* 0x000000ffff057224 */ /* 0x000fca00078e002b */
[----:B------:R2:W-:Y:S04]  /*54e0*/  @P1 STG.E desc[UR24][R4.64+0x20], R39 ;  /* 0x0000202704001986 */ /* 0x0005e8000c101918 */
[----:B------:R3:W4:Y:S01]  /*54f0*/  @P4 LDG.E.LTC128B R54, desc[UR24][R8.64] ;  /* 0x0000001808364981 */ /* 0x000722000c1e1920 */
[----:B------:R-:W-:Y:S01]  /*5500*/  IADD3 R24, P1, R24, R30, RZ ;  /* 0x0000001e18187210 */ /* 0x000fe20007f3e0ff */
[----:B------:R-:W-:Y:S01]  /*5510*/  IMAD.WIDE.U32 R26, R30, 0x7, R26 ;  /* 0x000000071e1a7825 */ /* 0x000fe200078e001a */
[----:B------:R-:W-:Y:S02]  /*5520*/  BSSY B1, `(.L_x_40) ;  /* 0x0000018000017945 */ /* 0x000fe40003800000 */
[----:B------:R-:W-:Y:S01]  /*5530*/  IADD3 R10, P2, R24, R28, RZ ;  /* 0x0000001c180a7210 */ /* 0x000fe20007f5e0ff */
[----:B------:R-:W-:Y:S01]  /*5540*/  IMAD.X R25, R41, 0x1, R31, P1 ;  /* 0x0000000129197824 */ /* 0x000fe200008e061f */
[----:B------:R-:W-:Y:S01]  /*5550*/  ISETP.GT.AND P1, PT, R47, 0x11, PT ;  /* 0x000000112f00780c */ /* 0x000fe20003f24270 */
[----:B--2---:R-:W-:Y:S01]  /*5560*/  IMAD.WIDE.U32 R4, R32, 0x1c, R4 ;  /* 0x0000001c20047825 */ /* 0x004fe200078e0004 */
[----:B---3--:R-:W-:-:S03]  /*5570*/  IADD3 R8, P5, R26, R30, RZ ;  /* 0x0000001e1a087210 */ /* 0x008fc60007fbe0ff */
[----:B------:R-:W-:Y:S02]  /*5580*/  IMAD.IADD R5, R3, 0x1, R5 ;  /* 0x0000000103057824 */ /* 0x000fe400078e0205 */
[----:B------:R-:W-:Y:S01]  /*5590*/  IMAD.WIDE.U32 R6, R30, 0x7, R6 ;  /* 0x000000071e067825 */ /* 0x000fe200078e0006 */
[----:B------:R-:W-:Y:S02]  /*55a0*/  IADD3.X R9, R31, R50, R27, P5, !PT ;  /* 0x000000321f097210 */ /* 0x000fe40002ffe41b */
[----:B------:R-:W-:Y:S02]  /*55b0*/  ISETP.GT.AND P5, PT, R46, RZ, P1 ;  /* 0x000000ff2e00720c */ /* 0x000fe40000fa4270 */
[-C--:B------:R-:W-:Y:S01]  /*55c0*/  IADD3 R26, P6, R6, R30.reuse, RZ ;  /* 0x0000001e061a7210 */ /* 0x080fe20007fde0ff */
[----:B------:R-:W-:-:S03]  /*55d0*/  IMAD.WIDE.U32 R38, R34, R30, R8 ;  /* 0x0000001e22267225 */ /* 0x000fc600078e0008 */
[----:B------:R-:W-:Y:S01]  /*55e0*/  IADD3.X R27, R31, R50, R7, P6, !PT ;  /* 0x000000321f1b7210 */ /* 0x000fe200037fe407 */
[----:B------:R-:W-:Y:S01]  /*55f0*/  IMAD.IADD R39, R49, 0x1, R39 ;  /* 0x0000000131277824 */ /* 0x000fe200078e0227 */
[----:B------:R-:W-:Y:S02]  /*5600*/  IADD3.X R7, R25, R29, RZ, P2, !PT ;  /* 0x0000001d19077210 */ /* 0x000fe400017fe4ff */
[----:B------:R-:W-:-:S04]  /*5610*/  LEA R6, P2, R10, UR8, 0x2 ;  /* 0x000000080a067c11 */ /* 0x000fc8000f8410ff */
[----:B------:R-:W-:Y:S02]  /*5620*/  LEA.HI.X R7, R10, UR9, R7, 0x2, P2 ;  /* 0x000000090a077c11 */ /* 0x000fe400090f1407 */
[----:B------:R-:W-:Y:S01]  /*5630*/  IADD3 R10, P2, P6, R178, R38, R36 ;  /* 0x00000026b20a7210 */ /* 0x000fe20007e5e024 */
[----:B----4-:R-:W-:-:S04]  /*5640*/  FMUL R40, R54, UR27 ;  /* 0x0000001b36287c20 */ /* 0x010fc80008400000 */
[----:B------:R-:W-:Y:S01]  /*5650*/  FFMA R41, R11, UR26, R40 ;  /* 0x0000001a0b297c23 */ /* 0x000fe20008000028 */
[----:B------:R-:W-:-:S04]  /*5660*/  IADD3.X R11, R179, R39, R37, P2, P6 ;  /* 0x00000027b30b7210 */ /* 0x000fc800017ec425 */
[----:B------:R2:W-:Y:S01]  /*5670*/  @P4 STG.E desc[UR24][R4.64], R41 ;  /* 0x0000002904004986 */ /* 0x0005e2000c101918 */
[----:B------:R-:W-:Y:S05]  /*5680*/  @!P5 BRA `(.L_x_41) ;  /* 0x000000000004d947 */ /* 0x000fea0003800000 */
[----:B------:R3:W5:Y:S02]  /*5690*/  LDG.E.LTC128B R54, desc[UR24][R6.64] ;  /* 0x0000001806367981 */ /* 0x000764000c1e1920 */
.L_x_41:
[----:B------:R-:W-:Y:S05]  /*56a0*/  BSYNC B1 ;  /* 0x0000000000017941 */ /* 0x000fea0003800000 */
.L_x_40:
[----:B------:R-:W-:Y:S01]  /*56b0*/  ISETP.GT.AND P2, PT, R46, 0x8, P0 ;  /* 0x000000082e00780c */ /* 0x000fe20000744270 */
[----:B--2--5:R-:W-:Y:S01]  /*56c0*/  FMUL R41, R54, UR27 ;  /* 0x0000001b36297c20 */ /* 0x024fe20008400000 */
[----:B---3--:R-:W-:Y:S01]  /*56d0*/  IADD3 R6, P0, R42, R51, RZ ;  /* 0x000000332a067210 */ /* 0x008fe20007f1e0ff */
[----:B------:R-:W-:Y:S01]  /*56e0*/  IMAD.WIDE.U32 R10, R0, UR6, R10 ;  /* 0x00000006000a7c25 */ /* 0x000fe2000f8e000a */
[----:B------:R-:W-:Y:S03]  /*56f0*/  BSSY B1, `(.L_x_42) ;  /* 0x000000d000017945 */ /* 0x000fe60003800000 */
[----:B------:R-:W-:Y:S01]  /*5700*/  FFMA R45, R12, UR26, R41 ;  /* 0x0000001a0c2d7c23 */ /* 0x000fe20008000029 */
[----:B------:R-:W-:Y:S01]  /*5710*/  IMAD.X R7, R43, 0x1, R33, P0 ;  /* 0x000000012b077824 */ /* 0x000fe200000e0621 */
[----:B------:R-:W-:Y:S01]  /*5720*/  LEA R40, P0, R10, UR8, 0x2 ;  /* 0x000000080a287c11 */ /* 0x000fe2000f8010ff */
[----:B------:R-:W-:-:S03]  /*5730*/  IMAD.WIDE.U32 R38, R34, R30, R26 ;  /* 0x0000001e22267225 */ /* 0x000fc600078e001a */
[----:B------:R2:W-:Y:S01]  /*5740*/  @P5 STG.E desc[UR24][R6.64], R45 ;  /* 0x0000002d06005986 */ /* 0x0005e2000c101918 */
[----:B0-----:R-:W-:Y:S01]  /*5750*/  IMAD.IADD R43, R48, 0x1, R11 ;  /* 0x00000001302b7824 */ /* 0x001fe200078e020b */
[----:B------:R-:W-:Y:S01]  /*5760*/  IADD3 R38, P4, P6, R178, R38, R36 ;  /* 0x00000026b2267210 */ /* 0x000fe20007e9e024 */
[----:B------:R-:W-:-:S03]  /*5770*/  IMAD.IADD R11, R49, 0x1, R39 ;  /* 0x00000001310b7824 */ /* 0x000fc600078e0227 */
[----:B------:R-:W-:Y:S02]  /*5780*/  LEA.HI.X R41, R10, UR9, R43, 0x2, P0 ;  /* 0x000000090a297c11 */ /* 0x000fe400080f142b */
[----:B------:R-:W-:Y:S01]  /*5790*/  IADD3.X R39, R179, R11, R37, P4, P6 ;  /* 0x0000000bb3277210 */ /* 0x000fe200027ec425 */
[----:B------:R-:W-:Y:S06]  /*57a0*/  @!P2 BRA `(.L_x_43) ;  /* 0x000000000004a947 */ /* 0x000fec0003800000 */
[----:B------:R0:W5:Y:S02]  /*57b0*/  LDG.E.LTC128B R54, desc[UR24][R40.64+0x20] ;  /* 0x0000201828367981 */ /* 0x000164000c1e1920 */
.L_x_43:
[----:B------:R-:W-:Y:S05]  /*57c0*/  BSYNC B1 ;  /* 0x0000000000017941 */ /* 0x000fea0003800000 */
.L_x_42:
[----:B-----5:R-:W-:Y:S01]  /*57d0*/  FMUL R10, R54, UR27 ;  /* 0x0000001b360a7c20 */ /* 0x020fe20008400000 */
[----:B------:R-:W-:Y:S01]  /*57e0*/  ISETP.GT.AND P1, PT, R46, 0x8, P1 ;  /* 0x000000082e00780c */ /* 0x000fe20000f24270 */
[----:B------:R-:W-:Y:S01]  /*57f0*/  IMAD.WIDE.U32 R24, R30, 0x7, R24 ;  /* 0x000000071e187825 */ /* 0x000fe200078e0018 */
[----:B------:R-:W-:-:S03]  /*5800*/  ISETP.GT.AND P0, PT, R47, 0x18, PT ;  /* 0x000000182f00780c */ /* 0x000fc60003f04270 */
[----:B0-----:R-:W-:Y:S01]  /*5810*/  FFMA R41, R13, UR26, R10 ;  /* 0x0000001a0d297c23 */ /* 0x001fe2000800000a */
[----:B------:R-:W-:Y:S01]  /*5820*/  BSSY B1, `(.L_x_44) ;  /* 0x000000c000017945 */ /* 0x000fe20003800000 */
[----:B------:R-:W-:Y:S01]  /*5830*/  IMAD.WIDE.U32 R38, R0, UR6, R38 ;  /* 0x0000000600267c25 */ /* 0x000fe2000f8e0026 */
[----:B------:R-:W-:Y:S02]  /*5840*/  IADD3 R40, R50, R25, RZ ;  /* 0x0000001932287210 */ /* 0x000fe40007ffe0ff */
[----:B------:R0:W-:Y:S01]  /*5850*/  @P2 STG.E desc[UR24][R4.64+0x20], R41 ;  /* 0x0000202904002986 */ /* 0x0001e2000c101918 */
[----:B------:R-:W-:Y:S01]  /*5860*/  IMAD.IADD R11, R48, 0x1, R39 ;  /* 0x00000001300b7824 */ /* 0x000fe200078e0227 */
[----:B------:R-:W-:Y:S02]  /*5870*/  IADD3 R12, P6, R28, R24, RZ ;  /* 0x000000181c0c7210 */ /* 0x000fe40007fde0ff */
[----:B------:R-:W-:Y:S02]  /*5880*/  LEA R10, P5, R38, UR8, 0x2 ;  /* 0x00000008260a7c11 */ /* 0x000fe4000f8a10ff */
[----:B------:R-:W-:Y:S01]  /*5890*/  ISETP.GT.AND P4, PT, R46, RZ, P0 ;  /* 0x000000ff2e00720c */ /* 0x000fe20000784270 */
[----:B------:R-:W-:Y:S01]  /*58a0*/  IMAD.X R13, R40, 0x1, R29, P6 ;  /* 0x00000001280d7824 */ /* 0x000fe200030e061d */
[----:B------:R-:W-:Y:S01]  /*58b0*/  LEA.HI.X R11, R38, UR9, R11, 0x2, P5 ;  /* 0x00000009260b7c11 */ /* 0x000fe2000a8f140b */
[----:B------:R-:W-:Y:S10]  /*58c0*/  @!P1 BRA `(.L_x_45) ;  /* 0x0000000000049947 */ /* 0x000ff40003800000 */
[----:B------:R3:W5:Y:S02]  /*58d0*/  LDG.E.LTC128B R54, desc[UR24][R10.64+0x20] ;  /* 0x000020180a367981 */ /* 0x000764000c1e1920 */
.L_x_45:
[----:B------:R-:W-:Y:S05]  /*58e0*/  BSYNC B1 ;  /* 0x0000000000017941 */ /* 0x000fea0003800000 */
.L_x_44:
[----:B0----5:R-:W-:Y:S01]  /*58f0*/  FMUL R5, R54, UR27 ;  /* 0x0000001b36057c20 */ /* 0x021fe20008400000 */
[----:B---3--:R-:W-:Y:S01]  /*5900*/  LEA R10, P2, R12, UR8, 0x2 ;  /* 0x000000080c0a7c11 */ /* 0x008fe2000f8410ff */
[----:B------:R-:W-:Y:S02]  /*5910*/  IMAD.MOV.U32 R4, RZ, RZ, R6 ;  /* 0x000000ffff047224 */ /* 0x000fe400078e0006 */
[----:B------:R-:W-:Y:S01]  /*5920*/  FFMA R39, R14, UR26, R5 ;  /* 0x0000001a0e277c23 */ /* 0x000fe20008000005 */
[----:B------:R-:W-:Y:S01]  /*5930*/  IMAD.MOV.U32 R5, RZ, RZ, R7 ;  /* 0x000000ffff057224 */ /* 0x000fe200078e0007 */
[----:B------:R-:W-:-:S04]  /*5940*/  LEA.HI.X R11, R12, UR9, R13, 0x2, P2 ;  /* 0x000000090c0b7c11 */ /* 0x000fc800090f140d */
[----:B------:R0:W-:Y:S04]  /*5950*/  @P1 STG.E desc[UR24][R4.64+0x20], R39 ;  /* 0x0000202704001986 */ /* 0x0001e8000c101918 */
[----:B------:R3:W4:Y:S01]  /*5960*/  @P4 LDG.E.LTC128B R54, desc[UR24][R10.64] ;  /* 0x000000180a364981 */ /* 0x000722000c1e1920 */
[----:B------:R-:W-:Y:S01]  /*5970*/  IMAD.WIDE.U32 R8, R30, 0x7, R8 ;  /* 0x000000071e087825 */ /* 0x000fe200078e0008 */
[----:B------:R-:W-:Y:S01]  /*5980*/  IADD3 R24, P1, R24, R30, RZ ;  /* 0x0000001e18187210 */ /* 0x000fe20007f3e0ff */
[----:B------:R-:W-:Y:S02]  /*5990*/  BSSY B1, `(.L_x_46) ;  /* 0x0000018000017945 */ /* 0x000fe40003800000 */
[----:B------:R-:W-:Y:S01]  /*59a0*/  IMAD.WIDE.U32 R26, R30, 0x7, R26 ;  /* 0x000000071e1a7825 */ /* 0x000fe200078e001a */
[----:B------:R-:W-:-:S03]  /*59b0*/  IADD3 R14, P2, R24, R28, RZ ;  /* 0x0000001c180e7210 */ /* 0x000fc60007f5e0ff */
[----:B0-----:R-:W-:Y:S01]  /*59c0*/  IMAD.WIDE.U32 R4, R32, 0x1c, R4 ;  /* 0x0000001c20047825 */ /* 0x001fe200078e0004 */
[-C--:B---3--:R-:W-:Y:S02]  /*59d0*/  IADD3 R10, P5, R8, R30.reuse, RZ ;  /* 0x0000001e080a7210 */ /* 0x088fe40007fbe0ff */
[----:B------:R-:W-:Y:S01]  /*59e0*/  IADD3 R12, P6, R26, R30, RZ ;  /* 0x0000001e1a0c7210 */ /* 0x000fe20007fde0ff */
[----:B------:R-:W-:Y:S01]  /*59f0*/  IMAD.IADD R5, R3, 0x1, R5 ;  /* 0x0000000103057824 */ /* 0x000fe200078e0205 */
[-C--:B------:R-:W-:Y:S01]  /*5a00*/  IADD3.X R11, R31, R50.reuse, R9, P5, !PT ;  /* 0x000000321f0b7210 */ /* 0x080fe20002ffe409 */
[----:B------:R-:W-:Y:S01]  /*5a10*/  IMAD.X R25, R40, 0x1, R31, P1 ;  /* 0x0000000128197824 */ /* 0x000fe200008e061f */
[----:B------:R-:W-:Y:S02]  /*5a20*/  ISETP.GT.AND P1, PT, R47, 0x19, PT ;  /* 0x000000192f00780c */ /* 0x000fe40003f24270 */
[----:B------:R-:W-:Y:S01]  /*5a30*/  IADD3.X R13, R31, R50, R27, P6, !PT ;  /* 0x000000321f0d7210 */ /* 0x000fe200037fe41b */
[----:B------:R-:W-:Y:S01]  /*5a40*/  IMAD.X R9, R25, 0x1, R29, P2 ;  /* 0x0000000119097824 */ /* 0x000fe200010e061d */
[----:B------:R-:W-:Y:S01]  /*5a50*/  ISETP.GT.AND P5, PT, R46, RZ, P1 ;  /* 0x000000ff2e00720c */ /* 0x000fe20000fa4270 */
[----:B------:R-:W-:Y:S01]  /*5a60*/  IMAD.WIDE.U32 R26, R34, R30, R10 ;  /* 0x0000001e221a7225 */ /* 0x000fe200078e000a */
[----:B------:R-:W-:-:S04]  /*5a70*/  LEA R8, P2, R14, UR8, 0x2 ;  /* 0x000000080e087c11 */ /* 0x000fc8000f8410ff */
[----:B------:R-:W-:Y:S02]  /*5a80*/  LEA.HI.X R9, R14, UR9, R9, 0x2, P2 ;  /* 0x000000090e097c11 */ /* 0x000fe400090f1409 */
[----:B------:R-:W-:Y:S02]  /*5a90*/  IADD3 R27, R49, R27, RZ ;  /* 0x0000001b311b7210 */ /* 0x000fe40007ffe0ff */
[----:B------:R-:W-:Y:S01]  /*5aa0*/  IADD3 R14, P2, P6, R178, R26, R36 ;  /* 0x0000001ab20e7210 */ /* 0x000fe20007e5e024 */
[----:B----4-:R-:W-:-:S04]  /*5ab0*/  FMUL R38, R54, UR27 ;  /* 0x0000001b36267c20 */ /* 0x010fc80008400000 */
[----:B------:R-:W-:Y:S01]  /*5ac0*/  FFMA R39, R15, UR26, R38 ;  /* 0x0000001a0f277c23 */ /* 0x000fe20008000026 */
[----:B------:R-:W-:-:S04]  /*5ad0*/  IADD3.X R15, R179, R27, R37, P2, P6 ;  /* 0x0000001bb30f7210 */ /* 0x000fc800017ec425 */
[----:B------:R0:W-:Y:S01]  /*5ae0*/  @P4 STG.E desc[UR24][R4.64], R39 ;  /* 0x0000002704004986 */ /* 0x0001e2000c101918 */
[----:B------:R-:W-:Y:S05]  /*5af0*/  @!P5 BRA `(.L_x_47) ;  /* 0x000000000004d947 */ /* 0x000fea0003800000 */
[----:B------:R3:W5:Y:S02]  /*5b00*/  LDG.E.LTC128B R54, desc[UR24][R8.64] ;  /* 0x0000001808367981 */ /* 0x000764000c1e1920 */
.L_x_47:
[----:B------:R-:W-:Y:S05]  /*5b10*/  BSYNC B1 ;  /* 0x0000000000017941 */ /* 0x000fea0003800000 */
.L_x_46:
[----:B------:R-:W-:Y:S01]  /*5b20*/  ISETP.GT.AND P2, PT, R46, 0x8, P0 ;  /* 0x000000082e00780c */ /* 0x000fe20000744270 */
[----:B-----5:R-:W-:Y:S01]  /*5b30*/  FMUL R27, R54, UR27 ;  /* 0x0000001b361b7c20 */ /* 0x020fe20008400000 */
[----:B--2---:R-:W-:Y:S01]  /*5b40*/  IADD3 R6, P0, R6, R51, RZ ;  /* 0x0000003306067210 */ /* 0x004fe20007f1e0ff */
[----:B------:R-:W-:Y:S01]  /*5b50*/  IMAD.WIDE.U32 R14, R0, UR6, R14 ;  /* 0x00000006000e7c25 */ /* 0x000fe2000f8e000e */
[----:B------:R-:W-:Y:S03]  /*5b60*/  BSSY B1, `(.L_x_48) ;  /* 0x000000d000017945 */ /* 0x000fe60003800000 */
[----:B0-----:R-:W-:Y:S01]  /*5b70*/  FFMA R39, R16, UR26, R27 ;  /* 0x0000001a10277c23 */ /* 0x001fe2000800001b */
[----:B------:R-:W-:Y:S01]  /*5b80*/  IMAD.X R7, R7, 0x1, R33, P0 ;  /* 0x0000000107077824 */ /* 0x000fe200000e0621 */
[----:B------:R-:W-:Y:S01]  /*5b90*/  LEA R26, P0, R14, UR8, 0x2 ;  /* 0x000000080e1a7c11 */ /* 0x000fe2000f8010ff */
[----:B---3--:R-:W-:-:S03]  /*5ba0*/  IMAD.WIDE.U32 R8, R34, R30, R12 ;  /* 0x0000001e22087225 */ /* 0x008fc600078e000c */
[----:B------:R0:W-:Y:S01]  /*5bb0*/  @P5 STG.E desc[UR24][R6.64], R39 ;  /* 0x0000002706005986 */ /* 0x0001e2000c101918 */
[----:B------:R-:W-:Y:S01]  /*5bc0*/  IMAD.IADD R15, R48, 0x1, R15 ;  /* 0x00000001300f7824 */ /* 0x000fe200078e020f */
[----:B------:R-:W-:Y:S01]  /*5bd0*/  IADD3 R8, P4, P6, R178, R8, R36 ;  /* 0x00000008b2087210 */ /* 0x000fe20007e9e024 */
[----:B------:R-:W-:-:S03]  /*5be0*/  IMAD.IADD R9, R49, 0x1, R9 ;  /* 0x0000000131097824 */ /* 0x000fc600078e0209 */
[----:B------:R-:W-:Y:S02]  /*5bf0*/  LEA.HI.X R27, R14, UR9, R15, 0x2, P0 ;  /* 0x000000090e1b7c11 */ /* 0x000fe400080f140f */
[----:B------:R-:W-:Y:S01]  /*5c00*/  IADD3.X R9, R179, R9, R37, P4, P6 ;  /* 0x00000009b3097210 */ /* 0x000fe200027ec425 */
[----:B------:R-:W-:Y:S06]  /*5c10*/  @!P2 BRA `(.L_x_49) ;  /* 0x000000000004a947 */ /* 0x000fec0003800000 */
[----:B------:R2:W5:Y:S02]  /*5c20*/  LDG.E.LTC128B R54, desc[UR24][R26.64+0x20] ;  /* 0x000020181a367981 */ /* 0x000564000c1e1920 */
.L_x_49:
[----:B------:R-:W-:Y:S05]  /*5c30*/  BSYNC B1 ;  /* 0x0000000000017941 */ /* 0x000fea0003800000 */
.L_x_48:
[----:B-----5:R-:W-:Y:S01]  /*5c40*/  FMUL R14, R54, UR27 ;  /* 0x0000001b360e7c20 */ /* 0x020fe20008400000 */
[----:B------:R-:W-:Y:S01]  /*5c50*/  ISETP.GT.AND P1, PT, R46, 0x8, P1 ;  /* 0x000000082e00780c */ /* 0x000fe20000f24270 */
[----:B------:R-:W-:Y:S01]  /*5c60*/  IMAD.WIDE.U32 R8, R0, UR6, R8 ;  /* 0x0000000600087c25 */ /* 0x000fe2000f8e0008 */
[----:B------:R-:W-:-:S03]  /*5c70*/  ISETP.GT.AND P0, PT, R47, 0x20, PT ;  /* 0x000000202f00780c */ /* 0x000fc60003f04270 */
[----:B------:R-:W-:Y:S01]  /*5c80*/  FFMA R17, R17, UR26, R14 ;  /* 0x0000001a11117c23 */ /* 0x000fe2000800000e */
[----:B------:R-:W-:Y:S01]  /*5c90*/  BSSY B1, `(.L_x_50) ;  /* 0x000000c000017945 */ /* 0x000fe20003800000 */
[----:B------:R-:W-:Y:S01]  /*5ca0*/  IMAD.WIDE.U32 R24, R30, 0x7, R24 ;  /* 0x000000071e187825 */ /* 0x000fe200078e0018 */
[----:B------:R-:W-:Y:S02]  /*5cb0*/  LEA R14, P5, R8, UR8, 0x2 ;  /* 0x00000008080e7c11 */ /* 0x000fe4000f8a10ff */
[----:B------:R3:W-:Y:S01]  /*5cc0*/  @P2 STG.E desc[UR24][R4.64+0x20], R17 ;  /* 0x0000201104002986 */ /* 0x0007e2000c101918 */
[----:B------:R-:W-:Y:S01]  /*5cd0*/  IMAD.IADD R15, R48, 0x1, R9 ;  /* 0x00000001300f7824 */ /* 0x000fe200078e0209 */
[----:B------:R-:W-:Y:S01]  /*5ce0*/  IADD3 R9, P6, R28, R24, RZ ;  /* 0x000000181c097210 */ /* 0x000fe20007fde0ff */
[----:B--2---:R-:W-:Y:S01]  /*5cf0*/  IMAD.IADD R26, R50, 0x1, R25 ;  /* 0x00000001321a7824 */ /* 0x004fe200078e0219 */
[----:B------:R-:W-:Y:S02]  /*5d00*/  ISETP.GT.AND P4, PT, R46, RZ, P0 ;  /* 0x000000ff2e00720c */ /* 0x000fe40000784270 */
[----:B------:R-:W-:Y:S01]  /*5d10*/  LEA.HI.X R15, R8, UR9, R15, 0x2, P5 ;  /* 0x00000009080f7c11 */ /* 0x000fe2000a8f140f */
[----:B------:R-:W-:Y:S01]  /*5d20*/  IMAD.X R16, R26, 0x1, R29, P6 ;  /* 0x000000011a107824 */ /* 0x000fe200030e061d */
[----:B------:R-:W-:Y:S09]  /*5d30*/  @!P1 BRA `(.L_x_51) ;  /* 0x0000000000049947 */ /* 0x000ff20003800000 */
[----:B------:R2:W5:Y:S02]  /*5d40*/  LDG.E.LTC128B R54, desc[UR24][R14.64+0x20] ;  /* 0x000020180e367981 */ /* 0x000564000c1e1920 */
.L_x_51:
[----:B------:R-:W-:Y:S05]  /*5d50*/  BSYNC B1 ;  /* 0x0000000000017941 */ /* 0x000fea0003800000 */
.L_x_50:
[----:B---3-5:R-:W-:Y:S01]  /*5d60*/  FMUL R5, R54, UR27 ;  /* 0x0000001b36057c20 */ /* 0x028fe20008400000 */
[C---:B------:R-:W-:Y:S02]  /*5d70*/  LEA R8, P2, R9.reuse, UR8, 0x2 ;  /* 0x0000000809087c11 */ /* 0x040fe4000f8410ff */
[----:B------:R-:W-:Y:S01]  /*5d80*/  MOV R4, R6 ;  /* 0x0000000600047202 */ /* 0x000fe20000000f00 */
[----:B--2---:R-:W-:Y:S01]  /*5d90*/  FFMA R15, R18, UR26, R5 ;  /* 0x0000001a120f7c23 */ /* 0x004fe20008000005 */
[----:B------:R-:W-:Y:S01]  /*5da0*/  IMAD.MOV.U32 R5, RZ, RZ, R7 ;  /* 0x000000ffff057224 */ /* 0x000fe200078e0007 */
[----:B------:R-:W-:-:S04]  /*5db0*/  LEA.HI.X R9, R9, UR9, R16, 0x2, P2 ;  /* 0x0000000909097c11 */ /* 0x000fc800090f1410 */
[----:B------:R2:W-:Y:S04]  /*5dc0*/  @P1 STG.E desc[UR24][R4.64+0x20], R15 ;  /* 0x0000200f04001986 */ /* 0x0005e8000c101918 */
[----:B------:R3:W4:Y:S01]  /*5dd0*/  @P4 LDG.E.LTC128B R54, desc[UR24][R8.64] ;  /* 0x0000001808364981 */ /* 0x000722000c1e1920 */
[----:B------:R-:W-:Y:S01]  /*5de0*/  IADD3 R24, P1, R24, R30, RZ ;  /* 0x0000001e18187210 */ /* 0x000fe20007f3e0ff */
[----:B------:R-:W-:Y:S01]  /*5df0*/  IMAD.WIDE.U32 R10, R30, 0x7, R10 ;  /* 0x000000071e0a7825 */ /* 0x000fe200078e000a */
[----:B------:R-:W-:Y:S02]  /*5e00*/  BSSY B1, `(.L_x_52) ;  /* 0x0000018000017945 */ /* 0x000fe40003800000 */
[----:B------:R-:W-:Y:S01]  /*5e10*/  IADD3 R16, P2, R24, R28, RZ ;  /* 0x0000001c18107210 */ /* 0x000fe20007f5e0ff */
[----:B------:R-:W-:Y:S01]  /*5e20*/  IMAD.X R25, R26, 0x1, R31, P1 ;  /* 0x000000011a197824 */ /* 0x000fe200008e061f */
[----:B------:R-:W-:Y:S01]  /*5e30*/  IADD3 R10, P5, R10, R30, RZ ;  /* 0x0000001e0a0a7210 */ /* 0x000fe20007fbe0ff */
[----:B--2---:R-:W-:Y:S01]  /*5e40*/  IMAD.WIDE.U32 R4, R32, 0x1c, R4 ;  /* 0x0000001c20047825 */ /* 0x004fe200078e0004 */
[----:B------:R-:W-:-:S02]  /*5e50*/  ISETP.GT.AND P1, PT, R47, 0x21, PT ;  /* 0x000000212f00780c */ /* 0x000fc40003f24270 */
[----:B------:R-:W-:Y:S01]  /*5e60*/  IADD3.X R11, R31, R50, R11, P5, !PT ;  /* 0x000000321f0b7210 */ /* 0x000fe20002ffe40b */
[----:B---3--:R-:W-:Y:S01]  /*5e70*/  IMAD.X R9, R25, 0x1, R29, P2 ;  /* 0x0000000119097824 */ /* 0x008fe200010e061d */
[----:B------:R-:W-:Y:S01]  /*5e80*/  LEA R8, P2, R16, UR8, 0x2 ;  /* 0x0000000810087c11 */ /* 0x000fe2000f8410ff */
[----:B------:R-:W-:Y:S01]  /*5e90*/  IMAD.IADD R5, R3, 0x1, R5 ;  /* 0x0000000103057824 */ /* 0x000fe200078e0205 */
[----:B------:R-:W-:Y:S01]  /*5ea0*/  ISETP.GT.AND P5, PT, R46, RZ, P1 ;  /* 0x000000ff2e00720c */ /* 0x000fe20000fa4270 */
[----:B------:R-:W-:Y:S01]  /*5eb0*/  IMAD.WIDE.U32 R12, R30, 0x7, R12 ;  /* 0x000000071e0c7825 */ /* 0x000fe200078e000c */
[----:B------:R-:W-:-:S03]  /*5ec0*/  LEA.HI.X R9, R16, UR9, R9, 0x2, P2 ;  /* 0x0000000910097c11 */ /* 0x000fc600090f1409 */
[-C--:B------:R-:W-:Y:S01]  /*5ed0*/  IMAD.WIDE.U32 R14, R34, R30.reuse, R10 ;  /* 0x0000001e220e7225 */ /* 0x080fe200078e000a */
[----:B------:R-:W-:-:S03]  /*5ee0*/  IADD3 R12, P6, R12, R30, RZ ;  /* 0x0000001e0c0c7210 */ /* 0x000fc60007fde0ff */
[----:B------:R-:W-:Y:S01]  /*5ef0*/  IMAD.IADD R15, R49, 0x1, R15 ;  /* 0x00000001310f7824 */ /* 0x000fe200078e020f */
[----:B------:R-:W-:Y:S02]  /*5f00*/  IADD3.X R13, R31, R50, R13, P6, !PT ;  /* 0x000000321f0d7210 */ /* 0x000fe400037fe40d */
[----:B------:R-:W-:-:S04]  /*5f10*/  IADD3 R14, P2, P6, R178, R14, R36 ;  /* 0x0000000eb20e7210 */ /* 0x000fc80007e5e024 */
[----:B------:R-:W-:Y:S01]  /*5f20*/  IADD3.X R15, R179, R15, R37, P2, P6 ;  /* 0x0000000fb30f7210 */ /* 0x000fe200017ec425 */
[----:B----4-:R-:W-:-:S04]  /*5f30*/  FMUL R16, R54, UR27 ;  /* 0x0000001b36107c20 */ /* 0x010fc80008400000 */
[----:B------:R-:W-:-:S05]  /*5f40*/  FFMA R19, R19, UR26, R16 ;  /* 0x0000001a13137c23 */ /* 0x000fca0008000010 */
[----:B------:R2:W-:Y:S01]  /*5f50*/  @P4 STG.E desc[UR24][R4.64], R19 ;  /* 0x0000001304004986 */ /* 0x0005e2000c101918 */
[----:B------:R-:W-:Y:S05]  /*5f60*/  @!P5 BRA `(.L_x_53) ;  /* 0x000000000004d947 */ /* 0x000fea0003800000 */
[----:B------:R3:W5:Y:S02]  /*5f70*/  LDG.E.LTC128B R54, desc[UR24][R8.64] ;  /* 0x0000001808367981 */ /* 0x000764000c1e1920 */
.L_x_53:
[----:B------:R-:W-:Y:S05]  /*5f80*/  BSYNC B1 ;  /* 0x0000000000017941 */ /* 0x000fea0003800000 */
.L_x_52:
[----:B------:R-:W-:Y:S01]  /*5f90*/  ISETP.GT.AND P2, PT, R46, 0x8, P0 ;  /* 0x000000082e00780c */ /* 0x000fe20000744270 */
[----:B-----5:R-:W-:Y:S01]  /*5fa0*/  FMUL R17, R54, UR27 ;  /* 0x0000001b36117c20 */ /* 0x020fe20008400000 */
[----:B0-----:R-:W-:Y:S01]  /*5fb0*/  IADD3 R6, P0, R6, R51, RZ ;  /* 0x0000003306067210 */ /* 0x001fe20007f1e0ff */
[----:B------:R-:W-:Y:S01]  /*5fc0*/  IMAD.WIDE.U32 R14, R0, UR6, R14 ;  /* 0x00000006000e7c25 */ /* 0x000fe2000f8e000e */
[----:B------:R-:W-:Y:S03]  /*5fd0*/  BSSY B1, `(.L_x_54) ;  /* 0x000000d000017945 */ /* 0x000fe60003800000 */
[----:B--2---:R-:W-:Y:S01]  /*5fe0*/  FFMA R19, R20, UR26, R17 ;  /* 0x0000001a14137c23 */ /* 0x004fe20008000011 */
[----:B------:R-:W-:Y:S01]  /*5ff0*/  IMAD.X R7, R7, 0x1, R33, P0 ;  /* 0x0000000107077824 */ /* 0x000fe200000e0621 */
[----:B------:R-:W-:Y:S01]  /*6000*/  IADD3 R15, R48, R15, RZ ;  /* 0x0000000f300f7210 */ /* 0x000fe20007ffe0ff */
[----:B---3--:R-:W-:Y:S01]  /*6010*/  IMAD.WIDE.U32 R8, R34, R30, R12 ;  /* 0x0000001e22087225 */ /* 0x008fe200078e000c */
[----:B------:R-:W-:-:S02]  /*6020*/  LEA R16, P0, R14, UR8, 0x2 ;  /* 0x000000080e107c11 */ /* 0x000fc4000f8010ff */
[----:B------:R0:W-:Y:S01]  /*6030*/  @P5 STG.E desc[UR24][R6.64], R19 ;  /* 0x0000001306005986 */ /* 0x0001e2000c101918 */
[----:B------:R-:W-:Y:S01]  /*6040*/  IMAD.IADD R9, R49, 0x1, R9 ;  /* 0x0000000131097824 */ /* 0x000fe200078e0209 */
[----:B------:R-:W-:Y:S02]  /*6050*/  IADD3 R8, P4, P6, R178, R8, R36 ;  /* 0x00000008b2087210 */ /* 0x000fe40007e9e024 */
[----:B------:R-:W-:Y:S02]  /*6060*/  LEA.HI.X R17, R14, UR9, R15, 0x2, P0 ;  /* 0x000000090e117c11 */ /* 0x000fe400080f140f */
[----:B------:R-:W-:Y:S01]  /*6070*/  IADD3.X R9, R179, R9, R37, P4, P6 ;  /* 0x00000009b3097210 */ /* 0x000fe200027ec425 */
[----:B------:R-:W-:Y:S08]  /*6080*/  @!P2 BRA `(.L_x_55) ;  /* 0x000000000004a947 */ /* 0x000ff00003800000 */
[----:B------:R2:W5:Y:S02]  /*6090*/  LDG.E.LTC128B R54, desc[UR24][R16.64+0x20] ;  /* 0x0000201810367981 */ /* 0x000564000c1e1920 */
.L_x_55:
[----:B------:R-:W-:Y:S05]  /*60a0*/  BSYNC B1 ;  /* 0x0000000000017941 */ /* 0x000fea0003800000 */
.L_x_54:
        /* <DEDUP_REMOVED lines=17> */
.L_x_57:
[----:B------:R-:W-:Y:S05]  /*61c0*/  BSYNC B1 ;  /* 0x0000000000017941 */ /* 0x000fea0003800000 */
.L_x_56:
[----:B---3-5:R-:W-:Y:S01]  /*61d0*/  FMUL R5, R54, UR27 ;  /* 0x0000001b36057c20 */ /* 0x028fe20008400000 */
[C---:B------:R-:W-:Y:S01]  /*61e0*/  LEA R8, P2, R9.reuse, UR8, 0x2 ;  /* 0x0000000809087c11 */ /* 0x040fe2000f8410ff */
[----:B------:R-:W-:Y:S02]  /*61f0*/  IMAD.MOV.U32 R4, RZ, RZ, R6 ;  /* 0x000000ffff047224 */ /* 0x000fe400078e0006 */
[----:B--2---:R-:W-:Y:S01]  /*6200*/  FFMA R15, R22, UR26, R5 ;  /* 0x0000001a160f7c23 */ /* 0x004fe20008000005 */
[----:B------:R-:W-:Y:S01]  /*6210*/  IMAD.MOV.U32 R5, RZ, RZ, R7 ;  /* 0x000000ffff057224 */ /* 0x000fe200078e0007 */
[----:B------:R-:W-:-:S04]  /*6220*/  LEA.HI.X R9, R9, UR9, R16, 0x2, P2 ;  /* 0x0000000909097c11 */ /* 0x000fc800090f1410 */
[----:B------:R2:W-:Y:S04]  /*6230*/  @P1 STG.E desc[UR24][R4.64+0x20], R15 ;  /* 0x0000200f04001986 */ /* 0x0005e8000c101918 */
[----:B------:R3:W4:Y:S01]  /*6240*/  @P4 LDG.E.LTC128B R54, desc[UR24][R8.64] ;  /* 0x0000001808364981 */ /* 0x000722000c1e1920 */
[----:B------:R-:W-:Y:S01]  /*6250*/  IADD3 R24, P1, R24, R30, RZ ;  /* 0x0000001e18187210 */ /* 0x000fe20007f3e0ff */
[C---:B------:R-:W-:Y:S01]  /*6260*/  IMAD.WIDE.U32 R10, R30.reuse, 0x7, R10 ;  /* 0x000000071e0a7825 */ /* 0x040fe200078e000a */
[----:B------:R-:W-:Y:S02]  /*6270*/  BSSY B1, `(.L_x_58) ;  /* 0x0000018000017945 */ /* 0x000fe40003800000 */
[----:B------:R-:W-:Y:S01]  /*6280*/  IADD3.X R25, R17, R31, RZ, P1, !PT ;  /* 0x0000001f11197210 */ /* 0x000fe20000ffe4ff */
[----:B------:R-:W-:Y:S01]  /*6290*/  IMAD.WIDE.U32 R12, R30, 0x7, R12 ;  /* 0x000000071e0c7825 */ /* 0x000fe200078e000c */
[----:B------:R-:W-:-:S02]  /*62a0*/  IADD3 R16, P2, R24, R28, RZ ;  /* 0x0000001c18107210 */ /* 0x000fc40007f5e0ff */
[----:B------:R-:W-:Y:S01]  /*62b0*/  IADD3 R10, P5, R10, R30, RZ ;  /* 0x0000001e0a0a7210 */ /* 0x000fe20007fbe0ff */
[----:B--2---:R-:W-:Y:S01]  /*62c0*/  IMAD.WIDE.U32 R4, R32, 0x1c, R4 ;  /* 0x0000001c20047825 */ /* 0x004fe200078e0004 */
[----:B------:R-:W-:Y:S02]  /*62d0*/  ISETP.GT.AND P1, PT, R47, 0x29, PT ;  /* 0x000000292f00780c */ /* 0x000fe40003f24270 */
[----:B------:R-:W-:Y:S01]  /*62e0*/  IADD3.X R11, R31, R50, R11, P5, !PT ;  /* 0x000000321f0b7210 */ /* 0x000fe20002ffe40b */
[----:B---3--:R-:W-:Y:S01]  /*62f0*/  IMAD.X R9, R25, 0x1, R29, P2 ;  /* 0x0000000119097824 */ /* 0x008fe200010e061d */
[----:B------:R-:W-:Y:S01]  /*6300*/  LEA R8, P2, R16, UR8, 0x2 ;  /* 0x0000000810087c11 */ /* 0x000fe2000f8410ff */
[----:B------:R-:W-:Y:S01]  /*6310*/  IMAD.IADD R5, R3, 0x1, R5 ;  /* 0x0000000103057824 */ /* 0x000fe200078e0205 */
[----:B------:R-:W-:Y:S01]  /*6320*/  ISETP.GT.AND P5, PT, R46, RZ, P1 ;  /* 0x000000ff2e00720c */ /* 0x000fe20000fa4270 */
[----:B------:R-:W-:Y:S01]  /*6330*/  IMAD.WIDE.U32 R14, R34, R30, R10 ;  /* 0x0000001e220e7225 */ /* 0x000fe200078e000a */
[----:B------:R-:W-:-:S02]  /*6340*/  LEA.HI.X R9, R16, UR9, R9, 0x2, P2 ;  /* 0x0000000910097c11 */ /* 0x000fc400090f1409 */
[----:B------:R-:W-:Y:S01]  /*6350*/  IADD3 R12, P6, R12, R30, RZ ;  /* 0x0000001e0c0c7210 */ /* 0x000fe20007fde0ff */
[----:B------:R-:W-:-:S03]  /*6360*/  IMAD.IADD R15, R49, 0x1, R15 ;  /* 0x00000001310f7824 */ /* 0x000fc600078e020f */
        /* <DEDUP_REMOVED lines=8> */
.L_x_59:
[----:B------:R-:W-:Y:S05]  /*63f0*/  BSYNC B1 ;  /* 0x0000000000017941 */ /* 0x000fea0003800000 */
.L_x_58:
[----:B------:R-:W-:Y:S01]  /*6400*/  ISETP.GT.AND P2, PT, R46, 0x8, P0 ;  /* 0x000000082e00780c */ /* 0x000fe20000744270 */
[----:B-----5:R-:W-:Y:S01]  /*6410*/  FMUL R18, R54, UR27 ;  /* 0x0000001b36127c20 */ /* 0x020fe20008400000 */
[----:B0-----:R-:W-:Y:S01]  /*6420*/  IADD3 R6, P0, R6, R51, RZ ;  /* 0x0000003306067210 */ /* 0x001fe20007f1e0ff */
[----:B------:R-:W-:Y:S01]  /*6430*/  IMAD.WIDE.U32 R14, R0, UR6, R14 ;  /* 0x00000006000e7c25 */ /* 0x000fe2000f8e000e */
[----:B------:R-:W-:Y:S03]  /*6440*/  BSSY B1, `(.L_x_60) ;  /* 0x000000d000017945 */ /* 0x000fe60003800000 */
[----:B------:R-:W-:Y:S01]  /*6450*/  FFMA R153, R153, UR26, R18 ;  /* 0x0000001a99997c23 */ /* 0x000fe20008000012 */
        /* <DEDUP_REMOVED lines=11> */
.L_x_61:
[----:B------:R-:W-:Y:S05]  /*6510*/  BSYNC B1 ;  /* 0x0000000000017941 */ /* 0x000fea0003800000 */
.L_x_60:
[----:B-----5:R-:W-:Y:S01]  /*6520*/  FMUL R15, R54, UR27 ;  /* 0x0000001b360f7c20 */ /* 0x020fe20008400000 */
[----:B------:R-:W-:Y:S01]  /*6530*/  ISETP.GT.AND P1, PT, R46, 0x8, P1 ;  /* 0x000000082e00780c */ /* 0x000fe20000f24270 */
[----:B------:R-:W-:Y:S01]  /*6540*/  IMAD.WIDE.U32 R8, R0, UR6, R8 ;  /* 0x0000000600087c25 */ /* 0x000fe2000f8e0008 */
[----:B------:R-:W-:-:S03]  /*6550*/  ISETP.GT.AND P0, PT, R47, 0x30, PT ;  /* 0x000000302f00780c */ /* 0x000fc60003f04270 */
[----:B---3--:R-:W-:Y:S01]  /*6560*/  FFMA R17, R154, UR26, R15 ;  /* 0x0000001a9a117c23 */ /* 0x008fe2000800000f */
[----:B------:R-:W-:Y:S01]  /*6570*/  BSSY B1, `(.L_x_62) ;  /* 0x000000c000017945 */ /* 0x000fe20003800000 */
[----:B------:R-:W-:Y:S01]  /*6580*/  IMAD.WIDE.U32 R24, R30, 0x7, R24 ;  /* 0x000000071e187825 */ /* 0x000fe200078e0018 */
[----:B------:R-:W-:Y:S02]  /*6590*/  IADD3 R15, R48, R9, RZ ;  /* 0x00000009300f7210 */ /* 0x000fe40007ffe0ff */
[----:B------:R3:W-:Y:S01]  /*65a0*/  @P2 STG.E desc[UR24][R4.64+0x20], R17 ;  /* 0x0000201104002986 */ /* 0x0007e2000c101918 */
[----:B------:R-:W-:Y:S01]  /*65b0*/  LEA R14, P5, R8, UR8, 0x2 ;  /* 0x00000008080e7c11 */ /* 0x000fe2000f8a10ff */
[----:B------:R-:W-:Y:S01]  /*65c0*/  IMAD.IADD R18, R50, 0x1, R25 ;  /* 0x0000000132127824 */ /* 0x000fe200078e0219 */
[----:B------:R-:W-:Y:S02]  /*65d0*/  IADD3 R9, P6, R28, R24, RZ ;  /* 0x000000181c097210 */ /* 0x000fe40007fde0ff */
[----:B------:R-:W-:-:S02]  /*65e0*/  ISETP.GT.AND P4, PT, R46, RZ, P0 ;  /* 0x000000ff2e00720c */ /* 0x000fc40000784270 */
[----:B------:R-:W-:Y:S01]  /*65f0*/  LEA.HI.X R15, R8, UR9, R15, 0x2, P5 ;  /* 0x00000009080f7c11 */ /* 0x000fe2000a8f140f */
[----:B------:R-:W-:Y:S01]  /*6600*/  IMAD.X R16, R18, 0x1, R29, P6 ;  /* 0x0000000112107824 */ /* 0x000fe200030e061d */
[----:B------:R-:W-:Y:S09]  /*6610*/  @!P1 BRA `(.L_x_63) ;  /* 0x0000000000049947 */ /* 0x000ff20003800000 */
[----:B------:R4:W5:Y:S02]  /*6620*/  LDG.E.LTC128B R54, desc[UR24][R14.64+0x20] ;  /* 0x000020180e367981 */ /* 0x000964000c1e1920 */
.L_x_63:
[----:B------:R-:W-:Y:S05]  /*6630*/  BSYNC B1 ;  /* 0x0000000000017941 */ /* 0x000fea0003800000 */
.L_x_62:
[----:B--23-5:R-:W-:Y:S01]  /*6640*/  FMUL R4, R54, UR27 ;  /* 0x0000001b36047c20 */ /* 0x02cfe20008400000 */
[----:B------:R-:W-:Y:S01]  /*6650*/  LEA R8, P2, R9, UR8, 0x2 ;  /* 0x0000000809087c11 */ /* 0x000fe2000f8410ff */
[----:B------:R-:W-:Y:S02]  /*6660*/  IMAD.MOV.U32 R5, RZ, RZ, R7 ;  /* 0x000000ffff057224 */ /* 0x000fe400078e0007 */
[----:B------:R-:W-:Y:S01]  /*6670*/  FFMA R155, R155, UR26, R4 ;  /* 0x0000001a9b9b7c23 */ /* 0x000fe20008000004 */
[----:B------:R-:W-:Y:S01]  /*6680*/  IMAD.MOV.U32 R4, RZ, RZ, R6 ;  /* 0x000000ffff047224 */ /* 0x000fe200078e0006 */
[----:B------:R-:W-:-:S04]  /*6690*/  LEA.HI.X R9, R9, UR9, R16, 0x2, P2 ;  /* 0x0000000909097c11 */ /* 0x000fc800090f1410 */
[----:B------:R2:W-:Y:S04]  /*66a0*/  @P1 STG.E desc[UR24][R4.64+0x20], R155 ;  /* 0x0000209b04001986 */ /* 0x0005e8000c101918 */
[----:B------:R3:W3:Y:S01]  /*66b0*/  @P4 LDG.E.LTC128B R54, desc[UR24][R8.64] ;  /* 0x0000001808364981 */ /* 0x0006e2000c1e1920 */
[----:B------:R-:W-:Y:S01]  /*66c0*/  IMAD.WIDE.U32 R10, R30, 0x7, R10 ;  /* 0x000000071e0a7825 */ /* 0x000fe200078e000a */
[-C--:B------:R-:W-:Y:S01]  /*66d0*/  IADD3 R24, P1, R24, R30.reuse, RZ ;  /* 0x0000001e18187210 */ /* 0x080fe20007f3e0ff */
[----:B------:R-:W-:Y:S02]  /*66e0*/  BSSY B1, `(.L_x_64) ;  /* 0x0000018000017945 */ /* 0x000fe40003800000 */
[----:B------:R-:W-:Y:S01]  /*66f0*/  IMAD.WIDE.U32 R12, R30, 0x7, R12 ;  /* 0x000000071e0c7825 */ /* 0x000fe200078e000c */
[----:B------:R-:W-:-:S02]  /*6700*/  IADD3 R10, P5, R10, R30, RZ ;  /* 0x0000001e0a0a7210 */ /* 0x000fc40007fbe0ff */
[----:B------:R-:W-:Y:S01]  /*6710*/  IADD3 R16, P2, R24, R28, RZ ;  /* 0x0000001c18107210 */ /* 0x000fe20007f5e0ff */
[----:B--2---:R-:W-:Y:S01]  /*6720*/  IMAD.WIDE.U32 R4, R32, 0x1c, R4 ;  /* 0x0000001c20047825 */ /* 0x004fe200078e0004 */
[----:B------:R-:W-:Y:S02]  /*6730*/  IADD3.X R11, R31, R50, R11, P5, !PT ;  /* 0x000000321f0b7210 */ /* 0x000fe40002ffe40b */
[-C--:B------:R-:W-:Y:S01]  /*6740*/  IADD3 R12, P6, R12, R30.reuse, RZ ;  /* 0x0000001e0c0c7210 */ /* 0x080fe20007fde0ff */
[----:B------:R-:W-:Y:S01]  /*6750*/  IMAD.X R25, R18, 0x1, R31, P1 ;  /* 0x0000000112197824 */ /* 0x000fe200008e061f */
[----:B------:R-:W-:Y:S01]  /*6760*/  IADD3 R5, R3, R5, RZ ;  /* 0x0000000503057210 */ /* 0x000fe20007ffe0ff */
[----:B----4-:R-:W-:Y:S01]  /*6770*/  IMAD.WIDE.U32 R14, R34, R30, R10 ;  /* 0x0000001e220e7225 */ /* 0x010fe200078e000a */
[----:B------:R-:W-:Y:S02]  /*6780*/  ISETP.GT.AND P1, PT, R47, 0x31, PT ;  /* 0x000000312f00780c */ /* 0x000fe40003f24270 */
[----:B------:R-:W-:Y:S01]  /*6790*/  IADD3.X R13, R31, R50, R13, P6, !PT ;  /* 0x000000321f0d7210 */ /* 0x000fe200037fe40d */
[----:B---3--:R-:W-:Y:S01]  /*67a0*/  IMAD.X R9, R25, 0x1, R29, P2 ;  /* 0x0000000119097824 */ /* 0x008fe200010e061d */
[----:B------:R-:W-:Y:S01]  /*67b0*/  ISETP.GT.AND P5, PT, R46, RZ, P1 ;  /* 0x000000ff2e00720c */ /* 0x000fe20000fa4270 */
[----:B------:R-:W-:Y:S01]  /*67c0*/  IMAD.IADD R15, R49, 0x1, R15 ;  /* 0x00000001310f7824 */ /* 0x000fe200078e020f */
[----:B------:R-:W-:-:S04]  /*67d0*/  LEA R8, P2, R16, UR8, 0x2 ;  /* 0x0000000810087c11 */ /* 0x000fc8000f8410ff */
[----:B------:R-:W-:Y:S02]  /*67e0*/  LEA.HI.X R9, R16, UR9, R9, 0x2, P2 ;  /* 0x0000000910097c11 */ /* 0x000fe400090f1409 */
[----:B------:R-:W-:-:S04]  /*67f0*/  IADD3 R14, P2, P6, R178, R14, R36 ;  /* 0x0000000eb20e7210 */ /* 0x000fc80007e5e024 */
[----:B------:R-:W-:Y:S01]  /*6800*/  IADD3.X R15, R179, R15, R37, P2, P6 ;  /* 0x0000000fb30f7210 */ /* 0x000fe200017ec425 */
[----:B------:R-:W-:-:S04]  /*6810*/  FMUL R17, R54, UR27 ;  /* 0x0000001b36117c20 */ /* 0x000fc80008400000 */
[----:B------:R-:W-:-:S05]  /*6820*/  FFMA R17, R156, UR26, R17 ;  /* 0x0000001a9c117c23 */ /* 0x000fca0008000011 */
[----:B------:R2:W-:Y:S01]  /*6830*/  @P4 STG.E desc[UR24][R4.64], R17 ;  /* 0x0000001104004986 */ /* 0x0005e2000c101918 */
[----:B------:R-:W-:Y:S05]  /*6840*/  @!P5 BRA `(.L_x_65) ;  /* 0x000000000004d947 */ /* 0x000fea0003800000 */
[----:B------:R3:W5:Y:S02]  /*6850*/  LDG.E.LTC128B R54, desc[UR24][R8.64] ;  /* 0x0000001808367981 */ /* 0x000764000c1e1920 */
.L_x_65:
[----:B------:R-:W-:Y:S05]  /*6860*/  BSYNC B1 ;  /* 0x0000000000017941 */ /* 0x000fea0003800000 */
.L_x_64:
        /* <DEDUP_REMOVED lines=13> */
[----:B--2---:R-:W-:Y:S02]  /*6940*/  LEA.HI.X R17, R14, UR9, R15, 0x2, P0 ;  /* 0x000000090e117c11 */ /* 0x004fe400080f140f */
[----:B------:R-:W-:Y:S01]  /*6950*/  IADD3.X R9, R179, R9, R37, P4, P6 ;  /* 0x00000009b3097210 */ /* 0x000fe200027ec425 */
[----:B------:R-:W-:Y:S06]  /*6960*/  @!P2 BRA `(.L_x_67) ;  /* 0x000000000004a947 */ /* 0x000fec0003800000 */
[----:B------:R2:W5:Y:S02]  /*6970*/  LDG.E.LTC128B R54, desc[UR24][R16.64+0x20] ;  /* 0x0000201810367981 */ /* 0x000564000c1e1920 */
.L_x_67:
[----:B------:R-:W-:Y:S05]  /*6980*/  BSYNC B1 ;  /* 0x0000000000017941 */ /* 0x000fea0003800000 */
.L_x_66:
[----:B-----5:R-:W-:Y:S01]  /*6990*/  FMUL R15, R54, UR27 ;  /* 0x0000001b360f7c20 */ /* 0x020fe20008400000 */
[----:B------:R-:W-:Y:S01]  /*69a0*/  ISETP.GT.AND P1, PT, R46, 0x8, P1 ;  /* 0x000000082e00780c */ /* 0x000fe20000f24270 */
[----:B------:R-:W-:Y:S01]  /*69b0*/  IMAD.WIDE.U32 R8, R0, UR6, R8 ;  /* 0x0000000600087c25 */ /* 0x000fe2000f8e0008 */
[----:B------:R-:W-:-:S03]  /*69c0*/  ISETP.GT.AND P0, PT, R47, 0x38, PT ;  /* 0x000000382f00780c */ /* 0x000fc60003f04270 */
[----:B--2---:R-:W-:Y:S01]  /*69d0*/  FFMA R17, R158, UR26, R15 ;  /* 0x0000001a9e117c23 */ /* 0x004fe2000800000f */
[----:B------:R-:W-:Y:S01]  /*69e0*/  BSSY B1, `(.L_x_68) ;  /* 0x000000c000017945 */ /* 0x000fe20003800000 */
[----:B------:R-:W-:Y:S01]  /*69f0*/  IMAD.WIDE.U32 R24, R30, 0x7, R24 ;  /* 0x000000071e187825 */ /* 0x000fe200078e0018 */
[----:B------:R-:W-:Y:S02]  /*6a00*/  LEA R14, P5, R8, UR8, 0x2 ;  /* 0x00000008080e7c11 */ /* 0x000fe4000f8a10ff */
[----:B------:R2:W-:Y:S01]  /*6a10*/  @P2 STG.E desc[UR24][R4.64+0x20], R17 ;  /* 0x0000201104002986 */ /* 0x0005e2000c101918 */
[----:B------:R-:W-:Y:S01]  /*6a20*/  IMAD.IADD R15, R48, 0x1, R9 ;  /* 0x00000001300f7824 */ /* 0x000fe200078e0209 */
[----:B------:R-:W-:Y:S01]  /*6a30*/  IADD3 R9, P6, R28, R24, RZ ;  /* 0x000000181c097210 */ /* 0x000fe20007fde0ff */
[----:B------:R-:W-:Y:S01]  /*6a40*/  IMAD.IADD R18, R50, 0x1, R25 ;  /* 0x0000000132127824 */ /* 0x000fe200078e0219 */
[----:B------:R-:W-:Y:S02]  /*6a50*/  ISETP.GT.AND P4, PT, R46, RZ, P0 ;  /* 0x000000ff2e00720c */ /* 0x000fe40000784270 */
[----:B------:R-:W-:-:S02]  /*6a60*/  LEA.HI.X R15, R8, UR9, R15, 0x2, P5 ;  /* 0x00000009080f7c11 */ /* 0x000fc4000a8f140f */
[----:B------:R-:W-:Y:S01]  /*6a70*/  IADD3.X R16, R18, R29, RZ, P6, !PT ;  /* 0x0000001d12107210 */ /* 0x000fe200037fe4ff */
[----:B------:R-:W-:Y:S08]  /*6a80*/  @!P1 BRA `(.L_x_69) ;  /* 0x0000000000049947 */ /* 0x000ff00003800000 */
[----:B------:R3:W5:Y:S02]  /*6a90*/  LDG.E.LTC128B R54, desc[UR24][R14.64+0x20] ;  /* 0x000020180e367981 */ /* 0x000764000c1e1920 */
.L_x_69:
[----:B------:R-:W-:Y:S05]  /*6aa0*/  BSYNC B1 ;  /* 0x0000000000017941 */ /* 0x000fea0003800000 */
.L_x_68:
[----:B--2--5:R-:W-:Y:S01]  /*6ab0*/  FMUL R4, R54, UR27 ;  /* 0x0000001b36047c20 */ /* 0x024fe20008400000 */
[----:B------:R-:W-:Y:S01]  /*6ac0*/  LEA R8, P2, R9, UR8, 0x2 ;  /* 0x0000000809087c11 */ /* 0x000fe2000f8410ff */
[----:B------:R-:W-:Y:S02]  /*6ad0*/  IMAD.MOV.U32 R5, RZ, RZ, R7 ;  /* 0x000000ffff057224 */ /* 0x000fe400078e0007 */
[----:B------:R-:W-:Y:S01]  /*6ae0*/  FFMA R159, R159, UR26, R4 ;  /* 0x0000001a9f9f7c23 */ /* 0x000fe20008000004 */
[----:B------:R-:W-:Y:S01]  /*6af0*/  IMAD.MOV.U32 R4, RZ, RZ, R6 ;  /* 0x000000ffff047224 */ /* 0x000fe200078e0006 */
[----:B------:R-:W-:-:S04]  /*6b00*/  LEA.HI.X R9, R9, UR9, R16, 0x2, P2 ;  /* 0x0000000909097c11 */ /* 0x000fc800090f1410 */
[----:B------:R2:W-:Y:S04]  /*6b10*/  @P1 STG.E desc[UR24][R4.64+0x20], R159 ;  /* 0x0000209f04001986 */ /* 0x0005e8000c101918 */
[----:B------:R4:W4:Y:S01]  /*6b20*/  @P4 LDG.E.LTC128B R54, desc[UR24][R8.64] ;  /* 0x0000001808364981 */ /* 0x000922000c1e1920 */
        /* <DEDUP_REMOVED lines=9> */
[----:B------:R-:W-:Y:S02]  /*6bc0*/  IMAD.IADD R5, R3, 0x1, R5 ;  /* 0x0000000103057824 */ /* 0x000fe400078e0205 */
[----:B------:R-:W-:Y:S01]  /*6bd0*/  IMAD.X R25, R18, 0x1, R31, P1 ;  /* 0x0000000112197824 */ /* 0x000fe200008e061f */
[----:B------:R-:W-:Y:S01]  /*6be0*/  ISETP.GT.AND P1, PT, R47, 0x39, PT ;  /* 0x000000392f00780c */ /* 0x000fe20003f24270 */
[----:B---3--:R-:W-:Y:S01]  /*6bf0*/  IMAD.WIDE.U32 R14, R34, R30, R10 ;  /* 0x0000001e220e7225 */ /* 0x008fe200078e000a */
[----:B------:R-:W-:-:S02]  /*6c00*/  IADD3.X R13, R31, R50, R13, P6, !PT ;  /* 0x000000321f0d7210 */ /* 0x000fc400037fe40d */
[----:B------:R-:W-:Y:S01]  /*6c10*/  ISETP.GT.AND P5, PT, R46, RZ, P1 ;  /* 0x000000ff2e00720c */ /* 0x000fe20000fa4270 */
[----:B----4-:R-:W-:Y:S01]  /*6c20*/  IMAD.X R9, R25, 0x1, R29, P2 ;  /* 0x0000000119097824 */ /* 0x010fe200010e061d */
[----:B------:R-:W-:Y:S01]  /*6c30*/  LEA R8, P2, R16, UR8, 0x2 ;  /* 0x0000000810087c11 */ /* 0x000fe2000f8410ff */
[----:B------:R-:W-:-:S03]  /*6c40*/  IMAD.IADD R15, R49, 0x1, R15 ;  /* 0x00000001310f7824 */ /* 0x000fc600078e020f */
        /* <DEDUP_REMOVED lines=8> */
.L_x_71:
[----:B------:R-:W-:Y:S05]  /*6cd0*/  BSYNC B1 ;  /* 0x0000000000017941 */ /* 0x000fea0003800000 */
.L_x_70:
[----:B------:R-:W-:Y:S01]  /*6ce0*/  ISETP.GT.AND P2, PT, R46, 0x8, P0 ;  /* 0x000000082e00780c */ /* 0x000fe20000744270 */
[----:B-----5:R-:W-:Y:S01]  /*6cf0*/  FMUL R18, R54, UR27 ;  /* 0x0000001b36127c20 */ /* 0x020fe20008400000 */
[----:B0-----:R-:W-:Y:S01]  /*6d00*/  IADD3 R6, P0, R6, R51, RZ ;  /* 0x0000003306067210 */ /* 0x001fe20007f1e0ff */
[----:B------:R-:W-:Y:S01]  /*6d10*/  IMAD.WIDE.U32 R14, R0, UR6, R14 ;  /* 0x00000006000e7c25 */ /* 0x000fe2000f8e000e */
[----:B------:R-:W-:Y:S03]  /*6d20*/  BSSY B1, `(.L_x_72) ;  /* 0x000000d000017945 */ /* 0x000fe60003800000 */
[----:B------:R-:W-:Y:S01]  /*6d30*/  FFMA R161, R161, UR26, R18 ;  /* 0x0000001aa1a17c23 */ /* 0x000fe20008000012 */
[----:B------:R-:W-:Y:S01]  /*6d40*/  IADD3.X R7, R7, R33, RZ, P0, !PT ;  /* 0x0000002107077210 */ /* 0x000fe200007fe4ff */
[----:B---3--:R-:W-:Y:S01]  /*6d50*/  IMAD.WIDE.U32 R8, R34, R30, R12 ;  /* 0x0000001e22087225 */ /* 0x008fe200078e000c */
[----:B------:R-:W-:-:S03]  /*6d60*/  LEA R16, P0, R14, UR8, 0x2 ;  /* 0x000000080e107c11 */ /* 0x000fc6000f8010ff */
        /* <DEDUP_REMOVED lines=8> */
.L_x_73:
[----:B------:R-:W-:Y:S05]  /*6df0*/  BSYNC B1 ;  /* 0x0000000000017941 */ /* 0x000fea0003800000 */
.L_x_72:
        /* <DEDUP_REMOVED lines=13> */
[----:B------:R-:W-:Y:S01]  /*6ed0*/  LEA.HI.X R15, R8, UR9, R15, 0x2, P5 ;  /* 0x00000009080f7c11 */ /* 0x000fe2000a8f140f */
[----:B------:R-:W-:Y:S01]  /*6ee0*/  IMAD.X R16, R18, 0x1, R29, P6 ;  /* 0x0000000112107824 */ /* 0x000fe200030e061d */
[----:B------:R-:W-:Y:S09]  /*6ef0*/  @!P1 BRA `(.L_x_75) ;  /* 0x0000000000049947 */ /* 0x000ff20003800000 */
[----:B------:R3:W5:Y:S02]  /*6f00*/  LDG.E.LTC128B R54, desc[UR24][R14.64+0x20] ;  /* 0x000020180e367981 */ /* 0x000764000c1e1920 */
.L_x_75:
[----:B------:R-:W-:Y:S05]  /*6f10*/  BSYNC B1 ;  /* 0x0000000000017941 */ /* 0x000fea0003800000 */
.L_x_74:
[----:B--2--5:R-:W-:Y:S01]  /*6f20*/  FMUL R4, R54, UR27 ;  /* 0x0000001b36047c20 */ /* 0x024fe20008400000 */
[----:B------:R-:W-:Y:S02]  /*6f30*/  LEA R8, P2, R9, UR8, 0x2 ;  /* 0x0000000809087c11 */ /* 0x000fe4000f8410ff */
[----:B------:R-:W-:Y:S01]  /*6f40*/  MOV R5, R7 ;  /* 0x0000000700057202 */ /* 0x000fe20000000f00 */
        /* <DEDUP_REMOVED lines=31> */
.L_x_77:
[----:B------:R-:W-:Y:S05]  /*7140*/  BSYNC B1 ;  /* 0x0000000000017941 */ /* 0x000fea0003800000 */
.L_x_76:
        /* <DEDUP_REMOVED lines=11> */
[----:B------:R-:W-:Y:S02]  /*7200*/  IADD3 R9, R49, R9, RZ ;  /* 0x0000000931097210 */ /* 0x000fe40007ffe0ff */
[----:B------:R-:W-:Y:S02]  /*7210*/  IADD3 R8, P4, P6, R178, R8, R36 ;  /* 0x00000008b2087210 */ /* 0x000fe40007e9e024 */
[----:B--2---:R-:W-:Y:S02]  /*7220*/  LEA.HI.X R17, R14, UR9, R15, 0x2, P0 ;  /* 0x000000090e117c11 */ /* 0x004fe400080f140f */
[----:B------:R-:W-:Y:S01]  /*7230*/  IADD3.X R9, R179, R9, R37, P4, P6 ;  /* 0x00000009b3097210 */ /* 0x000fe200027ec425 */
[----:B------:R-:W-:Y:S08]  /*7240*/  @!P2 BRA `(.L_x_79) ;  /* 0x000000000004a947 */ /* 0x000ff00003800000 */
[----:B------:R2:W5:Y:S02]  /*7250*/  LDG.E.LTC128B R54, desc[UR24][R16.64+0x20] ;  /* 0x0000201810367981 */ /* 0x000564000c1e1920 */
.L_x_79:
[----:B------:R-:W-:Y:S05]  /*7260*/  BSYNC B1 ;  /* 0x0000000000017941 */ /* 0x000fea0003800000 */
.L_x_78:
        /* <DEDUP_REMOVED lines=17> */
.L_x_81:
[----:B------:R-:W-:Y:S05]  /*7380*/  BSYNC B1 ;  /* 0x0000000000017941 */ /* 0x000fea0003800000 */
.L_x_80:
        /* <DEDUP_REMOVED lines=23> */
[----:B------:R-:W-:Y:S01]  /*7500*/  IMAD.IADD R15, R49, 0x1, R15 ;  /* 0x00000001310f7824 */ /* 0x000fe200078e020f */
[----:B----4-:R-:W-:Y:S02]  /*7510*/  IADD3.X R9, R25, R29, RZ, P2, !PT ;  /* 0x0000001d19097210 */ /* 0x010fe400017fe4ff */
        /* <DEDUP_REMOVED lines=9> */
.L_x_83:
[----:B------:R-:W-:Y:S05]  /*75b0*/  BSYNC B1 ;  /* 0x0000000000017941 */ /* 0x000fea0003800000 */
.L_x_82:
        /* <DEDUP_REMOVED lines=17> */
.L_x_85:
[----:B------:R-:W-:Y:S05]  /*76d0*/  BSYNC B1 ;  /* 0x0000000000017941 */ /* 0x000fea0003800000 */
.L_x_84:
        /* <DEDUP_REMOVED lines=10> */
[----:B------:R-:W-:Y:S02]  /*7780*/  IADD3 R18, R50, R25, RZ ;  /* 0x0000001932127210 */ /* 0x000fe40007ffe0ff */
[----:B------:R-:W-:Y:S02]  /*7790*/  IADD3 R9, P6, R28, R24, RZ ;  /* 0x000000181c097210 */ /* 0x000fe40007fde0ff */
[----:B------:R-:W-:-:S02]  /*77a0*/  ISETP.GT.AND P4, PT, R46, RZ, P0 ;  /* 0x000000ff2e00720c */ /* 0x000fc40000784270 */
[----:B------:R-:W-:Y:S01]  /*77b0*/  LEA.HI.X R15, R8, UR9, R15, 0x2, P5 ;  /* 0x00000009080f7c11 */ /* 0x000fe2000a8f140f */
[----:B------:R-:W-:Y:S01]  /*77c0*/  IMAD.X R16, R18, 0x1, R29, P6 ;  /* 0x0000000112107824 */ /* 0x000fe200030e061d */
[----:B------:R-:W-:Y:S09]  /*77d0*/  @!P1 BRA `(.L_x_87) ;  /* 0x0000000000049947 */ /* 0x000ff20003800000 */
[----:B------:R3:W5:Y:S02]  /*77e0*/  LDG.E.LTC128B R54, desc[UR24][R14.64+0x20] ;  /* 0x000020180e367981 */ /* 0x000764000c1e1920 */
.L_x_87:
[----:B------:R-:W-:Y:S05]  /*77f0*/  BSYNC B1 ;  /* 0x0000000000017941 */ /* 0x000fea0003800000 */
.L_x_86:
        /* <DEDUP_REMOVED lines=24> */
[C---:B------:R-:W-:Y:S02]  /*7980*/  LEA R8, P2, R16.reuse, UR8, 0x2 ;  /* 0x0000000810087c11 */ /* 0x040fe4000f8410ff */
[----:B------:R-:W-:Y:S02]  /*7990*/  IADD3 R15, R49, R15, RZ ;  /* 0x0000000f310f7210 */ /* 0x000fe40007ffe0ff */
        /* <DEDUP_REMOVED lines=8> */
.L_x_89:
[----:B------:R-:W-:Y:S05]  /*7a20*/  BSYNC B1 ;  /* 0x0000000000017941 */ /* 0x000fea0003800000 */
.L_x_88:
        /* <DEDUP_REMOVED lines=17> */
.L_x_91:
[----:B------:R-:W-:Y:S05]  /*7b40*/  BSYNC B1 ;  /* 0x0000000000017941 */ /* 0x000fea0003800000 */
.L_x_90:
[----:B-----5:R-:W-:Y:S01]  /*7b50*/  FMUL R15, R54, UR27 ;  /* 0x0000001b360f7c20 */ /* 0x020fe20008400000 */
[----:B------:R-:W-:Y:S01]  /*7b60*/  ISETP.GT.AND P1, PT, R46, 0x8, P1 ;  /* 0x000000082e00780c */ /* 0x000fe20000f24270 */
[----:B------:R-:W-:Y:S01]  /*7b70*/  IMAD.WIDE.U32 R8, R0, UR6, R8 ;  /* 0x0000000600087c25 */ /* 0x000fe2000f8e0008 */
[----:B------:R-:W-:-:S03]  /*7b80*/  ISETP.GT.AND P0, PT, R47, 0x58, PT ;  /* 0x000000582f00780c */ /* 0x000fc60003f04270 */
[----:B------:R-:W-:Y:S01]  /*7b90*/  FFMA R19, R174, UR26, R15 ;  /* 0x0000001aae137c23 */ /* 0x000fe2000800000f */
[----:B------:R-:W-:Y:S01]  /*7ba0*/  BSSY B1, `(.L_x_92) ;  /* 0x000000c000017945 */ /* 0x000fe20003800000 */
[----:B------:R-:W-:Y:S01]  /*7bb0*/  IMAD.WIDE.U32 R14, R30, 0x7, R24 ;  /* 0x000000071e0e7825 */ /* 0x000fe200078e0018 */
[----:B--2---:R-:W-:Y:S02]  /*7bc0*/  LEA R16, P5, R8, UR8, 0x2 ;  /* 0x0000000808107c11 */ /* 0x004fe4000f8a10ff */
        /* <DEDUP_REMOVED lines=9> */
.L_x_93:
[----:B------:R-:W-:Y:S05]  /*7c60*/  BSYNC B1 ;  /* 0x0000000000017941 */ /* 0x000fea0003800000 */
.L_x_92:
[----:B-----5:R-:W-:Y:S01]  /*7c70*/  FMUL R8, R54, UR27 ;  /* 0x0000001b36087c20 */ /* 0x020fe20008400000 */
[----:B--2---:R-:W-:-:S03]  /*7c80*/  LEA R4, P2, R9, UR8, 0x2 ;  /* 0x0000000809047c11 */ /* 0x004fc6000f8410ff */
[----:B------:R-:W-:Y:S01]  /*7c90*/  FFMA R175, R175, UR26, R8 ;  /* 0x0000001aafaf7c23 */ /* 0x000fe20008000008 */
[----:B------:R-:W-:-:S04]  /*7ca0*/  LEA.HI.X R5, R9, UR9, R18, 0x2, P2 ;  /* 0x0000000909057c11 */ /* 0x000fc800090f1412 */
[----:B------:R2:W-:Y:S04]  /*7cb0*/  @P1 STG.E desc[UR24][R6.64+0x20], R175 ;  /* 0x000020af06001986 */ /* 0x0005e8000c101918 */
[----:B------:R4:W2:Y:S01]  /*7cc0*/  @P4 LDG.E.LTC128B R54, desc[UR24][R4.64] ;  /* 0x0000001804364981 */ /* 0x0008a2000c1e1920 */
[----:B------:R-:W-:Y:S01]  /*7cd0*/  IMAD.WIDE.U32 R10, R30, 0x7, R10 ;  /* 0x000000071e0a7825 */ /* 0x000fe200078e000a */
[-C--:B------:R-:W-:Y:S01]  /*7ce0*/  IADD3 R14, P1, R14, R30.reuse, RZ ;  /* 0x0000001e0e0e7210 */ /* 0x080fe20007f3e0ff */
[----:B------:R-:W-:Y:S02]  /*7cf0*/  BSSY B1, `(.L_x_94) ;  /* 0x0000018000017945 */ /* 0x000fe40003800000 */
[----:B------:R-:W-:Y:S01]  /*7d00*/  IMAD.WIDE.U32 R12, R30, 0x7, R12 ;  /* 0x000000071e0c7825 */ /* 0x000fe200078e000c */
[----:B------:R-:W-:-:S02]  /*7d10*/  IADD3 R8, P5, R10, R30, RZ ;  /* 0x0000001e0a087210 */ /* 0x000fc40007fbe0ff */
[----:B------:R-:W-:Y:S02]  /*7d20*/  IADD3.X R15, R20, R31, RZ, P1, !PT ;  /* 0x0000001f140f7210 */ /* 0x000fe40000ffe4ff */
[----:B------:R-:W-:Y:S02]  /*7d30*/  IADD3 R10, P6, R12, R30, RZ ;  /* 0x0000001e0c0a7210 */ /* 0x000fe40007fde0ff */
[CC--:B------:R-:W-:Y:S02]  /*7d40*/  IADD3.X R9, R31.reuse, R50.reuse, R11, P5, !PT ;  /* 0x000000321f097210 */ /* 0x0c0fe40002ffe40b */
[----:B------:R-:W-:Y:S01]  /*7d50*/  IADD3.X R11, R31, R50, R13, P6, !PT ;  /* 0x000000321f0b7210 */ /* 0x000fe200037fe40d */
[----:B------:R-:W-:Y:S01]  /*7d60*/  IMAD.WIDE.U32 R12, R32, 0x1c, R6 ;  /* 0x0000001c200c7825 */ /* 0x000fe200078e0006 */
[----:B------:R-:W-:Y:S02]  /*7d70*/  ISETP.GT.AND P1, PT, R47, 0x59, PT ;  /* 0x000000592f00780c */ /* 0x000fe40003f24270 */
[----:B------:R-:W-:Y:S01]  /*7d80*/  IADD3 R18, P2, R14, R28, RZ ;  /* 0x0000001c0e127210 */ /* 0x000fe20007f5e0ff */
[----:B------:R-:W-:Y:S01]  /*7d90*/  IMAD.IADD R13, R3, 0x1, R13 ;  /* 0x00000001030d7824 */ /* 0x000fe200078e020d */
[----:B------:R-:W-:Y:S01]  /*7da0*/  ISETP.GT.AND P5, PT, R46, RZ, P1 ;  /* 0x000000ff2e00720c */ /* 0x000fe20000fa4270 */
[----:B---3--:R-:W-:-:S04]  /*7db0*/  IMAD.WIDE.U32 R16, R34, R30, R8 ;  /* 0x0000001e22107225 */ /* 0x008fc800078e0008 */
[----:B----4-:R-:W-:Y:S01]  /*7dc0*/  IMAD.X R5, R15, 0x1, R29, P2 ;  /* 0x000000010f057824 */ /* 0x010fe200010e061d */
[----:B------:R-:W-:Y:S01]  /*7dd0*/  LEA R4, P2, R18, UR8, 0x2 ;  /* 0x0000000812047c11 */ /* 0x000fe2000f8410ff */
[----:B------:R-:W-:-:S03]  /*7de0*/  IMAD.IADD R17, R49, 0x1, R17 ;  /* 0x0000000131117824 */ /* 0x000fc600078e0211 */
[----:B------:R-:W-:Y:S02]  /*7df0*/  LEA.HI.X R5, R18, UR9, R5, 0x2, P2 ;  /* 0x0000000912057c11 */ /* 0x000fe400090f1405 */
[----:B------:R-:W-:-:S04]  /*7e00*/  IADD3 R16, P2, P6, R178, R16, R36 ;  /* 0x00000010b2107210 */ /* 0x000fc80007e5e024 */
[----:B------:R-:W-:Y:S01]  /*7e10*/  IADD3.X R17, R179, R17, R37, P2, P6 ;  /* 0x00000011b3117210 */ /* 0x000fe200017ec425 */
[----:B--2---:R-:W-:-:S04]  /*7e20*/  FMUL R19, R54, UR27 ;  /* 0x0000001b36137c20 */ /* 0x004fc80008400000 */
[----:B------:R-:W-:-:S05]  /*7e30*/  FFMA R19, R176, UR26, R19 ;  /* 0x0000001ab0137c23 */ /* 0x000fca0008000013 */
[----:B------:R2:W-:Y:S01]  /*7e40*/  @P4 STG.E desc[UR24][R12.64], R19 ;  /* 0x000000130c004986 */ /* 0x0005e2000c101918 */
[----:B------:R-:W-:Y:S05]  /*7e50*/  @!P5 BRA `(.L_x_95) ;  /* 0x000000000004d947 */ /* 0x000fea0003800000 */
[----:B------:R3:W5:Y:S02]  /*7e60*/  LDG.E.LTC128B R54, desc[UR24][R4.64] ;  /* 0x0000001804367981 */ /* 0x000764000c1e1920 */
.L_x_95:
[----:B------:R-:W-:Y:S05]  /*7e70*/  BSYNC B1 ;  /* 0x0000000000017941 */ /* 0x000fea0003800000 */
.L_x_94:
[----:B------:R-:W-:Y:S01]  /*7e80*/  ISETP.GT.AND P2, PT, R46, 0x8, P0 ;  /* 0x000000082e00780c */ /* 0x000fe20000744270 */
[----:B-----5:R-:W-:Y:S01]  /*7e90*/  FMUL R20, R54, UR27 ;  /* 0x0000001b36147c20 */ /* 0x020fe20008400000 */
[----:B---3--:R-:W-:Y:S01]  /*7ea0*/  IADD3 R4, P0, R6, R51, RZ ;  /* 0x0000003306047210 */ /* 0x008fe20007f1e0ff */
[----:B------:R-:W-:Y:S01]  /*7eb0*/  IMAD.WIDE.U32 R16, R0, UR6, R16 ;  /* 0x0000000600107c25 */ /* 0x000fe2000f8e0010 */
[----:B------:R-:W-:Y:S03]  /*7ec0*/  BSSY B1, `(.L_x_96) ;  /* 0x000000d000017945 */ /* 0x000fe60003800000 */
[----:B------:R-:W-:Y:S01]  /*7ed0*/  FFMA R177, R177, UR26, R20 ;  /* 0x0000001ab1b17c23 */ /* 0x000fe20008000014 */
[----:B------:R-:W-:Y:S01]  /*7ee0*/  IMAD.X R5, R7, 0x1, R33, P0 ;  /* 0x0000000107057824 */ /* 0x000fe200000e0621 */
[----:B0-----:R-:W-:Y:S01]  /*7ef0*/  LEA R6, P0, R16, UR8, 0x2 ;  /* 0x0000000810067c11 */ /* 0x001fe2000f8010ff */
[----:B--2---:R-:W-:-:S03]  /*7f00*/  IMAD.WIDE.U32 R18, R34, R30, R10 ;  /* 0x0000001e22127225 */ /* 0x004fc600078e000a */
        /* <DEDUP_REMOVED lines=8> */
.L_x_97:
[----:B------:R-:W-:Y:S05]  /*7f90*/  BSYNC B1 ;  /* 0x0000000000017941 */ /* 0x000fea0003800000 */
.L_x_96:
[----:B--2--5:R-:W-:Y:S01]  /*7fa0*/  FMUL R7, R54, UR27 ;  /* 0x0000001b36077c20 */ /* 0x024fe20008400000 */
[----:B------:R-:W-:Y:S01]  /*7fb0*/  ISETP.GT.AND P1, PT, R46, 0x8, P1 ;  /* 0x000000082e00780c */ /* 0x000fe20000f24270 */
[----:B------:R-:W-:Y:S01]  /*7fc0*/  IMAD.WIDE.U32 R18, R0, UR6, R18 ;  /* 0x0000000600127c25 */ /* 0x000fe2000f8e0012 */
[----:B------:R-:W-:-:S03]  /*7fd0*/  ISETP.GT.AND P0, PT, R47, 0x60, PT ;  /* 0x000000602f00780c */ /* 0x000fc60003f04270 */
[----:B------:R-:W-:Y:S01]  /*7fe0*/  FFMA R21, R180, UR26, R7 ;  /* 0x0000001ab4157c23 */ /* 0x000fe20008000007 */
        /* <DEDUP_REMOVED lines=12> */
.L_x_99:
[----:B------:R-:W-:Y:S05]  /*80b0*/  BSYNC B1 ;  /* 0x0000000000017941 */ /* 0x000fea0003800000 */
.L_x_98:
[----:B---3-5:R-:W-:Y:S01]  /*80c0*/  FMUL R14, R54, UR27 ;  /* 0x0000001b360e7c20 */ /* 0x028fe20008400000 */
[----:B--2---:R-:W-:-:S03]  /*80d0*/  LEA R12, P2, R16, UR8, 0x2 ;  /* 0x00000008100c7c11 */ /* 0x004fc6000f8410ff */
[----:B------:R-:W-:Y:S01]  /*80e0*/  FFMA R181, R181, UR26, R14 ;  /* 0x0000001ab5b57c23 */ /* 0x000fe2000800000e */
        /* <DEDUP_REMOVED lines=9> */
[----:B------:R-:W-:Y:S01]  /*8180*/  IMAD.WIDE.U32 R10, R30, 0x7, R10 ;  /* 0x000000071e0a7825 */ /* 0x000fe200078e000a */
[----:B------:R-:W-:-:S02]  /*8190*/  ISETP.GT.AND P1, PT, R47, 0x61, PT ;  /* 0x000000612f00780c */ /* 0x000fc40003f24270 */
[----:B------:R-:W-:Y:S01]  /*81a0*/  IADD3.X R9, R31, R50, R9, P5, !PT ;  /* 0x000000321f097210 */ /* 0x000fe20002ffe409 */
[----:B---3--:R-:W-:Y:S01]  /*81b0*/  IMAD.WIDE.U32 R12, R32, 0x1c, R4 ;  /* 0x0000001c200c7825 */ /* 0x008fe200078e0004 */
[----:B------:R-:W-:Y:S02]  /*81c0*/  ISETP.GT.AND P5, PT, R46, RZ, P1 ;  /* 0x000000ff2e00720c */ /* 0x000fe40000fa4270 */
[-C--:B------:R-:W-:Y:S01]  /*81d0*/  IADD3 R10, P6, R10, R30.reuse, RZ ;  /* 0x0000001e0a0a7210 */ /* 0x080fe20007fde0ff */
[----:B------:R-:W-:Y:S02]  /*81e0*/  IMAD.IADD R13, R3, 0x1, R13 ;  /* 0x00000001030d7824 */ /* 0x000fe400078e020d */
[----:B------:R-:W-:Y:S01]  /*81f0*/  IMAD.X R18, R7, 0x1, R29, P2 ;  /* 0x0000000107127824 */ /* 0x000fe200010e061d */
[----:B------:R-:W-:Y:S01]  /*8200*/  LEA R14, P2, R15, UR8, 0x2 ;  /* 0x000000080f0e7c11 */ /* 0x000fe2000f8410ff */
[----:B------:R-:W-:Y:S01]  /*8210*/  IMAD.WIDE.U32 R16, R34, R30, R8 ;  /* 0x0000001e22107225 */ /* 0x000fe200078e0008 */
[----:B------:R-:W-:-:S02]  /*8220*/  IADD3.X R11, R31, R50, R11, P6, !PT ;  /* 0x000000321f0b7210 */ /* 0x000fc400037fe40b */
[----:B------:R-:W-:Y:S01]  /*8230*/  LEA.HI.X R15, R15, UR9, R18, 0x2, P2 ;  /* 0x000000090f0f7c11 */ /* 0x000fe200090f1412 */
[----:B------:R-:W-:Y:S01]  /*8240*/  IMAD.IADD R17, R49, 0x1, R17 ;  /* 0x0000000131117824 */ /* 0x000fe200078e0211 */
[----:B------:R-:W-:-:S04]  /*8250*/  IADD3 R16, P2, P6, R178, R16, R36 ;  /* 0x00000010b2107210 */ /* 0x000fc80007e5e024 */
[----:B------:R-:W-:Y:S01]  /*8260*/  IADD3.X R17, R179, R17, R37, P2, P6 ;  /* 0x00000011b3117210 */ /* 0x000fe200017ec425 */
[----:B----4-:R-:W-:-:S04]  /*8270*/  FMUL R19, R54, UR27 ;  /* 0x0000001b36137c20 */ /* 0x010fc80008400000 */
[----:B------:R-:W-:-:S05]  /*8280*/  FFMA R19, R182, UR26, R19 ;  /* 0x0000001ab6137c23 */ /* 0x000fca0008000013 */
[----:B------:R2:W-:Y:S01]  /*8290*/  @P4 STG.E desc[UR24][R12.64], R19 ;  /* 0x000000130c004986 */ /* 0x0005e2000c101918 */
[----:B------:R-:W-:Y:S05]  /*82a0*/  @!P5 BRA `(.L_x_101) ;  /* 0x000000000004d947 */ /* 0x000fea0003800000 */
[----:B------:R3:W5:Y:S02]  /*82b0*/  LDG.E.LTC128B R54, desc[UR24][R14.64] ;  /* 0x000000180e367981 */ /* 0x000764000c1e1920 */
.L_x_101:
[----:B------:R-:W-:Y:S05]  /*82c0*/  BSYNC B1 ;  /* 0x0000000000017941 */ /* 0x000fea0003800000 */
.L_x_100:
[----:B------:R-:W-:Y:S01]  /*82d0*/  ISETP.GT.AND P2, PT, R46, 0x8, P0 ;  /* 0x000000082e00780c */ /* 0x000fe20000744270 */
[----:B-----5:R-:W-:Y:S01]  /*82e0*/  FMUL R20, R54, UR27 ;  /* 0x0000001b36147c20 */ /* 0x020fe20008400000 */
[----:B0-2---:R-:W-:Y:S01]  /*82f0*/  IADD3 R4, P0, R4, R51, RZ ;  /* 0x0000003304047210 */ /* 0x005fe20007f1e0ff */
[----:B---3--:R-:W-:Y:S01]  /*8300*/  IMAD.WIDE.U32 R14, R0, UR6, R16 ;  /* 0x00000006000e7c25 */ /* 0x008fe2000f8e0010 */
[----:B------:R-:W-:Y:S03]  /*8310*/  BSSY B1, `(.L_x_102) ;  /* 0x000000d000017945 */ /* 0x000fe60003800000 */
[----:B------:R-:W-:Y:S01]  /*8320*/  FFMA R183, R183, UR26, R20 ;  /* 0x0000001ab7b77c23 */ /* 0x000fe20008000014 */
[----:B------:R-:W-:Y:S01]  /*8330*/  IADD3.X R5, R5, R33, RZ, P0, !PT ;  /* 0x0000002105057210 */ /* 0x000fe200007fe4ff */
[----:B------:R-:W-:Y:S01]  /*8340*/  IMAD.WIDE.U32 R18, R34, R30, R10 ;  /* 0x0000001e22127225 */ /* 0x000fe200078e000a */
[----:B------:R-:W-:-:S03]  /*8350*/  LEA R16, P0, R14, UR8, 0x2 ;  /* 0x000000080e107c11 */ /* 0x000fc6000f8010ff */
        /* <DEDUP_REMOVED lines=8> */
.L_x_103:
[----:B------:R-:W-:Y:S05]  /*83e0*/  BSYNC B1 ;  /* 0x0000000000017941 */ /* 0x000fea0003800000 */
.L_x_102:
[----:B--2--5:R-:W-:Y:S01]  /*83f0*/  FMUL R17, R54, UR27 ;  /* 0x0000001b36117c20 */ /* 0x024fe20008400000 */
[----:B------:R-:W-:Y:S01]  /*8400*/  IMAD.WIDE.U32 R14, R0, UR6, R18 ;  /* 0x00000006000e7c25 */ /* 0x000fe2000f8e0012 */
[----:B------:R-:W-:Y:S01]  /*8410*/  ISETP.GT.AND P1, PT, R46, 0x8, P1 ;  /* 0x000000082e00780c */ /* 0x000fe20000f24270 */
[----:B------:R-:W-:Y:S02]  /*8420*/  BSSY B1, `(.L_x_104) ;  /* 0x000000e000017945 */ /* 0x000fe40003800000 */
[----:B------:R-:W-:Y:S01]  /*8430*/  FFMA R19, R184, UR26, R17 ;  /* 0x0000001ab8137c23 */ /* 0x000fe20008000011 */
[----:B------:R-:W-:Y:S01]  /*8440*/  IMAD.WIDE.U32 R6, R30, 0x7, R6 ;  /* 0x000000071e067825 */ /* 0x000fe200078e0006 */
[----:B------:R-:W-:Y:S02]  /*8450*/  ISETP.GT.AND P0, PT, R47, 0x68, PT ;  /* 0x000000682f00780c */ /* 0x000fe40003f04270 */
[----:B------:R-:W-:Y:S01]  /*8460*/  LEA R16, P5, R14, UR8, 0x2 ;  /* 0x000000080e107c11 */ /* 0x000fe2000f8a10ff */
[----:B------:R2:W-:Y:S01]  /*8470*/  @P2 STG.E desc[UR24][R12.64+0x20], R19 ;  /* 0x000020130c002986 */ /* 0x0005e2000c101918 */
[----:B------:R-:W-:Y:S01]  /*8480*/  IMAD.IADD R17, R48, 0x1, R15 ;  /* 0x0000000130117824 */ /* 0x000fe200078e020f */
[----:B------:R-:W-:Y:S01]  /*8490*/  IADD3 R15, P6, R28, R6, RZ ;  /* 0x000000061c0f7210 */ /* 0x000fe20007fde0ff */
[----:B------:R-:W-:Y:S01]  /*84a0*/  IMAD.IADD R20, R50, 0x1, R7 ;  /* 0x0000000132147824 */ /* 0x000fe200078e0207 */
[----:B------:R-:W-:-:S02]  /*84b0*/  ISETP.GT.AND P4, PT, R46, RZ, P0 ;  /* 0x000000ff2e00720c */ /* 0x000fc40000784270 */
[----:B------:R-:W-:Y:S01]  /*84c0*/  LEA.HI.X R17, R14, UR9, R17, 0x2, P5 ;  /* 0x000000090e117c11 */ /* 0x000fe2000a8f1411 */
[----:B------:R-:W-:Y:S01]  /*84d0*/  IMAD.X R18, R20, 0x1, R29, P6 ;  /* 0x0000000114127824 */ /* 0x000fe200030e061d */
[----:B------:R-:W-:Y:S09]  /*84e0*/  @!P1 BRA `(.L_x_105) ;  /* 0x0000000000049947 */ /* 0x000ff20003800000 */
[----:B------:R3:W5:Y:S02]  /*84f0*/  LDG.E.LTC128B R54, desc[UR24][R16.64+0x20] ;  /* 0x0000201810367981 */ /* 0x000764000c1e1920 */
.L_x_105:
[----:B------:R-:W-:Y:S05]  /*8500*/  BSYNC B1 ;  /* 0x0000000000017941 */ /* 0x000fea0003800000 */
.L_x_104:
        /* <DEDUP_REMOVED lines=11> */
[----:B------:R-:W-:Y:S01]  /*85c0*/  IADD3 R18, P2, R10, R28, RZ ;  /* 0x0000001c0a127210 */ /* 0x000fe20007f5e0ff */
[----:B------:R-:W-:Y:S01]  /*85d0*/  IMAD.X R11, R20, 0x1, R31, P1 ;  /* 0x00000001140b7824 */ /* 0x000fe200008e061f */
[----:B------:R-:W-:Y:S01]  /*85e0*/  IADD3 R8, P5, R8, R30, RZ ;  /* 0x0000001e08087210 */ /* 0x000fe20007fbe0ff */
[----:B----4-:R-:W-:Y:S01]  /*85f0*/  IMAD.WIDE.U32 R12, R32, 0x1c, R4 ;  /* 0x0000001c200c7825 */ /* 0x010fe200078e0004 */
[----:B------:R-:W-:Y:S02]  /*8600*/  ISETP.GT.AND P1, PT, R47, 0x69, PT ;  /* 0x000000692f00780c */ /* 0x000fe40003f24270 */
[-C--:B------:R-:W-:Y:S01]  /*8610*/  IADD3.X R9, R31, R50.reuse, R9, P5, !PT ;  /* 0x000000321f097210 */ /* 0x080fe20002ffe409 */
[----:B------:R-:W-:Y:S01]  /*8620*/  IMAD.IADD R13, R3, 0x1, R13 ;  /* 0x00000001030d7824 */ /* 0x000fe200078e020d */
[----:B------:R-:W-:Y:S02]  /*8630*/  ISETP.GT.AND P5, PT, R46, RZ, P1 ;  /* 0x000000ff2e00720c */ /* 0x000fe40000fa4270 */
[----:B------:R-:W-:Y:S01]  /*8640*/  IADD3.X R7, R31, R50, R15, P6, !PT ;  /* 0x000000321f077210 */ /* 0x000fe200037fe40f */
[----:B---3--:R-:W-:Y:S01]  /*8650*/  IMAD.WIDE.U32 R16, R34, R30, R8 ;  /* 0x0000001e22107225 */ /* 0x008fe200078e0008 */
[----:B------:R-:W-:-:S02]  /*8660*/  IADD3.X R15, R11, R29, RZ, P2, !PT ;  /* 0x0000001d0b0f7210 */ /* 0x000fc400017fe4ff */
        /* <DEDUP_REMOVED lines=10> */
.L_x_107:
[----:B------:R-:W-:Y:S05]  /*8710*/  BSYNC B1 ;  /* 0x0000000000017941 */ /* 0x000fea0003800000 */
.L_x_106:
[----:B------:R-:W-:Y:S01]  /*8720*/  ISETP.GT.AND P2, PT, R46, 0x8, P0 ;  /* 0x000000082e00780c */ /* 0x000fe20000744270 */
[----:B-----5:R-:W-:Y:S01]  /*8730*/  FMUL R20, R54, UR27 ;  /* 0x0000001b36147c20 */ /* 0x020fe20008400000 */
[----:B0-----:R-:W-:Y:S01]  /*8740*/  IADD3 R4, P0, R4, R51, RZ ;  /* 0x0000003304047210 */ /* 0x001fe20007f1e0ff */
[----:B---3--:R-:W-:Y:S01]  /*8750*/  IMAD.WIDE.U32 R14, R0, UR6, R16 ;  /* 0x00000006000e7c25 */ /* 0x008fe2000f8e0010 */
[----:B------:R-:W-:Y:S03]  /*8760*/  BSSY B1, `(.L_x_108) ;  /* 0x000000d000017945 */ /* 0x000fe60003800000 */
[----:B------:R-:W-:Y:S01]  /*8770*/  FFMA R187, R187, UR26, R20 ;  /* 0x0000001abbbb7c23 */ /* 0x000fe20008000014 */
[----:B------:R-:W-:Y:S01]  /*8780*/  IMAD.X R5, R5, 0x1, R33, P0 ;  /* 0x0000000105057824 */ /* 0x000fe200000e0621 */
[----:B------:R-:W-:Y:S01]  /*8790*/  LEA R16, P0, R14, UR8, 0x2 ;  /* 0x000000080e107c11 */ /* 0x000fe2000f8010ff */
        /* <DEDUP_REMOVED lines=9> */
.L_x_109:
[----:B------:R-:W-:Y:S05]  /*8830*/  BSYNC B1 ;  /* 0x0000000000017941 */ /* 0x000fea0003800000 */
.L_x_108:
[----:B--2--5:R-:W-:Y:S01]  /*8840*/  FMUL R17, R54, UR27 ;  /* 0x0000001b36117c20 */ /* 0x024fe20008400000 */
[----:B------:R-:W-:Y:S01]  /*8850*/  IMAD.WIDE.U32 R14, R0, UR6, R18 ;  /* 0x00000006000e7c25 */ /* 0x000fe2000f8e0012 */
[----:B------:R-:W-:Y:S01]  /*8860*/  ISETP.GT.AND P1, PT, R46, 0x8, P1 ;  /* 0x000000082e00780c */ /* 0x000fe20000f24270 */
[----:B------:R-:W-:Y:S02]  /*8870*/  BSSY B1, `(.L_x_110) ;  /* 0x000000e000017945 */ /* 0x000fe40003800000 */
[----:B------:R-:W-:Y:S01]  /*8880*/  FFMA R19, R188, UR26, R17 ;  /* 0x0000001abc137c23 */ /* 0x000fe20008000011 */
[----:B------:R-:W-:Y:S01]  /*8890*/  IMAD.WIDE.U32 R16, R30, 0x7, R10 ;  /* 0x000000071e107825 */ /* 0x000fe200078e000a */
[----:B------:R-:W-:Y:S02]  /*88a0*/  LEA R10, P5, R14, UR8, 0x2 ;  /* 0x000000080e0a7c11 */ /* 0x000fe4000f8a10ff */
[----:B------:R-:W-:Y:S01]  /*88b0*/  ISETP.GT.AND P0, PT, R47, 0x70, PT ;  /* 0x000000702f00780c */ /* 0x000fe20003f04270 */
[----:B------:R2:W-:Y:S01]  /*88c0*/  @P2 STG.E desc[UR24][R12.64+0x20], R19 ;  /* 0x000020130c002986 */ /* 0x0005e2000c101918 */
[----:B------:R-:W-:Y:S01]  /*88d0*/  IMAD.IADD R11, R48, 0x1, R15 ;  /* 0x00000001300b7824 */ /* 0x000fe200078e020f */
[----:B------:R-:W-:-:S02]  /*88e0*/  IADD3 R18, R50, R17, RZ ;  /* 0x0000001132127210 */ /* 0x000fc40007ffe0ff */
[----:B------:R-:W-:Y:S02]  /*88f0*/  IADD3 R15, P6, R28, R16, RZ ;  /* 0x000000101c0f7210 */ /* 0x000fe40007fde0ff */
[----:B------:R-:W-:Y:S02]  /*8900*/  LEA.HI.X R11, R14, UR9, R11, 0x2, P5 ;  /* 0x000000090e0b7c11 */ /* 0x000fe4000a8f140b */
[----:B------:R-:W-:Y:S01]  /*8910*/  ISETP.GT.AND P4, PT, R46, RZ, P0 ;  /* 0x000000ff2e00720c */ /* 0x000fe20000784270 */
[----:B------:R-:W-:Y:S01]  /*8920*/  IMAD.X R14, R18, 0x1, R29, P6 ;  /* 0x00000001120e7824 */ /* 0x000fe200030e061d */
[----:B------:R-:W-:Y:S11]  /*8930*/  @!P1 BRA `(.L_x_111) ;  /* 0x0000000000049947 */ /* 0x000ff60003800000 */
[----:B------:R3:W5:Y:S02]  /*8940*/  LDG.E.LTC128B R54, desc[UR24][R10.64+0x20] ;  /* 0x000020180a367981 */ /* 0x000764000c1e1920 */
.L_x_111:
[----:B------:R-:W-:Y:S05]  /*8950*/  BSYNC B1 ;  /* 0x0000000000017941 */ /* 0x000fea0003800000 */
.L_x_110:
[----:B---3-5:R-:W-:Y:S01]  /*8960*/  FMUL R10, R54, UR27 ;  /* 0x0000001b360a7c20 */ /* 0x028fe20008400000 */
[----:B--2---:R-:W-:-:S03]  /*8970*/  LEA R12, P2, R15, UR8, 0x2 ;  /* 0x000000080f0c7c11 */ /* 0x004fc6000f8410ff */
[----:B------:R-:W-:Y:S01]  /*8980*/  FFMA R189, R189, UR26, R10 ;  /* 0x0000001abdbd7c23 */ /* 0x000fe2000800000a */
[----:B------:R-:W-:-:S04]  /*8990*/  LEA.HI.X R13, R15, UR9, R14, 0x2, P2 ;  /* 0x000000090f0d7c11 */ /* 0x000fc800090f140e */
[----:B------:R2:W-:Y:S04]  /*89a0*/  @P1 STG.E desc[UR24][R4.64+0x20], R189 ;  /* 0x000020bd04001986 */ /* 0x0005e8000c101918 */
[----:B------:R3:W4:Y:S01]  /*89b0*/  @P4 LDG.E.LTC128B R54, desc[UR24][R12.64] ;  /* 0x000000180c364981 */ /* 0x000722000c1e1920 */
[----:B------:R-:W-:Y:S01]  /*89c0*/  IMAD.WIDE.U32 R8, R30, 0x7, R8 ;  /* 0x000000071e087825 */ /* 0x000fe200078e0008 */
[-C--:B------:R-:W-:Y:S01]  /*89d0*/  IADD3 R10, P1, R16, R30.reuse, RZ ;  /* 0x0000001e100a7210 */ /* 0x080fe20007f3e0ff */
[----:B------:R-:W-:Y:S02]  /*89e0*/  BSSY B1, `(.L_x_112) ;  /* 0x0000018000017945 */ /* 0x000fe40003800000 */
[----:B------:R-:W-:Y:S01]  /*89f0*/  IMAD.WIDE.U32 R14, R30, 0x7, R6 ;  /* 0x000000071e0e7825 */ /* 0x000fe200078e0006 */
[----:B------:R-:W-:-:S03]  /*8a00*/  IADD3 R6, P5, R8, R30, RZ ;  /* 0x0000001e08067210 */ /* 0x000fc60007fbe0ff */
[----:B------:R-:W-:Y:S01]  /*8a10*/  IMAD.X R11, R18, 0x1, R31, P1 ;  /* 0x00000001120b7824 */ /* 0x000fe200008e061f */
[----:B------:R-:W-:Y:S01]  /*8a20*/  ISETP.GT.AND P1, PT, R47, 0x71, PT ;  /* 0x000000712f00780c */ /* 0x000fe20003f24270 */
[----:B---3--:R-:W-:Y:S01]  /*8a30*/  IMAD.WIDE.U32 R12, R32, 0x1c, R4 ;  /* 0x0000001c200c7825 */ /* 0x008fe200078e0004 */
[----:B------:R-:W-:Y:S02]  /*8a40*/  IADD3.X R7, R31, R50, R9, P5, !PT ;  /* 0x000000321f077210 */ /* 0x000fe40002ffe409 */
[----:B------:R-:W-:Y:S01]  /*8a50*/  IADD3 R8, P6, R14, R30, RZ ;  /* 0x0000001e0e087210 */ /* 0x000fe20007fde0ff */
[----:B------:R-:W-:Y:S01]  /*8a60*/  IMAD.IADD R13, R3, 0x1, R13 ;  /* 0x00000001030d7824 */ /* 0x000fe200078e020d */
[----:B------:R-:W-:Y:S01]  /*8a70*/  IADD3 R18, P2, R10, R28, RZ ;  /* 0x0000001c0a127210 */ /* 0x000fe20007f5e0ff */
[----:B------:R-:W-:Y:S01]  /*8a80*/  IMAD.WIDE.U32 R16, R34, R30, R6 ;  /* 0x0000001e22107225 */ /* 0x000fe200078e0006 */
[----:B------:R-:W-:Y:S02]  /*8a90*/  ISETP.GT.AND P5, PT, R46, RZ, P1 ;  /* 0x000000ff2e00720c */ /* 0x000fe40000fa4270 */
[----:B------:R-:W-:Y:S01]  /*8aa0*/  IADD3.X R9, R31, R50, R15, P6, !PT ;  /* 0x000000321f097210 */ /* 0x000fe200037fe40f */
[----:B------:R-:W-:Y:S01]  /*8ab0*/  IMAD.X R15, R11, 0x1, R29, P2 ;  /* 0x000000010b0f7824 */ /* 0x000fe200010e061d */
[----:B------:R-:W-:Y:S01]  /*8ac0*/  LEA R14, P2, R18, UR8, 0x2 ;  /* 0x00000008120e7c11 */ /* 0x000fe2000f8410ff */
[----:B------:R-:W-:-:S03]  /*8ad0*/  IMAD.IADD R17, R49, 0x1, R17 ;  /* 0x0000000131117824 */ /* 0x000fc600078e0211 */
[----:B------:R-:W-:Y:S02]  /*8ae0*/  LEA.HI.X R15, R18, UR9, R15, 0x2, P2 ;  /* 0x00000009120f7c11 */ /* 0x000fe400090f140f */
[----:B------:R-:W-:-:S04]  /*8af0*/  IADD3 R16, P2, P6, R178, R16, R36 ;  /* 0x00000010b2107210 */ /* 0x000fc80007e5e024 */
[----:B------:R-:W-:Y:S01]  /*8b00*/  IADD3.X R17, R179, R17, R37, P2, P6 ;  /* 0x00000011b3117210 */ /* 0x000fe200017ec425 */
[----:B----4-:R-:W-:-:S04]  /*8b10*/  FMUL R19, R54, UR27 ;  /* 0x0000001b36137c20 */ /* 0x010fc80008400000 */
[----:B------:R-:W-:-:S05]  /*8b20*/  FFMA R19, R190, UR26, R19 ;  /* 0x0000001abe137c23 */ /* 0x000fca0008000013 */
[----:B------:R2:W-:Y:S01]  /*8b30*/  @P4 STG.E desc[UR24][R12.64], R19 ;  /* 0x000000130c004986 */ /* 0x0005e2000c101918 */
[----:B------:R-:W-:Y:S05]  /*8b40*/  @!P5 BRA `(.L_x_113) ;  /* 0x000000000004d947 */ /* 0x000fea0003800000 */
[----:B------:R3:W5:Y:S02]  /*8b50*/  LDG.E.LTC128B R54, desc[UR24][R14.64] ;  /* 0x000000180e367981 */ /* 0x000764000c1e1920 */
.L_x_113:
[----:B------:R-:W-:Y:S05]  /*8b60*/  BSYNC B1 ;  /* 0x0000000000017941 */ /* 0x000fea0003800000 */
.L_x_112:
[----:B------:R-:W-:Y:S01]  /*8b70*/  ISETP.GT.AND P2, PT, R46, 0x8, P0 ;  /* 0x000000082e00780c */ /* 0x000fe20000744270 */
[----:B-----5:R-:W-:Y:S01]  /*8b80*/  FMUL R20, R54, UR27 ;  /* 0x0000001b36147c20 */ /* 0x020fe20008400000 */
[----:B0-2---:R-:W-:Y:S01]  /*8b90*/  IADD3 R4, P0, R4, R51, RZ ;  /* 0x0000003304047210 */ /* 0x005fe20007f1e0ff */
[----:B---3--:R-:W-:Y:S01]  /*8ba0*/  IMAD.WIDE.U32 R14, R0, UR6, R16 ;  /* 0x00000006000e7c25 */ /* 0x008fe2000f8e0010 */
[----:B------:R-:W-:Y:S03]  /*8bb0*/  BSSY B1, `(.L_x_114) ;  /* 0x000000d000017945 */ /* 0x000fe60003800000 */
[----:B------:R-:W-:Y:S01]  /*8bc0*/  FFMA R191, R191, UR26, R20 ;  /* 0x0000001abfbf7c23 */ /* 0x000fe20008000014 */
[----:B------:R-:W-:Y:S01]  /*8bd0*/  IMAD.X R5, R5, 0x1, R33, P0 ;  /* 0x0000000105057824 */ /* 0x000fe200000e0621 */
[----:B------:R-:W-:Y:S01]  /*8be0*/  IADD3 R17, R48, R15, RZ ;  /* 0x0000000f30117210 */ /* 0x000fe20007ffe0ff */
[----:B------:R-:W-:Y:S01]  /*8bf0*/  IMAD.WIDE.U32 R18, R34, R30, R8 ;  /* 0x0000001e22127225 */ /* 0x000fe200078e0008 */
        /* <DEDUP_REMOVED lines=8> */
.L_x_115:
[----:B------:R-:W-:Y:S05]  /*8c80*/  BSYNC B1 ;  /* 0x0000000000017941 */ /* 0x000fea0003800000 */
.L_x_114:
        /* <DEDUP_REMOVED lines=17> */
.L_x_117:
[----:B------:R-:W-:Y:S05]  /*8da0*/  BSYNC B1 ;  /* 0x0000000000017941 */ /* 0x000fea0003800000 */
.L_x_116:
        /* <DEDUP_REMOVED lines=15> */
[-C--:B------:R-:W-:Y:S02]  /*8ea0*/  IADD3 R6, P6, R14, R30.reuse, RZ ;  /* 0x0000001e0e067210 */ /* 0x080fe40007fde0ff */
[----:B------:R-:W-:Y:S01]  /*8eb0*/  IADD3 R13, R3, R13, RZ ;  /* 0x0000000d030d7210 */ /* 0x000fe20007ffe0ff */
[----:B------:R-:W-:Y:S01]  /*8ec0*/  IMAD.WIDE.U32 R16, R34, R30, R8 ;  /* 0x0000001e22107225 */ /* 0x000fe200078e0008 */
[----:B------:R-:W-:Y:S02]  /*8ed0*/  IADD3 R18, P2, R10, R28, RZ ;  /* 0x0000001c0a127210 */ /* 0x000fe40007f5e0ff */
[----:B------:R-:W-:Y:S01]  /*8ee0*/  ISETP.GT.AND P5, PT, R46, RZ, P1 ;  /* 0x000000ff2e00720c */ /* 0x000fe20000fa4270 */
[----:B------:R-:W-:Y:S01]  /*8ef0*/  IMAD.IADD R17, R49, 0x1, R17 ;  /* 0x0000000131117824 */ /* 0x000fe200078e0211 */
[----:B------:R-:W-:Y:S01]  /*8f00*/  IADD3.X R7, R31, R50, R15, P6, !PT ;  /* 0x000000321f077210 */ /* 0x000fe200037fe40f */
[----:B------:R-:W-:Y:S01]  /*8f10*/  IMAD.X R15, R11, 0x1, R29, P2 ;  /* 0x000000010b0f7824 */ /* 0x000fe200010e061d */
[----:B------:R-:W-:-:S04]  /*8f20*/  LEA R14, P2, R18, UR8, 0x2 ;  /* 0x00000008120e7c11 */ /* 0x000fc8000f8410ff */
        /* <DEDUP_REMOVED lines=8> */
.L_x_119:
[----:B------:R-:W-:Y:S05]  /*8fb0*/  BSYNC B1 ;  /* 0x0000000000017941 */ /* 0x000fea0003800000 */
.L_x_118:
[----:B------:R-:W-:Y:S01]  /*8fc0*/  ISETP.GT.AND P2, PT, R46, 0x8, P0 ;  /* 0x000000082e00780c */ /* 0x000fe20000744270 */
[----:B-----5:R-:W-:Y:S01]  /*8fd0*/  FMUL R20, R54, UR27 ;  /* 0x0000001b36147c20 */ /* 0x020fe20008400000 */
[----:B0-2---:R-:W-:Y:S01]  /*8fe0*/  IADD3 R4, P0, R4, R51, RZ ;  /* 0x0000003304047210 */ /* 0x005fe20007f1e0ff */
[----:B---3--:R-:W-:Y:S01]  /*8ff0*/  IMAD.WIDE.U32 R14, R0, UR6, R16 ;  /* 0x00000006000e7c25 */ /* 0x008fe2000f8e0010 */
[----:B------:R-:W-:Y:S03]  /*9000*/  BSSY B1, `(.L_x_120) ;  /* 0x000000d000017945 */ /* 0x000fe60003800000 */
[----:B------:R-:W-:Y:S01]  /*9010*/  FFMA R195, R195, UR26, R20 ;  /* 0x0000001ac3c37c23 */ /* 0x000fe20008000014 */
[----:B------:R-:W-:Y:S01]  /*9020*/  IMAD.X R5, R5, 0x1, R33, P0 ;  /* 0x0000000105057824 */ /* 0x000fe200000e0621 */
[----:B------:R-:W-:Y:S01]  /*9030*/  LEA R16, P0, R14, UR8, 0x2 ;  /* 0x000000080e107c11 */ /* 0x000fe2000f8010ff */
[----:B------:R-:W-:-:S03]  /*9040*/  IMAD.WIDE.U32 R18, R34, R30, R6 ;  /* 0x0000001e22127225 */ /* 0x000fc600078e0006 */
        /* <DEDUP_REMOVED lines=8> */
.L_x_121:
[----:B------:R-:W-:Y:S05]  /*90d0*/  BSYNC B1 ;  /* 0x0000000000017941 */ /* 0x000fea0003800000 */
.L_x_120:
        /* <DEDUP_REMOVED lines=13> */
[----:B------:R-:W-:Y:S02]  /*91b0*/  LEA.HI.X R11, R14, UR9, R11, 0x2, P5 ;  /* 0x000000090e0b7c11 */ /* 0x000fe4000a8f140b */
[----:B------:R-:W-:Y:S01]  /*91c0*/  IADD3.X R14, R18, R29, RZ, P6, !PT ;  /* 0x0000001d120e7210 */ /* 0x000fe200037fe4ff */
[----:B------:R-:W-:Y:S08]  /*91d0*/  @!P1 BRA `(.L_x_123) ;  /* 0x0000000000049947 */ /* 0x000ff00003800000 */
[----:B------:R3:W5:Y:S02]  /*91e0*/  LDG.E.LTC128B R54, desc[UR24][R10.64+0x20] ;  /* 0x000020180a367981 */ /* 0x000764000c1e1920 */
.L_x_123:
[----:B------:R-:W-:Y:S05]  /*91f0*/  BSYNC B1 ;  /* 0x0000000000017941 */ /* 0x000fea0003800000 */
.L_x_122:
        /* <DEDUP_REMOVED lines=12> */
[----:B------:R-:W-:Y:S01]  /*92c0*/  IADD3 R8, P6, R14, R30, RZ ;  /* 0x0000001e0e087210 */ /* 0x000fe20007fde0ff */
[----:B---3--:R-:W-:Y:S01]  /*92d0*/  IMAD.WIDE.U32 R12, R32, 0x1c, R4 ;  /* 0x0000001c200c7825 */ /* 0x008fe200078e0004 */
[----:B------:R-:W-:Y:S02]  /*92e0*/  IADD3 R18, P2, R10, R28, RZ ;  /* 0x0000001c0a127210 */ /* 0x000fe40007f5e0ff */
[-C--:B------:R-:W-:Y:S01]  /*92f0*/  IADD3.X R7, R31, R50.reuse, R9, P5, !PT ;  /* 0x000000321f077210 */ /* 0x080fe20002ffe409 */
[----:B------:R-:W-:Y:S01]  /*9300*/  IMAD.IADD R19, R3, 0x1, R13 ;  /* 0x0000000103137824 */ /* 0x000fe200078e020d */
[----:B------:R-:W-:Y:S01]  /*9310*/  IADD3.X R9, R31, R50, R15, P6, !PT ;  /* 0x000000321f097210 */ /* 0x000fe200037fe40f */
[----:B------:R-:W-:Y:S01]  /*9320*/  IMAD.X R15, R11, 0x1, R29, P2 ;  /* 0x000000010b0f7824 */ /* 0x000fe200010e061d */
[----:B------:R-:W-:Y:S01]  /*9330*/  LEA R14, P2, R18, UR8, 0x2 ;  /* 0x00000008120e7c11 */ /* 0x000fe2000f8410ff */
[----:B------:R-:W-:Y:S01]  /*9340*/  IMAD.WIDE.U32 R16, R34, R30, R6 ;  /* 0x0000001e22107225 */ /* 0x000fe200078e0006 */
[----:B------:R-:W-:-:S02]  /*9350*/  ISETP.GT.AND P1, PT, R47, 0x81, PT ;  /* 0x000000812f00780c */ /* 0x000fc40003f24270 */
[----:B------:R-:W-:Y:S01]  /*9360*/  LEA.HI.X R15, R18, UR9, R15, 0x2, P2 ;  /* 0x00000009120f7c11 */ /* 0x000fe200090f140f */
[----:B------:R-:W-:Y:S01]  /*9370*/  IMAD.MOV.U32 R18, RZ, RZ, R12 ;  /* 0x000000ffff127224 */ /* 0x000fe200078e000c */
[----:B------:R-:W-:Y:S01]  /*9380*/  ISETP.GT.AND P5, PT, R46, RZ, P1 ;  /* 0x000000ff2e00720c */ /* 0x000fe20000fa4270 */
        /* <DEDUP_REMOVED lines=8> */
.L_x_125:
[----:B------:R-:W-:Y:S05]  /*9410*/  BSYNC B1 ;  /* 0x0000000000017941 */ /* 0x000fea0003800000 */
.L_x_124:
[----:B------:R-:W-:Y:S01]  /*9420*/  ISETP.GT.AND P2, PT, R46, 0x8, P0 ;  /* 0x000000082e00780c */ /* 0x000fe20000744270 */
[----:B-----5:R-:W-:Y:S01]  /*9430*/  FMUL R20, R54, UR27 ;  /* 0x0000001b36147c20 */ /* 0x020fe20008400000 */
[----:B0-2---:R-:W-:Y:S01]  /*9440*/  IADD3 R4, P0, R4, R51, RZ ;  /* 0x0000003304047210 */ /* 0x005fe20007f1e0ff */
[----:B------:R-:W-:Y:S01]  /*9450*/  IMAD.WIDE.U32 R12, R0, UR6, R16 ;  /* 0x00000006000c7c25 */ /* 0x000fe2000f8e0010 */
[----:B------:R-:W-:Y:S03]  /*9460*/  BSSY B1, `(.L_x_126) ;  /* 0x000000d000017945 */ /* 0x000fe60003800000 */
[----:B------:R-:W-:Y:S01]  /*9470*/  FFMA R199, R199, UR26, R20 ;  /* 0x0000001ac7c77c23 */ /* 0x000fe20008000014 */
[----:B------:R-:W-:Y:S01]  /*9480*/  IMAD.X R5, R5, 0x1, R33, P0 ;  /* 0x0000000105057824 */ /* 0x000fe200000e0621 */
[----:B---3--:R-:W-:Y:S01]  /*9490*/  IADD3 R15, R48, R13, RZ ;  /* 0x0000000d300f7210 */ /* 0x008fe20007ffe0ff */
        /* <DEDUP_REMOVED lines=9> */
.L_x_127:
[----:B------:R-:W-:Y:S05]  /*9530*/  BSYNC B1 ;  /* 0x0000000000017941 */ /* 0x000fea0003800000 */
.L_x_126:
[----:B--2--5:R-:W-:Y:S01]  /*9540*/  FMUL R15, R54, UR27 ;  /* 0x0000001b360f7c20 */ /* 0x024fe20008400000 */
        /* <DEDUP_REMOVED lines=16> */
.L_x_129:
[----:B------:R-:W-:Y:S05]  /*9650*/  BSYNC B1 ;  /* 0x0000000000017941 */ /* 0x000fea0003800000 */
.L_x_128:
[----:B-----5:R-:W-:Y:S01]  /*9660*/  FMUL R12, R54, UR27 ;  /* 0x0000001b360c7c20 */ /* 0x020fe20008400000 */
[----:B---3--:R-:W-:-:S03]  /*9670*/  LEA R10, P2, R13, UR8, 0x2 ;  /* 0x000000080d0a7c11 */ /* 0x008fc6000f8410ff */
[----:B------:R-:W-:Y:S01]  /*9680*/  FFMA R201, R201, UR26, R12 ;  /* 0x0000001ac9c97c23 */ /* 0x000fe2000800000c */
        /* <DEDUP_REMOVED lines=8> */
[----:B--2---:R-:W-:Y:S01]  /*9710*/  IADD3 R18, P2, R16, R28, RZ ;  /* 0x0000001c10127210 */ /* 0x004fe20007f5e0ff */
[----:B------:R-:W-:Y:S01]  /*9720*/  IMAD.X R17, R20, 0x1, R31, P1 ;  /* 0x0000000114117824 */ /* 0x000fe200008e061f */
[----:B------:R-:W-:Y:S01]  /*9730*/  IADD3 R6, P6, R12, R30, RZ ;  /* 0x0000001e0c067210 */ /* 0x000fe20007fde0ff */
[----:B----4-:R-:W-:Y:S01]  /*9740*/  IMAD.WIDE.U32 R10, R32, 0x1c, R4 ;  /* 0x0000001c200a7825 */ /* 0x010fe200078e0004 */
[CC--:B------:R-:W-:Y:S02]  /*9750*/  IADD3.X R9, R31.reuse, R50.reuse, R7, P5, !PT ;  /* 0x000000321f097210 */ /* 0x0c0fe40002ffe407 */
[----:B------:R-:W-:Y:S01]  /*9760*/  IADD3.X R7, R31, R50, R13, P6, !PT ;  /* 0x000000321f077210 */ /* 0x000fe200037fe40d */
[----:B------:R-:W-:Y:S01]  /*9770*/  IMAD.X R13, R17, 0x1, R29, P2 ;  /* 0x00000001110d7824 */ /* 0x000fe200010e061d */
[----:B------:R-:W-:Y:S01]  /*9780*/  LEA R12, P2, R18, UR8, 0x2 ;  /* 0x00000008120c7c11 */ /* 0x000fe2000f8410ff */
[----:B------:R-:W-:Y:S01]  /*9790*/  IMAD.WIDE.U32 R14, R34, R30, R8 ;  /* 0x0000001e220e7225 */ /* 0x000fe200078e0008 */
[----:B------:R-:W-:-:S02]  /*97a0*/  IADD3 R19, R3, R11, RZ ;  /* 0x0000000b03137210 */ /* 0x000fc40007ffe0ff */
[----:B------:R-:W-:Y:S01]  /*97b0*/  LEA.HI.X R13, R18, UR9, R13, 0x2, P2 ;  /* 0x00000009120d7c11 */ /* 0x000fe200090f140d */
[----:B------:R-:W-:Y:S01]  /*97c0*/  IMAD.MOV.U32 R18, RZ, RZ, R10 ;  /* 0x000000ffff127224 */ /* 0x000fe200078e000a */
[----:B------:R-:W-:Y:S01]  /*97d0*/  ISETP.GT.AND P1, PT, R47, 0x89, PT ;  /* 0x000000892f00780c */ /* 0x000fe20003f24270 */
[----:B------:R-:W-:Y:S01]  /*97e0*/  IMAD.IADD R11, R49, 0x1, R15 ;  /* 0x00000001310b7824 */ /* 0x000fe200078e020f */
[----:B------:R-:W-:Y:S02]  /*97f0*/  IADD3 R14, P2, P6, R178, R14, R36 ;  /* 0x0000000eb20e7210 */ /* 0x000fe40007e5e024 */
[----:B------:R-:W-:Y:S02]  /*9800*/  ISETP.GT.AND P5, PT, R46, RZ, P1 ;  /* 0x000000ff2e00720c */ /* 0x000fe40000fa4270 */
[----:B------:R-:W-:Y:S01]  /*9810*/  IADD3.X R15, R179, R11, R37, P2, P6 ;  /* 0x0000000bb30f7210 */ /* 0x000fe200017ec425 */
[----:B---3--:R-:W-:-:S04]  /*9820*/  FMUL R21, R54, UR27 ;  /* 0x0000001b36157c20 */ /* 0x008fc80008400000 */
[----:B------:R-:W-:-:S05]  /*9830*/  FFMA R21, R202, UR26, R21 ;  /* 0x0000001aca157c23 */ /* 0x000fca0008000015 */
[----:B------:R2:W-:Y:S01]  /*9840*/  @P4 STG.E desc[UR24][R18.64], R21 ;  /* 0x0000001512004986 */ /* 0x0005e2000c101918 */
[----:B------:R-:W-:Y:S05]  /*9850*/  @!P5 BRA `(.L_x_131) ;  /* 0x000000000004d947 */ /* 0x000fea0003800000 */
[----:B------:R3:W5:Y:S02]  /*9860*/  LDG.E.LTC128B R54, desc[UR24][R12.64] ;  /* 0x000000180c367981 */ /* 0x000764000c1e1920 */
.L_x_131:
[----:B------:R-:W-:Y:S05]  /*9870*/  BSYNC B1 ;  /* 0x0000000000017941 */ /* 0x000fea0003800000 */
.L_x_130:
[----:B------:R-:W-:Y:S01]  /*9880*/  ISETP.GT.AND P2, PT, R46, 0x8, P0 ;  /* 0x000000082e00780c */ /* 0x000fe20000744270 */
[----:B-----5:R-:W-:Y:S01]  /*9890*/  FMUL R20, R54, UR27 ;  /* 0x0000001b36147c20 */ /* 0x020fe20008400000 */
[----:B0-----:R-:W-:Y:S01]  /*98a0*/  IADD3 R4, P0, R4, R51, RZ ;  /* 0x0000003304047210 */ /* 0x001fe20007f1e0ff */
[----:B------:R-:W-:Y:S01]  /*98b0*/  IMAD.WIDE.U32 R10, R0, UR6, R14 ;  /* 0x00000006000a7c25 */ /* 0x000fe2000f8e000e */
[----:B------:R-:W-:Y:S03]  /*98c0*/  BSSY B1, `(.L_x_132) ;  /* 0x000000d000017945 */ /* 0x000fe60003800000 */
[----:B------:R-:W-:Y:S01]  /*98d0*/  FFMA R203, R203, UR26, R20 ;  /* 0x0000001acbcb7c23 */ /* 0x000fe20008000014 */
[----:B------:R-:W-:Y:S01]  /*98e0*/  IMAD.X R5, R5, 0x1, R33, P0 ;  /* 0x0000000105057824 */ /* 0x000fe200000e0621 */
[----:B---3--:R-:W-:Y:S01]  /*98f0*/  LEA R12, P0, R10, UR8, 0x2 ;  /* 0x000000080a0c7c11 */ /* 0x008fe2000f8010ff */
        /* <DEDUP_REMOVED lines=9> */
.L_x_133:
[----:B------:R-:W-:Y:S05]  /*9990*/  BSYNC B1 ;  /* 0x0000000000017941 */ /* 0x000fea0003800000 */
.L_x_132:
[----:B---3-5:R-:W-:Y:S01]  /*99a0*/  FMUL R13, R54, UR27 ;  /* 0x0000001b360d7c20 */ /* 0x028fe20008400000 */
        /* <DEDUP_REMOVED lines=9> */
[----:B------:R-:W-:-:S02]  /*9a40*/  IADD3 R20, R50, R17, RZ ;  /* 0x0000001132147210 */ /* 0x000fc40007ffe0ff */
[----:B------:R-:W-:Y:S02]  /*9a50*/  IADD3 R11, P6, R28, R16, RZ ;  /* 0x000000101c0b7210 */ /* 0x000fe40007fde0ff */
[----:B------:R-:W-:Y:S02]  /*9a60*/  ISETP.GT.AND P4, PT, R46, RZ, P0 ;  /* 0x000000ff2e00720c */ /* 0x000fe40000784270 */
[----:B------:R-:W-:Y:S01]  /*9a70*/  LEA.HI.X R13, R10, UR9, R13, 0x2, P5 ;  /* 0x000000090a0d7c11 */ /* 0x000fe2000a8f140d */
[----:B------:R-:W-:Y:S01]  /*9a80*/  IMAD.X R14, R20, 0x1, R29, P6 ;  /* 0x00000001140e7824 */ /* 0x000fe200030e061d */
[----:B------:R-:W-:Y:S09]  /*9a90*/  @!P1 BRA `(.L_x_135) ;  /* 0x0000000000049947 */ /* 0x000ff20003800000 */
[----:B------:R4:W5:Y:S02]  /*9aa0*/  LDG.E.LTC128B R54, desc[UR24][R12.64+0x20] ;  /* 0x000020180c367981 */ /* 0x000964000c1e1920 */
.L_x_135:
[----:B------:R-:W-:Y:S05]  /*9ab0*/  BSYNC B1 ;  /* 0x0000000000017941 */ /* 0x000fea0003800000 */
.L_x_134:
[----:B----45:R-:W-:Y:S01]  /*9ac0*/  FMUL R12, R54, UR27 ;  /* 0x0000001b360c7c20 */ /* 0x030fe20008400000 */
[----:B------:R-:W-:-:S03]  /*9ad0*/  LEA R10, P2, R11, UR8, 0x2 ;  /* 0x000000080b0a7c11 */ /* 0x000fc6000f8410ff */
        /* <DEDUP_REMOVED lines=9> */
[----:B--23--:R-:W-:Y:S01]  /*9b70*/  IADD3 R18, P2, R16, R28, RZ ;  /* 0x0000001c10127210 */ /* 0x00cfe20007f5e0ff */
[----:B------:R-:W-:Y:S01]  /*9b80*/  IMAD.X R17, R20, 0x1, R31, P1 ;  /* 0x0000000114117824 */ /* 0x000fe200008e061f */
[----:B------:R-:W-:Y:S01]  /*9b90*/  IADD3 R8, P6, R12, R30, RZ ;  /* 0x0000001e0c087210 */ /* 0x000fe20007fde0ff */
[----:B0-----:R-:W-:Y:S01]  /*9ba0*/  IMAD.WIDE.U32 R10, R32, 0x1c, R4 ;  /* 0x0000001c200a7825 */ /* 0x001fe200078e0004 */
[CC--:B------:R-:W-:Y:S02]  /*9bb0*/  IADD3.X R7, R31.reuse, R50.reuse, R9, P5, !PT ;  /* 0x000000321f077210 */ /* 0x0c0fe40002ffe409 */
[----:B------:R-:W-:Y:S01]  /*9bc0*/  IADD3.X R9, R31, R50, R13, P6, !PT ;  /* 0x000000321f097210 */ /* 0x000fe200037fe40d */
[----:B------:R-:W-:Y:S01]  /*9bd0*/  IMAD.X R13, R17, 0x1, R29, P2 ;  /* 0x00000001110d7824 */ /* 0x000fe200010e061d */
[----:B------:R-:W-:Y:S01]  /*9be0*/  LEA R12, P2, R18, UR8, 0x2 ;  /* 0x00000008120c7c11 */ /* 0x000fe2000f8410ff */
[----:B------:R-:W-:Y:S01]  /*9bf0*/  IMAD.IADD R19, R3, 0x1, R11 ;  /* 0x0000000103137824 */ /* 0x000fe200078e020b */
[----:B------:R-:W-:Y:S01]  /*9c00*/  ISETP.GT.AND P1, PT, R47, 0x91, PT ;  /* 0x000000912f00780c */ /* 0x000fe20003f24270 */
[----:B------:R-:W-:Y:S01]  /*9c10*/  IMAD.WIDE.U32 R14, R34, R30, R6 ;  /* 0x0000001e220e7225 */ /* 0x000fe200078e0006 */
[----:B------:R-:W-:-:S02]  /*9c20*/  LEA.HI.X R13, R18, UR9, R13, 0x2, P2 ;  /* 0x00000009120d7c11 */ /* 0x000fc400090f140d */
[----:B------:R-:W-:Y:S01]  /*9c30*/  ISETP.GT.AND P5, PT, R46, RZ, P1 ;  /* 0x000000ff2e00720c */ /* 0x000fe20000fa4270 */
[----:B------:R-:W-:Y:S01]  /*9c40*/  IMAD.MOV.U32 R18, RZ, RZ, R10 ;  /* 0x000000ffff127224 */ /* 0x000fe200078e000a */
[----:B------:R-:W-:Y:S01]  /*9c50*/  IADD3 R14, P2, P6, R178, R14, R36 ;  /* 0x0000000eb20e7210 */ /* 0x000fe20007e5e024 */
[----:B------:R-:W-:-:S05]  /*9c60*/  IMAD.IADD R11, R49, 0x1, R15 ;  /* 0x00000001310b7824 */ /* 0x000fca00078e020f */
[----:B------:R-:W-:Y:S01]  /*9c70*/  IADD3.X R15, R179, R11, R37, P2, P6 ;  /* 0x0000000bb30f7210 */ /* 0x000fe200017ec425 */
[----:B----4-:R-:W-:-:S04]  /*9c80*/  FMUL R21, R54, UR27 ;  /* 0x0000001b36157c20 */ /* 0x010fc80008400000 */
[----:B------:R-:W-:-:S05]  /*9c90*/  FFMA R21, R206, UR26, R21 ;  /* 0x0000001ace157c23 */ /* 0x000fca0008000015 */
[----:B------:R0:W-:Y:S01]  /*9ca0*/  @P4 STG.E desc[UR24][R18.64], R21 ;  /* 0x0000001512004986 */ /* 0x0001e2000c101918 */
[----:B------:R-:W-:Y:S05]  /*9cb0*/  @!P5 BRA `(.L_x_137) ;  /* 0x000000000004d947 */ /* 0x000fea0003800000 */
[----:B------:R2:W5:Y:S02]  /*9cc0*/  LDG.E.LTC128B R54, desc[UR24][R12.64] ;  /* 0x000000180c367981 */ /* 0x000564000c1e1920 */
.L_x_137:
[----:B------:R-:W-:Y:S05]  /*9cd0*/  BSYNC B1 ;  /* 0x0000000000017941 */ /* 0x000fea0003800000 */
.L_x_136:
[----:B------:R-:W-:Y:S01]  /*9ce0*/  ISETP.GT.AND P2, PT, R46, 0x8, P0 ;  /* 0x000000082e00780c */ /* 0x000fe20000744270 */
[----:B-----5:R-:W-:Y:S01]  /*9cf0*/  FMUL R20, R54, UR27 ;  /* 0x0000001b36147c20 */ /* 0x020fe20008400000 */
[----:B------:R-:W-:Y:S01]  /*9d00*/  IADD3 R4, P0, R4, R51, RZ ;  /* 0x0000003304047210 */ /* 0x000fe20007f1e0ff */
[----:B------:R-:W-:Y:S01]  /*9d10*/  IMAD.WIDE.U32 R10, R0, UR6, R14 ;  /* 0x00000006000a7c25 */ /* 0x000fe2000f8e000e */
[----:B------:R-:W-:Y:S03]  /*9d20*/  BSSY B1, `(.L_x_138) ;  /* 0x000000d000017945 */ /* 0x000fe60003800000 */
[----:B------:R-:W-:Y:S01]  /*9d30*/  FFMA R207, R207, UR26, R20 ;  /* 0x0000001acfcf7c23 */ /* 0x000fe20008000014 */
[----:B------:R-:W-:Y:S01]  /*9d40*/  IADD3.X R5, R5, R33, RZ, P0, !PT ;  /* 0x0000002105057210 */ /* 0x000fe200007fe4ff */
[----:B------:R-:W-:Y:S01]  /*9d50*/  IMAD.WIDE.U32 R14, R34, R30, R8 ;  /* 0x0000001e220e7225 */ /* 0x000fe200078e0008 */
[----:B--2---:R-:W-:-:S03]  /*9d60*/  LEA R12, P0, R10, UR8, 0x2 ;  /* 0x000000080a0c7c11 */ /* 0x004fc6000f8010ff */
        /* <DEDUP_REMOVED lines=8> */
.L_x_139:
[----:B------:R-:W-:Y:S05]  /*9df0*/  BSYNC B1 ;  /* 0x0000000000017941 */ /* 0x000fea0003800000 */
.L_x_138:
        /* <DEDUP_REMOVED lines=17> */
.L_x_141:
[----:B------:R-:W-:Y:S05]  /*9f10*/  BSYNC B1 ;  /* 0x0000000000017941 */ /* 0x000fea0003800000 */
.L_x_140:
[----:B----45:R-:W-:Y:S01]  /*9f20*/  FMUL R12, R54, UR27 ;  /* 0x0000001b360c7c20 */ /* 0x030fe20008400000 */
[----:B------:R-:W-:-:S03]  /*9f30*/  LEA R10, P2, R11, UR8, 0x2 ;  /* 0x000000080b0a7c11 */ /* 0x000fc6000f8410ff */
        /* <DEDUP_REMOVED lines=9> */
[----:B0--3--:R-:W-:Y:S01]  /*9fd0*/  IADD3 R18, P2, R16, R28, RZ ;  /* 0x0000001c10127210 */ /* 0x009fe20007f5e0ff */
[----:B------:R-:W-:Y:S01]  /*9fe0*/  IMAD.X R17, R20, 0x1, R31, P1 ;  /* 0x0000000114117824 */ /* 0x000fe200008e061f */
[----:B------:R-:W-:Y:S02]  /*9ff0*/  IADD3 R12, P5, R6, R30, RZ ;  /* 0x0000001e060c7210 */ /* 0x000fe40007fbe0ff */
[-C--:B------:R-:W-:Y:S02]  /*a000*/  IADD3.X R15, R31, R50.reuse, R9, P6, !PT ;  /* 0x000000321f0f7210 */ /* 0x080fe400037fe409 */
[----:B------:R-:W-:Y:S02]  /*a010*/  IADD3.X R9, R17, R29, RZ, P2, !PT ;  /* 0x0000001d11097210 */ /* 0x000fe400017fe4ff */
[----:B------:R-:W-:Y:S01]  /*a020*/  IADD3.X R13, R31, R50, R7, P5, !PT ;  /* 0x000000321f0d7210 */ /* 0x000fe20002ffe407 */
[----:B------:R-:W-:Y:S01]  /*a030*/  IMAD.WIDE.U32 R6, R32, 0x1c, R4 ;  /* 0x0000001c20067825 */ /* 0x000fe200078e0004 */
[----:B------:R-:W-:-:S02]  /*a040*/  LEA R8, P2, R18, UR8, 0x2 ;  /* 0x0000000812087c11 */ /* 0x000fc4000f8410ff */
[----:B------:R-:W-:Y:S01]  /*a050*/  ISETP.GT.AND P1, PT, R47, 0x99, PT ;  /* 0x000000992f00780c */ /* 0x000fe20003f24270 */
[----:B------:R-:W-:Y:S01]  /*a060*/  IMAD.IADD R19, R3, 0x1, R7 ;  /* 0x0000000103137824 */ /* 0x000fe200078e0207 */
[----:B------:R-:W-:Y:S01]  /*a070*/  LEA.HI.X R9, R18, UR9, R9, 0x2, P2 ;  /* 0x0000000912097c11 */ /* 0x000fe200090f1409 */
[----:B------:R-:W-:Y:S01]  /*a080*/  IMAD.MOV.U32 R18, RZ, RZ, R6 ;  /* 0x000000ffff127224 */ /* 0x000fe200078e0006 */
[----:B------:R-:W-:Y:S01]  /*a090*/  ISETP.GT.AND P5, PT, R46, RZ, P1 ;  /* 0x000000ff2e00720c */ /* 0x000fe20000fa4270 */
[----:B-1----:R-:W-:-:S04]  /*a0a0*/  IMAD.WIDE.U32 R10, R34, R30, R12 ;  /* 0x0000001e220a7225 */ /* 0x002fc800078e000c */
[----:B------:R-:W-:Y:S01]  /*a0b0*/  IMAD.IADD R7, R49, 0x1, R11 ;  /* 0x0000000131077824 */ /* 0x000fe200078e020b */
[----:B------:R-:W-:-:S04]  /*a0c0*/  IADD3 R10, P2, P6, R178, R10, R36 ;  /* 0x0000000ab20a7210 */ /* 0x000fc80007e5e024 */
[----:B------:R-:W-:Y:S01]  /*a0d0*/  IADD3.X R11, R179, R7, R37, P2, P6 ;  /* 0x00000007b30b7210 */ /* 0x000fe200017ec425 */
[----:B--2---:R-:W-:-:S04]  /*a0e0*/  FMUL R21, R54, UR27 ;  /* 0x0000001b36157c20 */ /* 0x004fc80008400000 */
[----:B------:R-:W-:-:S05]  /*a0f0*/  FFMA R21, R210, UR26, R21 ;  /* 0x0000001ad2157c23 */ /* 0x000fca0008000015 */
[----:B------:R4:W-:Y:S01]  /*a100*/  @P4 STG.E desc[UR24][R18.64], R21 ;  /* 0x0000001512004986 */ /* 0x0009e2000c101918 */
[----:B------:R-:W-:Y:S05]  /*a110*/  @!P5 BRA `(.L_x_143) ;  /* 0x000000000004d947 */ /* 0x000fea0003800000 */
[----:B------:R0:W5:Y:S02]  /*a120*/  LDG.E.LTC128B R54, desc[UR24][R8.64] ;  /* 0x0000001808367981 */ /* 0x000164000c1e1920 */
.L_x_143:
[----:B------:R-:W-:Y:S05]  /*a130*/  BSYNC B1 ;  /* 0x0000000000017941 */ /* 0x000fea0003800000 */
.L_x_142:
[----:B------:R-:W-:Y:S01]  /*a140*/  ISETP.GT.AND P2, PT, R46, 0x8, P0 ;  /* 0x000000082e00780c */ /* 0x000fe20000744270 */
[----:B-----5:R-:W-:Y:S01]  /*a150*/  FMUL R20, R54, UR27 ;  /* 0x0000001b36147c20 */ /* 0x020fe20008400000 */
[----:B----4-:R-:W-:Y:S01]  /*a160*/  IADD3 R4, P0, R4, R51, RZ ;  /* 0x0000003304047210 */ /* 0x010fe20007f1e0ff */
[----:B------:R-:W-:Y:S01]  /*a170*/  IMAD.WIDE.U32 R6, R0, UR6, R10 ;  /* 0x0000000600067c25 */ /* 0x000fe2000f8e000a */
[----:B------:R-:W-:Y:S03]  /*a180*/  BSSY B1, `(.L_x_144) ;  /* 0x000000d000017945 */ /* 0x000fe60003800000 */
[----:B------:R-:W-:Y:S01]  /*a190*/  FFMA R211, R211, UR26, R20 ;  /* 0x0000001ad3d37c23 */ /* 0x000fe20008000014 */
[----:B------:R-:W-:Y:S01]  /*a1a0*/  IMAD.X R5, R5, 0x1, R33, P0 ;  /* 0x0000000105057824 */ /* 0x000fe200000e0621 */
[----:B0-----:R-:W-:Y:S01]  /*a1b0*/  LEA R8, P0, R6, UR8, 0x2 ;  /* 0x0000000806087c11 */ /* 0x001fe2000f8010ff */
        /* <DEDUP_REMOVED lines=9> */
.L_x_145:
[----:B------:R-:W-:Y:S05]  /*a250*/  BSYNC B1 ;  /* 0x0000000000017941 */ /* 0x000fea0003800000 */
.L_x_144:
[----:B-1---5:R-:W-:Y:S01]  /*a260*/  FMUL R9, R54, UR27 ;  /* 0x0000001b36097c20 */ /* 0x022fe20008400000 */
[----:B------:R-:W-:Y:S01]  /*a270*/  IMAD.WIDE.U32 R6, R0, UR6, R10 ;  /* 0x0000000600067c25 */ /* 0x000fe2000f8e000a */
[----:B------:R-:W-:Y:S01]  /*a280*/  ISETP.GT.AND P1, PT, R46, 0x8, P1 ;  /* 0x000000082e00780c */ /* 0x000fe20000f24270 */
[----:B------:R-:W-:Y:S02]  /*a290*/  BSSY B1, `(.L_x_146) ;  /* 0x000000e000017945 */ /* 0x000fe40003800000 */
[----:B------:R-:W-:Y:S01]  /*a2a0*/  FFMA R11, R212, UR26, R9 ;  /* 0x0000001ad40b7c23 */ /* 0x000fe20008000009 */
[----:B------:R-:W-:Y:S01]  /*a2b0*/  IMAD.WIDE.U32 R16, R30, 0x7, R16 ;  /* 0x000000071e107825 */ /* 0x000fe200078e0010 */
[----:B------:R-:W-:Y:S02]  /*a2c0*/  IADD3 R9, R48, R7, RZ ;  /* 0x0000000730097210 */ /* 0x000fe40007ffe0ff */
[----:B------:R-:W-:Y:S01]  /*a2d0*/  ISETP.GT.AND P0, PT, R47, 0xa0, PT ;  /* 0x000000a02f00780c */ /* 0x000fe20003f04270 */
[----:B------:R1:W-:Y:S01]  /*a2e0*/  @P2 STG.E desc[UR24][R18.64+0x20], R11 ;  /* 0x0000200b12002986 */ /* 0x0003e2000c101918 */
[----:B------:R-:W-:Y:S01]  /*a2f0*/  IADD3 R7, P6, R28, R16, RZ ;  /* 0x000000101c077210 */ /* 0x000fe20007fde0ff */
[----:B------:R-:W-:Y:S01]  /*a300*/  IMAD.IADD R20, R50, 0x1, R17 ;  /* 0x0000000132147824 */ /* 0x000fe200078e0211 */
[----:B------:R-:W-:-:S02]  /*a310*/  LEA R8, P5, R6, UR8, 0x2 ;  /* 0x0000000806087c11 */ /* 0x000fc4000f8a10ff */
[----:B------:R-:W-:Y:S01]  /*a320*/  ISETP.GT.AND P4, PT, R46, RZ, P0 ;  /* 0x000000ff2e00720c */ /* 0x000fe20000784270 */
[----:B------:R-:W-:Y:S01]  /*a330*/  IMAD.X R10, R20, 0x1, R29, P6 ;  /* 0x00000001140a7824 */ /* 0x000fe200030e061d */
[----:B------:R-:W-:Y:S01]  /*a340*/  LEA.HI.X R9, R6, UR9, R9, 0x2, P5 ;  /* 0x0000000906097c11 */ /* 0x000fe2000a8f1409 */
[----:B------:R-:W-:Y:S10]  /*a350*/  @!P1 BRA `(.L_x_147) ;  /* 0x0000000000049947 */ /* 0x000ff40003800000 */
[----:B------:R2:W5:Y:S02]  /*a360*/  LDG.E.LTC128B R54, desc[UR24][R8.64+0x20] ;  /* 0x0000201808367981 */ /* 0x000564000c1e1920 */
.L_x_147:
[----:B------:R-:W-:Y:S05]  /*a370*/  BSYNC B1 ;  /* 0x0000000000017941 */ /* 0x000fea0003800000 */
.L_x_146:
[----:B--2--5:R-:W-:Y:S01]  /*a380*/  FMUL R8, R54, UR27 ;  /* 0x0000001b36087c20 */ /* 0x024fe20008400000 */
[----:B------:R-:W-:-:S03]  /*a390*/  LEA R6, P2, R7, UR8, 0x2 ;  /* 0x0000000807067c11 */ /* 0x000fc6000f8410ff */
        /* <DEDUP_REMOVED lines=13> */
[----:B-1----:R-:W-:Y:S01]  /*a470*/  IMAD.X R18, R17, 0x1, R29, P2 ;  /* 0x0000000111127824 */ /* 0x002fe200010e061d */
[C---:B------:R-:W-:Y:S01]  /*a480*/  LEA R8, P2, R9.reuse, UR8, 0x2 ;  /* 0x0000000809087c11 */ /* 0x040fe2000f8410ff */
[----:B---3--:R-:W-:Y:S01]  /*a490*/  IMAD.WIDE.U32 R6, R32, 0x1c, R4 ;  /* 0x0000001c20067825 */ /* 0x008fe200078e0004 */
[----:B------:R-:W-:Y:S02]  /*a4a0*/  ISETP.GT.AND P5, PT, R46, RZ, P1 ;  /* 0x000000ff2e00720c */ /* 0x000fe40000fa4270 */
[----:B------:R-:W-:Y:S01]  /*a4b0*/  LEA.HI.X R9, R9, UR9, R18, 0x2, P2 ;  /* 0x0000000909097c11 */ /* 0x000fe200090f1412 */
[----:B------:R-:W-:Y:S01]  /*a4c0*/  IMAD.IADD R19, R3, 0x1, R7 ;  /* 0x0000000103137824 */ /* 0x000fe200078e0207 */
[----:B------:R-:W-:Y:S01]  /*a4d0*/  MOV R18, R6 ;  /* 0x0000000600127202 */ /* 0x000fe20000000f00 */
        /* <DEDUP_REMOVED lines=11> */
.L_x_149:
[----:B------:R-:W-:Y:S05]  /*a590*/  BSYNC B1 ;  /* 0x0000000000017941 */ /* 0x000fea0003800000 */
.L_x_148:
[----:B------:R-:W-:Y:S01]  /*a5a0*/  ISETP.GT.AND P2, PT, R46, 0x8, P0 ;  /* 0x000000082e00780c */ /* 0x000fe20000744270 */
[----:B-----5:R-:W-:Y:S01]  /*a5b0*/  FMUL R20, R54, UR27 ;  /* 0x0000001b36147c20 */ /* 0x020fe20008400000 */
[----:B0-2---:R-:W-:Y:S01]  /*a5c0*/  IADD3 R4, P0, R4, R51, RZ ;  /* 0x0000003304047210 */ /* 0x005fe20007f1e0ff */
[----:B------:R-:W-:Y:S01]  /*a5d0*/  IMAD.WIDE.U32 R6, R0, UR6, R10 ;  /* 0x0000000600067c25 */ /* 0x000fe2000f8e000a */
[----:B------:R-:W-:Y:S03]  /*a5e0*/  BSSY B1, `(.L_x_150) ;  /* 0x000000d000017945 */ /* 0x000fe60003800000 */
[----:B------:R-:W-:Y:S01]  /*a5f0*/  FFMA R215, R215, UR26, R20 ;  /* 0x0000001ad7d77c23 */ /* 0x000fe20008000014 */
[----:B------:R-:W-:Y:S01]  /*a600*/  IMAD.X R5, R5, 0x1, R33, P0 ;  /* 0x0000000105057824 */ /* 0x000fe200000e0621 */
[----:B-1----:R-:W-:Y:S01]  /*a610*/  LEA R8, P0, R6, UR8, 0x2 ;  /* 0x0000000806087c11 */ /* 0x002fe2000f8010ff */
        /* <DEDUP_REMOVED lines=9> */
.L_x_151:
[----:B------:R-:W-:Y:S05]  /*a6b0*/  BSYNC B1 ;  /* 0x0000000000017941 */ /* 0x000fea0003800000 */
.L_x_150:
[----:B-1---5:R-:W-:Y:S01]  /*a6c0*/  FMUL R9, R54, UR27 ;  /* 0x0000001b36097c20 */ /* 0x022fe20008400000 */
        /* <DEDUP_REMOVED lines=16> */
.L_x_153:
[----:B------:R-:W-:Y:S05]  /*a7d0*/  BSYNC B1 ;  /* 0x0000000000017941 */ /* 0x000fea0003800000 */
.L_x_152:
        /* <DEDUP_REMOVED lines=9> */
[----:B------:R-:W-:Y:S01]  /*a870*/  IADD3.X R17, R20, R31, RZ, P1, !PT ;  /* 0x0000001f14117210 */ /* 0x000fe20000ffe4ff */
[----:B------:R-:W-:Y:S01]  /*a880*/  IMAD.WIDE.U32 R14, R30, 0x7, R14 ;  /* 0x000000071e0e7825 */ /* 0x000fe200078e000e */
[----:B------:R-:W-:-:S02]  /*a890*/  IADD3 R9, P2, R16, R28, RZ ;  /* 0x0000001c10097210 */ /* 0x000fc40007f5e0ff */
[----:B------:R-:W-:Y:S01]  /*a8a0*/  IADD3 R12, P5, R12, R30, RZ ;  /* 0x0000001e0c0c7210 */ /* 0x000fe20007fbe0ff */
[----:B---3--:R-:W-:Y:S01]  /*a8b0*/  IMAD.WIDE.U32 R6, R32, 0x1c, R4 ;  /* 0x0000001c20067825 */ /* 0x008fe200078e0004 */
[----:B------:R-:W-:Y:S02]  /*a8c0*/  ISETP.GT.AND P1, PT, R47, 0xa9, PT ;  /* 0x000000a92f00780c */ /* 0x000fe40003f24270 */
[----:B------:R-:W-:Y:S01]  /*a8d0*/  IADD3.X R13, R31, R50, R13, P5, !PT ;  /* 0x000000321f0d7210 */ /* 0x000fe20002ffe40d */
[----:B-1----:R-:W-:Y:S01]  /*a8e0*/  IMAD.X R18, R17, 0x1, R29, P2 ;  /* 0x0000000111127824 */ /* 0x002fe200010e061d */
[----:B------:R-:W-:Y:S01]  /*a8f0*/  LEA R8, P2, R9, UR8, 0x2 ;  /* 0x0000000809087c11 */ /* 0x000fe2000f8410ff */
[----:B------:R-:W-:Y:S01]  /*a900*/  IMAD.IADD R19, R3, 0x1, R7 ;  /* 0x0000000103137824 */ /* 0x000fe200078e0207 */
[----:B------:R-:W-:Y:S01]  /*a910*/  ISETP.GT.AND P5, PT, R46, RZ, P1 ;  /* 0x000000ff2e00720c */ /* 0x000fe20000fa4270 */
[----:B------:R-:W-:Y:S01]  /*a920*/  IMAD.WIDE.U32 R10, R34, R30, R12 ;  /* 0x0000001e220a7225 */ /* 0x000fe200078e000c */
[----:B------:R-:W-:-:S02]  /*a930*/  LEA.HI.X R9, R9, UR9, R18, 0x2, P2 ;  /* 0x0000000909097c11 */ /* 0x000fc400090f1412 */
[----:B------:R-:W-:Y:S01]  /*a940*/  IADD3 R14, P6, R14, R30, RZ ;  /* 0x0000001e0e0e7210 */ /* 0x000fe20007fde0ff */
[----:B------:R-:W-:Y:S02]  /*a950*/  IMAD.MOV.U32 R18, RZ, RZ, R6 ;  /* 0x000000ffff127224 */ /* 0x000fe400078e0006 */
        /* <DEDUP_REMOVED lines=9> */
.L_x_155:
[----:B------:R-:W-:Y:S05]  /*a9f0*/  BSYNC B1 ;  /* 0x0000000000017941 */ /* 0x000fea0003800000 */
.L_x_154:
        /* <DEDUP_REMOVED lines=11> */
[----:B------:R-:W-:Y:S02]  /*aab0*/  IADD3 R7, R49, R11, RZ ;  /* 0x0000000b31077210 */ /* 0x000fe40007ffe0ff */
[----:B------:R-:W-:Y:S02]  /*aac0*/  IADD3 R10, P4, P6, R178, R10, R36 ;  /* 0x0000000ab20a7210 */ /* 0x000fe40007e9e024 */
[----:B------:R-:W-:Y:S02]  /*aad0*/  LEA.HI.X R9, R6, UR9, R9, 0x2, P0 ;  /* 0x0000000906097c11 */ /* 0x000fe400080f1409 */
[----:B------:R-:W-:Y:S01]  /*aae0*/  IADD3.X R11, R179, R7, R37, P4, P6 ;  /* 0x00000007b30b7210 */ /* 0x000fe200027ec425 */
[----:B------:R-:W-:Y:S08]  /*aaf0*/  @!P2 BRA `(.L_x_157) ;  /* 0x000000000004a947 */ /* 0x000ff00003800000 */
[----:B------:R1:W5:Y:S02]  /*ab00*/  LDG.E.LTC128B R54, desc[UR24][R8.64+0x20] ;  /* 0x0000201808367981 */ /* 0x000364000c1e1920 */
.L_x_157:
[----:B------:R-:W-:Y:S05]  /*ab10*/  BSYNC B1 ;  /* 0x0000000000017941 */ /* 0x000fea0003800000 */
.L_x_156:
        /* <DEDUP_REMOVED lines=17> */
.L_x_159:
[----:B------:R-:W-:Y:S05]  /*ac30*/  BSYNC B1 ;  /* 0x0000000000017941 */ /* 0x000fea0003800000 */
.L_x_158:
        /* <DEDUP_REMOVED lines=21> */
[-C--:B------:R-:W-:Y:S01]  /*ad90*/  IADD3 R14, P6, R14, R30.reuse, RZ ;  /* 0x0000001e0e0e7210 */ /* 0x080fe20007fde0ff */
[----:B------:R-:W-:Y:S02]  /*ada0*/  IMAD.MOV.U32 R18, RZ, RZ, R6 ;  /* 0x000000ffff127224 */ /* 0x000fe400078e0006 */
[----:B------:R-:W-:Y:S01]  /*adb0*/  IMAD.WIDE.U32 R10, R34, R30, R12 ;  /* 0x0000001e220a7225 */ /* 0x000fe200078e000c */
[----:B------:R-:W-:-:S04]  /*adc0*/  IADD3.X R15, R31, R50, R15, P6, !PT ;  /* 0x000000321f0f7210 */ /* 0x000fc800037fe40f */
[----:B------:R-:W-:Y:S02]  /*add0*/  IADD3 R7, R49, R11, RZ ;  /* 0x0000000b31077210 */ /* 0x000fe40007ffe0ff */
[----:B------:R-:W-:-:S04]  /*ade0*/  IADD3 R10, P2, P6, R178, R10, R36 ;  /* 0x0000000ab20a7210 */ /* 0x000fc80007e5e024 */
[----:B------:R-:W-:Y:S01]  /*adf0*/  IADD3.X R11, R179, R7, R37, P2, P6 ;  /* 0x00000007b30b7210 */ /* 0x000fe200017ec425 */
[----:B----4-:R-:W-:-:S04]  /*ae00*/  FMUL R21, R54, UR27 ;  /* 0x0000001b36157c20 */ /* 0x010fc80008400000 */
[----:B------:R-:W-:-:S05]  /*ae10*/  FFMA R21, R222, UR26, R21 ;  /* 0x0000001ade157c23 */ /* 0x000fca0008000015 */
[----:B------:R2:W-:Y:S01]  /*ae20*/  @P4 STG.E desc[UR24][R18.64], R21 ;  /* 0x0000001512004986 */ /* 0x0005e2000c101918 */
[----:B------:R-:W-:Y:S05]  /*ae30*/  @!P5 BRA `(.L_x_161) ;  /* 0x000000000004d947 */ /* 0x000fea0003800000 */
[----:B------:R1:W5:Y:S02]  /*ae40*/  LDG.E.LTC128B R54, desc[UR24][R8.64] ;  /* 0x0000001808367981 */ /* 0x000364000c1e1920 */
.L_x_161:
[----:B------:R-:W-:Y:S05]  /*ae50*/  BSYNC B1 ;  /* 0x0000000000017941 */ /* 0x000fea0003800000 */
.L_x_160:
        /* <DEDUP_REMOVED lines=17> */
.L_x_163:
[----:B------:R-:W-:Y:S05]  /*af70*/  BSYNC B1 ;  /* 0x0000000000017941 */ /* 0x000fea0003800000 */
.L_x_162:
        /* <DEDUP_REMOVED lines=17> */
.L_x_165:
[----:B------:R-:W-:Y:S05]  /*b090*/  BSYNC B1 ;  /* 0x0000000000017941 */ /* 0x000fea0003800000 */
.L_x_164:
        /* <DEDUP_REMOVED lines=24> */
[----:B------:R-:W-:-:S03]  /*b220*/  IADD3.X R15, R31, R50, R15, P6, !PT ;  /* 0x000000321f0f7210 */ /* 0x000fc600037fe40f */
        /* <DEDUP_REMOVED lines=8> */
.L_x_167:
[----:B------:R-:W-:Y:S05]  /*b2b0*/  BSYNC B1 ;  /* 0x0000000000017941 */ /* 0x000fea0003800000 */
.L_x_166:
[----:B------:R-:W-:Y:S01]  /*b2c0*/  ISETP.GT.AND P2, PT, R46, 0x8, P0 ;  /* 0x000000082e00780c */ /* 0x000fe20000744270 */
[----:B-----5:R-:W-:Y:S01]  /*b2d0*/  FMUL R20, R54, UR27 ;  /* 0x0000001b36147c20 */ /* 0x020fe20008400000 */
[----:B0-2---:R-:W-:Y:S01]  /*b2e0*/  IADD3 R4, P0, R4, R51, RZ ;  /* 0x0000003304047210 */ /* 0x005fe20007f1e0ff */
[----:B------:R-:W-:Y:S01]  /*b2f0*/  IMAD.WIDE.U32 R6, R0, UR6, R10 ;  /* 0x0000000600067c25 */ /* 0x000fe2000f8e000a */
[----:B------:R-:W-:Y:S03]  /*b300*/  BSSY B1, `(.L_x_168) ;  /* 0x000000d000017945 */ /* 0x000fe60003800000 */
[----:B------:R-:W-:Y:S01]  /*b310*/  FFMA R227, R227, UR26, R20 ;  /* 0x0000001ae3e37c23 */ /* 0x000fe20008000014 */
[----:B------:R-:W-:Y:S01]  /*b320*/  IMAD.X R5, R5, 0x1, R33, P0 ;  /* 0x0000000105057824 */ /* 0x000fe200000e0621 */
[----:B-1----:R-:W-:Y:S01]  /*b330*/  IADD3 R9, R48, R7, RZ ;  /* 0x0000000730097210 */ /* 0x002fe20007ffe0ff */
        /* <DEDUP_REMOVED lines=9> */
.L_x_169:
[----:B------:R-:W-:Y:S05]  /*b3d0*/  BSYNC B1 ;  /* 0x0000000000017941 */ /* 0x000fea0003800000 */
.L_x_168:
        /* <DEDUP_REMOVED lines=17> */
.L_x_171:
[----:B------:R-:W-:Y:S05]  /*b4f0*/  BSYNC B1 ;  /* 0x0000000000017941 */ /* 0x000fea0003800000 */
.L_x_170:
[----:B--2--5:R-:W-:Y:S01]  /*b500*/  FMUL R9, R54, UR27 ;  /* 0x0000001b36097c20 */ /* 0x024fe20008400000 */
        /* <DEDUP_REMOVED lines=11> */
[----:B------:R-:W-:Y:S01]  /*b5c0*/  IMAD.X R17, R20, 0x1, R31, P1 ;  /* 0x0000000114117824 */ /* 0x000fe200008e061f */
[----:B------:R-:W-:Y:S01]  /*b5d0*/  ISETP.GT.AND P1, PT, R47, 0xc1, PT ;  /* 0x000000c12f00780c */ /* 0x000fe20003f24270 */
[----:B---3--:R-:W-:Y:S01]  /*b5e0*/  IMAD.WIDE.U32 R6, R32, 0x1c, R4 ;  /* 0x0000001c20067825 */ /* 0x008fe200078e0004 */
[----:B------:R-:W-:Y:S02]  /*b5f0*/  IADD3.X R13, R31, R50, R13, P5, !PT ;  /* 0x000000321f0d7210 */ /* 0x000fe40002ffe40d */
[----:B------:R-:W-:Y:S01]  /*b600*/  ISETP.GT.AND P5, PT, R46, RZ, P1 ;  /* 0x000000ff2e00720c */ /* 0x000fe20000fa4270 */
[----:B-1----:R-:W-:Y:S01]  /*b610*/  IMAD.MOV.U32 R18, RZ, RZ, R6 ;  /* 0x000000ffff127224 */ /* 0x002fe200078e0006 */
[----:B------:R-:W-:Y:S01]  /*b620*/  IADD3 R19, R3, R7, RZ ;  /* 0x0000000703137210 */ /* 0x000fe20007ffe0ff */
[----:B--2---:R-:W-:Y:S01]  /*b630*/  IMAD.X R9, R17, 0x1, R29, P2 ;  /* 0x0000000111097824 */ /* 0x004fe200010e061d */
[-C--:B------:R-:W-:Y:S01]  /*b640*/  IADD3 R14, P6, R14, R30.reuse, RZ ;  /* 0x0000001e0e0e7210 */ /* 0x080fe20007fde0ff */
[----:B------:R-:W-:Y:S01]  /*b650*/  IMAD.WIDE.U32 R10, R34, R30, R12 ;  /* 0x0000001e220a7225 */ /* 0x000fe200078e000c */
[----:B------:R-:W-:-:S02]  /*b660*/  LEA R8, P2, R2, UR8, 0x2 ;  /* 0x0000000802087c11 */ /* 0x000fc4000f8410ff */
[----:B------:R-:W-:Y:S01]  /*b670*/  IADD3.X R15, R31, R50, R15, P6, !PT ;  /* 0x000000321f0f7210 */ /* 0x000fe200037fe40f */
[----:B------:R-:W-:Y:S01]  /*b680*/  IMAD.IADD R7, R49, 0x1, R11 ;  /* 0x0000000131077824 */ /* 0x000fe200078e020b */
        /* <DEDUP_REMOVED lines=8> */
.L_x_173:
[----:B------:R-:W-:Y:S05]  /*b710*/  BSYNC B1 ;  /* 0x0000000000017941 */ /* 0x000fea0003800000 */
.L_x_172:
[----:B------:R-:W-:Y:S01]  /*b720*/  ISETP.GT.AND P2, PT, R46, 0x8, P0 ;  /* 0x000000082e00780c */ /* 0x000fe20000744270 */
[----:B-----5:R-:W-:Y:S01]  /*b730*/  FMUL R2, R54, UR27 ;  /* 0x0000001b36027c20 */ /* 0x020fe20008400000 */
[----:B0-----:R-:W-:Y:S01]  /*b740*/  IADD3 R4, P0, R4, R51, RZ ;  /* 0x0000003304047210 */ /* 0x001fe20007f1e0ff */
[----:B------:R-:W-:Y:S01]  /*b750*/  IMAD.WIDE.U32 R6, R0, UR6, R10 ;  /* 0x0000000600067c25 */ /* 0x000fe2000f8e000a */
[----:B------:R-:W-:Y:S03]  /*b760*/  BSSY B1, `(.L_x_174) ;  /* 0x000000d000017945 */ /* 0x000fe60003800000 */
[----:B------:R-:W-:Y:S01]  /*b770*/  FFMA R229, R229, UR26, R2 ;  /* 0x0000001ae5e57c23 */ /* 0x000fe20008000002 */
[----:B------:R-:W-:Y:S01]  /*b780*/  IMAD.X R5, R5, 0x1, R33, P0 ;  /* 0x0000000105057824 */ /* 0x000fe200000e0621 */
[----:B--2---:R-:W-:Y:S01]  /*b790*/  LEA R8, P0, R6, UR8, 0x2 ;  /* 0x0000000806087c11 */ /* 0x004fe2000f8010ff */
        /* <DEDUP_REMOVED lines=9> */
.L_x_175:
[----:B------:R-:W-:Y:S05]  /*b830*/  BSYNC B1 ;  /* 0x0000000000017941 */ /* 0x000fea0003800000 */
.L_x_174:
[----:B--2---:R-:W2:Y:S01]  /*b840*/  LDL.LU R8, [R1+0xc] ;  /* 0x00000c0001087983 */ /* 0x004ea20000300800 */
[----:B-----5:R-:W-:Y:S01]  /*b850*/  FMUL R2, R54, UR27 ;  /* 0x0000001b36027c20 */ /* 0x020fe20008400000 */
[----:B------:R-:W-:Y:S01]  /*b860*/  IMAD.WIDE.U32 R6, R0, UR6, R10 ;  /* 0x0000000600067c25 */ /* 0x000fe2000f8e000a */
[----:B------:R-:W-:Y:S01]  /*b870*/  ISETP.GT.AND P1, PT, R46, 0x8, P1 ;  /* 0x000000082e00780c */ /* 0x000fe20000f24270 */
[----:B------:R-:W-:Y:S01]  /*b880*/  BSSY B1, `(.L_x_176) ;  /* 0x000000e000017945 */ /* 0x000fe20003800000 */
[----:B------:R-:W-:Y:S01]  /*b890*/  ISETP.GT.AND P0, PT, R47, 0xc8, PT ;  /* 0x000000c82f00780c */ /* 0x000fe20003f04270 */
[----:B------:R-:W-:-:S03]  /*b8a0*/  IMAD.WIDE.U32 R16, R30, 0x7, R16 ;  /* 0x000000071e107825 */ /* 0x000fc600078e0010 */
[----:B------:R-:W-:Y:S01]  /*b8b0*/  ISETP.GT.AND P4, PT, R46, RZ, P0 ;  /* 0x000000ff2e00720c */ /* 0x000fe20000784270 */
[----:B------:R-:W-:Y:S01]  /*b8c0*/  IMAD.IADD R9, R48, 0x1, R7 ;  /* 0x0000000130097824 */ /* 0x000fe200078e0207 */
[----:B------:R-:W-:Y:S02]  /*b8d0*/  IADD3 R20, R50, R17, RZ ;  /* 0x0000001132147210 */ /* 0x000fe40007ffe0ff */
[----:B------:R-:W-:-:S05]  /*b8e0*/  IADD3 R7, P6, R28, R16, RZ ;  /* 0x000000101c077210 */ /* 0x000fca0007fde0ff */
[----:B------:R-:W-:Y:S02]  /*b8f0*/  IMAD.X R10, R20, 0x1, R29, P6 ;  /* 0x00000001140a7824 */ /* 0x000fe400030e061d */
[----:B--2---:R-:W-:Y:S01]  /*b900*/  FFMA R11, R8, UR26, R2 ;  /* 0x0000001a080b7c23 */ /* 0x004fe20008000002 */
[----:B------:R-:W-:-:S04]  /*b910*/  LEA R8, P5, R6, UR8, 0x2 ;  /* 0x0000000806087c11 */ /* 0x000fc8000f8a10ff */
[----:B------:R2:W-:Y:S01]  /*b920*/  @P2 STG.E desc[UR24][R18.64+0x20], R11 ;  /* 0x0000200b12002986 */ /* 0x0005e2000c101918 */
[----:B------:R-:W-:Y:S01]  /*b930*/  LEA.HI.X R9, R6, UR9, R9, 0x2, P5 ;  /* 0x0000000906097c11 */ /* 0x000fe2000a8f1409 */
[----:B------:R-:W-:Y:S07]  /*b940*/  @!P1 BRA `(.L_x_177) ;  /* 0x0000000000049947 */ /* 0x000fee0003800000 */
[----:B------:R3:W5:Y:S02]  /*b950*/  LDG.E.LTC128B R54, desc[UR24][R8.64+0x20] ;  /* 0x0000201808367981 */ /* 0x000764000c1e1920 */
.L_x_177:
[----:B------:R-:W-:Y:S05]  /*b960*/  BSYNC B1 ;  /* 0x0000000000017941 */ /* 0x000fea0003800000 */
.L_x_176:
[----:B---3--:R-:W3:Y:S01]  /*b970*/  LDL.LU R8, [R1+0x10] ;  /* 0x0000100001087983 */ /* 0x008ee20000300800 */
[----:B-----5:R-:W-:Y:S01]  /*b980*/  FMUL R2, R54, UR27 ;  /* 0x0000001b36027c20 */ /* 0x020fe20008400000 */
[C---:B------:R-:W-:Y:S02]  /*b990*/  LEA R6, P2, R7.reuse, UR8, 0x2 ;  /* 0x0000000807067c11 */ /* 0x040fe4000f8410ff */
[----:B-1----:R-:W4:Y:S02]  /*b9a0*/  LDL.LU R21, [R1+0x14] ;  /* 0x0000140001157983 */ /* 0x002f240000300800 */
[----:B------:R-:W-:Y:S01]  /*b9b0*/  LEA.HI.X R7, R7, UR9, R10, 0x2, P2 ;  /* 0x0000000907077c11 */ /* 0x000fe200090f140a */
[----:B---3--:R-:W-:-:S05]  /*b9c0*/  FFMA R9, R8, UR26, R2 ;  /* 0x0000001a08097c23 */ /* 0x008fca0008000002 */
        /* <DEDUP_REMOVED lines=12> */
[----:B------:R-:W-:Y:S01]  /*ba90*/  LEA R8, P2, R2, UR8, 0x2 ;  /* 0x0000000802087c11 */ /* 0x000fe2000f8410ff */
[----:B---3--:R-:W-:Y:S01]  /*baa0*/  IMAD.WIDE.U32 R6, R32, 0x1c, R4 ;  /* 0x0000001c20067825 */ /* 0x008fe200078e0004 */
[----:B------:R-:W-:Y:S02]  /*bab0*/  ISETP.GT.AND P5, PT, R46, RZ, P1 ;  /* 0x000000ff2e00720c */ /* 0x000fe40000fa4270 */
[----:B------:R-:W-:Y:S01]  /*bac0*/  LEA.HI.X R9, R2, UR9, R9, 0x2, P2 ;  /* 0x0000000902097c11 */ /* 0x000fe200090f1409 */
[----:B--2---:R-:W-:Y:S01]  /*bad0*/  IMAD.IADD R19, R3, 0x1, R7 ;  /* 0x0000000103137824 */ /* 0x004fe200078e0207 */
        /* <DEDUP_REMOVED lines=12> */
.L_x_179:
[----:B------:R-:W-:Y:S05]  /*bba0*/  BSYNC B1 ;  /* 0x0000000000017941 */ /* 0x000fea0003800000 */
.L_x_178:
[----:B------:R-:W1:Y:S01]  /*bbb0*/  LDL.LU R20, [R1+0x18] ;  /* 0x0000180001147983 */ /* 0x000e620000300800 */
[----:B------:R-:W-:Y:S01]  /*bbc0*/  ISETP.GT.AND P2, PT, R46, 0x8, P0 ;  /* 0x000000082e00780c */ /* 0x000fe20000744270 */
[----:B-----5:R-:W-:Y:S01]  /*bbd0*/  FMUL R2, R54, UR27 ;  /* 0x0000001b36027c20 */ /* 0x020fe20008400000 */
[----:B0-----:R-:W-:Y:S01]  /*bbe0*/  IADD3 R4, P0, R4, R51, RZ ;  /* 0x0000003304047210 */ /* 0x001fe20007f1e0ff */
[----:B------:R-:W-:Y:S01]  /*bbf0*/  IMAD.WIDE.U32 R6, R0, UR6, R10 ;  /* 0x0000000600067c25 */ /* 0x000fe2000f8e000a */
[----:B------:R-:W-:Y:S02]  /*bc00*/  BSSY B1, `(.L_x_180) ;  /* 0x000000d000017945 */ /* 0x000fe40003800000 */
[----:B------:R-:W-:Y:S01]  /*bc10*/  IADD3.X R5, R5, R33, RZ, P0, !PT ;  /* 0x0000002105057210 */ /* 0x000fe200007fe4ff */
[----:B------:R-:W-:Y:S01]  /*bc20*/  IMAD.WIDE.U32 R10, R34, R30, R14 ;  /* 0x0000001e220a7225 */ /* 0x000fe200078e000e */
[----:B--2---:R-:W-:-:S03]  /*bc30*/  LEA R8, P0, R6, UR8, 0x2 ;  /* 0x0000000806087c11 */ /* 0x004fc6000f8010ff */
[----:B------:R-:W-:Y:S01]  /*bc40*/  IMAD.IADD R9, R48, 0x1, R7 ;  /* 0x0000000130097824 */ /* 0x000fe200078e0207 */
[----:B------:R-:W-:Y:S01]  /*bc50*/  IADD3 R10, P4, P6, R178, R10, R36 ;  /* 0x0000000ab20a7210 */ /* 0x000fe20007e9e024 */
[----:B------:R-:W-:-:S03]  /*bc60*/  IMAD.IADD R7, R49, 0x1, R11 ;  /* 0x0000000131077824 */ /* 0x000fc600078e020b */
[----:B------:R-:W-:Y:S02]  /*bc70*/  LEA.HI.X R9, R6, UR9, R9, 0x2, P0 ;  /* 0x0000000906097c11 */ /* 0x000fe400080f1409 */
[----:B------:R-:W-:Y:S01]  /*bc80*/  IADD3.X R11, R179, R7, R37, P4, P6 ;  /* 0x00000007b30b7210 */ /* 0x000fe200027ec425 */
[----:B-1----:R-:W-:-:S05]  /*bc90*/  FFMA R21, R20, UR26, R2 ;  /* 0x0000001a14157c23 */ /* 0x002fca0008000002 */
[----:B------:R0:W-:Y:S01]  /*bca0*/  @P5 STG.E desc[UR24][R4.64], R21 ;  /* 0x0000001504005986 */ /* 0x0001e2000c101918 */
[----:B------:R-:W-:Y:S05]  /*bcb0*/  @!P2 BRA `(.L_x_181) ;  /* 0x000000000004a947 */ /* 0x000fea0003800000 */
[----:B------:R1:W5:Y:S02]  /*bcc0*/  LDG.E.LTC128B R54, desc[UR24][R8.64+0x20] ;  /* 0x0000201808367981 */ /* 0x000364000c1e1920 */
.L_x_181:
[----:B------:R-:W-:Y:S05]  /*bcd0*/  BSYNC B1 ;  /* 0x0000000000017941 */ /* 0x000fea0003800000 */
.L_x_180:
[----:B-1----:R-:W2:Y:S01]  /*bce0*/  LDL.LU R8, [R1+0x1c] ;  /* 0x00001c0001087983 */ /* 0x002ea20000300800 */
        /* <DEDUP_REMOVED lines=8> */
[----:B------:R-:W-:Y:S01]  /*bd70*/  IADD3 R7, P6, R28, R16, RZ ;  /* 0x000000101c077210 */ /* 0x000fe20007fde0ff */
[----:B------:R-:W-:-:S04]  /*bd80*/  IMAD.IADD R20, R50, 0x1, R17 ;  /* 0x0000000132147824 */ /* 0x000fc800078e0211 */
[----:B------:R-:W-:Y:S02]  /*bd90*/  IMAD.X R10, R20, 0x1, R29, P6 ;  /* 0x00000001140a7824 */ /* 0x000fe400030e061d */
[----:B--2---:R-:W-:Y:S01]  /*bda0*/  FFMA R11, R8, UR26, R2 ;  /* 0x0000001a080b7c23 */ /* 0x004fe20008000002 */
[----:B------:R-:W-:-:S04]  /*bdb0*/  LEA R8, P5, R6, UR8, 0x2 ;  /* 0x0000000806087c11 */ /* 0x000fc8000f8a10ff */
[----:B------:R1:W-:Y:S01]  /*bdc0*/  @P2 STG.E desc[UR24][R18.64+0x20], R11 ;  /* 0x0000200b12002986 */ /* 0x0003e2000c101918 */
[----:B------:R-:W-:Y:S01]  /*bdd0*/  LEA.HI.X R9, R6, UR9, R9, 0x2, P5 ;  /* 0x0000000906097c11 */ /* 0x000fe2000a8f1409 */
[----:B------:R-:W-:Y:S07]  /*bde0*/  @!P1 BRA `(.L_x_183) ;  /* 0x0000000000049947 */ /* 0x000fee0003800000 */
[----:B------:R2:W5:Y:S02]  /*bdf0*/  LDG.E.LTC128B R54, desc[UR24][R8.64+0x20] ;  /* 0x0000201808367981 */ /* 0x000564000c1e1920 */
.L_x_183:
[----:B------:R-:W-:Y:S05]  /*be00*/  BSYNC B1 ;  /* 0x0000000000017941 */ /* 0x000fea0003800000 */
.L_x_182:
[----:B--2---:R-:W2:Y:S01]  /*be10*/  LDL.LU R8, [R1+0x20] ;  /* 0x0000200001087983 */ /* 0x004ea20000300800 */
[----:B-----5:R-:W-:Y:S01]  /*be20*/  FMUL R2, R54, UR27 ;  /* 0x0000001b36027c20 */ /* 0x020fe20008400000 */
[C---:B------:R-:W-:Y:S02]  /*be30*/  LEA R6, P2, R7.reuse, UR8, 0x2 ;  /* 0x0000000807067c11 */ /* 0x040fe4000f8410ff */
[----:B0-----:R-:W3:Y:S02]  /*be40*/  LDL.LU R21, [R1+0x24] ;  /* 0x0000240001157983 */ /* 0x001ee40000300800 */
[----:B------:R-:W-:Y:S01]  /*be50*/  LEA.HI.X R7, R7, UR9, R10, 0x2, P2 ;  /* 0x0000000907077c11 */ /* 0x000fe200090f140a */
[----:B--2---:R-:W-:-:S05]  /*be60*/  FFMA R9, R8, UR26, R2 ;  /* 0x0000001a08097c23 */ /* 0x004fca0008000002 */
        /* <DEDUP_REMOVED lines=10> */
[----:B0-----:R-:W-:Y:S01]  /*bf10*/  IADD3.X R9, R17, R29, RZ, P2, !PT ;  /* 0x0000001d11097210 */ /* 0x001fe200017fe4ff */
[----:B--2---:R-:W-:Y:S01]  /*bf20*/  IMAD.WIDE.U32 R6, R32, 0x1c, R4 ;  /* 0x0000001c20067825 */ /* 0x004fe200078e0004 */
[C---:B------:R-:W-:Y:S02]  /*bf30*/  LEA R8, P2, R2.reuse, UR8, 0x2 ;  /* 0x0000000802087c11 */ /* 0x040fe4000f8410ff */
[----:B------:R-:W-:Y:S01]  /*bf40*/  IADD3.X R13, R31, R50, R13, P5, !PT ;  /* 0x000000321f0d7210 */ /* 0x000fe20002ffe40d */
[----:B-1----:R-:W-:Y:S01]  /*bf50*/  IMAD.IADD R19, R3, 0x1, R7 ;  /* 0x0000000103137824 */ /* 0x002fe200078e0207 */
[----:B------:R-:W-:Y:S01]  /*bf60*/  LEA.HI.X R9, R2, UR9, R9, 0x2, P2 ;  /* 0x0000000902097c11 */ /* 0x000fe200090f1409 */
[----:B------:R-:W-:Y:S01]  /*bf70*/  IMAD.MOV.U32 R18, RZ, RZ, R6 ;  /* 0x000000ffff127224 */ /* 0x000fe200078e0006 */
[----:B------:R-:W-:Y:S01]  /*bf80*/  ISETP.GT.AND P5, PT, R46, RZ, P1 ;  /* 0x000000ff2e00720c */ /* 0x000fe20000fa4270 */
[-C--:B------:R-:W-:Y:S01]  /*bf90*/  IMAD.WIDE.U32 R10, R34, R30.reuse, R12 ;  /* 0x0000001e220a7225 */ /* 0x080fe200078e000c */
[----:B------:R-:W-:-:S03]  /*bfa0*/  IADD3 R14, P6, R14, R30, RZ ;  /* 0x0000001e0e0e7210 */ /* 0x000fc60007fde0ff */
[----:B------:R-:W-:Y:S01]  /*bfb0*/  IMAD.IADD R7, R49, 0x1, R11 ;  /* 0x0000000131077824 */ /* 0x000fe200078e020b */
[----:B------:R-:W-:Y:S02]  /*bfc0*/  IADD3.X R15, R31, R50, R15, P6, !PT ;  /* 0x000000321f0f7210 */ /* 0x000fe400037fe40f */
[----:B------:R-:W-:-:S04]  /*bfd0*/  IADD3 R10, P2, P6, R178, R10, R36 ;  /* 0x0000000ab20a7210 */ /* 0x000fc80007e5e024 */
[----:B------:R-:W-:Y:S01]  /*bfe0*/  IADD3.X R11, R179, R7, R37, P2, P6 ;  /* 0x00000007b30b7210 */ /* 0x000fe200017ec425 */
[----:B----4-:R-:W-:-:S04]  /*bff0*/  FMUL R2, R54, UR27 ;  /* 0x0000001b36027c20 */ /* 0x010fc80008400000 */
[----:B---3--:R-:W-:-:S05]  /*c000*/  FFMA R21, R21, UR26, R2 ;  /* 0x0000001a15157c23 */ /* 0x008fca0008000002 */
[----:B------:R0:W-:Y:S01]  /*c010*/  @P4 STG.E desc[UR24][R18.64], R21 ;  /* 0x0000001512004986 */ /* 0x0001e2000c101918 */
[----:B------:R-:W-:Y:S05]  /*c020*/  @!P5 BRA `(.L_x_185) ;  /* 0x000000000004d947 */ /* 0x000fea0003800000 */
[----:B------:R1:W5:Y:S02]  /*c030*/  LDG.E.LTC128B R54, desc[UR24][R8.64] ;  /* 0x0000001808367981 */ /* 0x000364000c1e1920 */
.L_x_185:
[----:B------:R-:W-:Y:S05]  /*c040*/  BSYNC B1 ;  /* 0x0000000000017941 */ /* 0x000fea0003800000 */
.L_x_184:
[----:B------:R-:W0:Y:S01]  /*c050*/  LDL.LU R20, [R1+0x28] ;  /* 0x0000280001147983 */ /* 0x000e220000300800 */
[----:B------:R-:W-:Y:S01]  /*c060*/  ISETP.GT.AND P2, PT, R46, 0x8, P0 ;  /* 0x000000082e00780c */ /* 0x000fe20000744270 */
[----:B-----5:R-:W-:Y:S01]  /*c070*/  FMUL R2, R54, UR27 ;  /* 0x0000001b36027c20 */ /* 0x020fe20008400000 */
[----:B------:R-:W-:Y:S01]  /*c080*/  IADD3 R4, P0, R4, R51, RZ ;  /* 0x0000003304047210 */ /* 0x000fe20007f1e0ff */
[----:B------:R-:W-:Y:S01]  /*c090*/  IMAD.WIDE.U32 R6, R0, UR6, R10 ;  /* 0x0000000600067c25 */ /* 0x000fe2000f8e000a */
[----:B------:R-:W-:Y:S03]  /*c0a0*/  BSSY B1, `(.L_x_186) ;  /* 0x000000d000017945 */ /* 0x000fe60003800000 */
[----:B------:R-:W-:Y:S01]  /*c0b0*/  IMAD.X R5, R5, 0x1, R33, P0 ;  /* 0x0000000105057824 */ /* 0x000fe200000e0621 */
[----:B-1----:R-:W-:Y:S01]  /*c0c0*/  LEA R8, P0, R6, UR8, 0x2 ;  /* 0x0000000806087c11 */ /* 0x002fe2000f8010ff */
[----:B------:R-:W-:-:S04]  /*c0d0*/  IMAD.WIDE.U32 R10, R34, R30, R14 ;  /* 0x0000001e220a7225 */ /* 0x000fc800078e000e */
[----:B------:R-:W-:Y:S01]  /*c0e0*/  IMAD.IADD R9, R48, 0x1, R7 ;  /* 0x0000000130097824 */ /* 0x000fe200078e0207 */
[----:B------:R-:W-:Y:S01]  /*c0f0*/  IADD3 R10, P4, P6, R178, R10, R36 ;  /* 0x0000000ab20a7210 */ /* 0x000fe20007e9e024 */
[----:B------:R-:W-:-:S03]  /*c100*/  IMAD.IADD R7, R49, 0x1, R11 ;  /* 0x0000000131077824 */ /* 0x000fc600078e020b */
[----:B------:R-:W-:Y:S02]  /*c110*/  LEA.HI.X R9, R6, UR9, R9, 0x2, P0 ;  /* 0x0000000906097c11 */ /* 0x000fe400080f1409 */
[----:B------:R-:W-:Y:S01]  /*c120*/  IADD3.X R11, R179, R7, R37, P4, P6 ;  /* 0x00000007b30b7210 */ /* 0x000fe200027ec425 */
[----:B0-----:R-:W-:-:S05]  /*c130*/  FFMA R21, R20, UR26, R2 ;  /* 0x0000001a14157c23 */ /* 0x001fca0008000002 */
[----:B------:R0:W-:Y:S01]  /*c140*/  @P5 STG.E desc[UR24][R4.64], R21 ;  /* 0x0000001504005986 */ /* 0x0001e2000c101918 */
[----:B------:R-:W-:Y:S05]  /*c150*/  @!P2 BRA `(.L_x_187) ;  /* 0x000000000004a947 */ /* 0x000fea0003800000 */
[----:B------:R1:W5:Y:S02]  /*c160*/  LDG.E.LTC128B R54, desc[UR24][R8.64+0x20] ;  /* 0x0000201808367981 */ /* 0x000364000c1e1920 */
.L_x_187:
[----:B------:R-:W-:Y:S05]  /*c170*/  BSYNC B1 ;  /* 0x0000000000017941 */ /* 0x000fea0003800000 */
.L_x_186:
[----:B-1----:R-:W2:Y:S01]  /*c180*/  LDL.LU R8, [R1+0x2c] ;  /* 0x00002c0001087983 */ /* 0x002ea20000300800 */
[----:B-----5:R-:W-:Y:S01]  /*c190*/  FMUL R2, R54, UR27 ;  /* 0x0000001b36027c20 */ /* 0x020fe20008400000 */
[----:B------:R-:W-:Y:S01]  /*c1a0*/  IMAD.WIDE.U32 R6, R0, UR6, R10 ;  /* 0x0000000600067c25 */ /* 0x000fe2000f8e000a */
[----:B------:R-:W-:Y:S01]  /*c1b0*/  ISETP.GT.AND P1, PT, R46, 0x8, P1 ;  /* 0x000000082e00780c */ /* 0x000fe20000f24270 */
[----:B------:R-:W-:Y:S01]  /*c1c0*/  BSSY B1, `(.L_x_188) ;  /* 0x000000e000017945 */ /* 0x000fe20003800000 */
[----:B------:R-:W-:Y:S01]  /*c1d0*/  ISETP.GT.AND P0, PT, R47, 0xd8, PT ;  /* 0x000000d82f00780c */ /* 0x000fe20003f04270 */
[----:B------:R-:W-:Y:S01]  /*c1e0*/  IMAD.WIDE.U32 R16, R30, 0x7, R16 ;  /* 0x000000071e107825 */ /* 0x000fe200078e0010 */
[----:B------:R-:W-:Y:S02]  /*c1f0*/  IADD3 R9, R48, R7, RZ ;  /* 0x0000000730097210 */ /* 0x000fe40007ffe0ff */
[----:B------:R-:W-:Y:S01]  /*c200*/  ISETP.GT.AND P4, PT, R46, RZ, P0 ;  /* 0x000000ff2e00720c */ /* 0x000fe20000784270 */
[----:B------:R-:W-:Y:S01]  /*c210*/  IMAD.IADD R20, R50, 0x1, R17 ;  /* 0x0000000132147824 */ /* 0x000fe200078e0211 */
        /* <DEDUP_REMOVED lines=8> */
.L_x_189:
[----:B------:R-:W-:Y:S05]  /*c2a0*/  BSYNC B1 ;  /* 0x0000000000017941 */ /* 0x000fea0003800000 */
.L_x_188:
        /* <DEDUP_REMOVED lines=17> */
[----:B0-----:R-:W-:Y:S01]  /*c3c0*/  IMAD.X R9, R17, 0x1, R29, P2 ;  /* 0x0000000111097824 */ /* 0x001fe200010e061d */
[----:B------:R-:W-:Y:S01]  /*c3d0*/  LEA R8, P2, R2, UR8, 0x2 ;  /* 0x0000000802087c11 */ /* 0x000fe2000f8410ff */
[----:B--2---:R-:W-:Y:S01]  /*c3e0*/  IMAD.WIDE.U32 R6, R32, 0x1c, R4 ;  /* 0x0000001c20067825 */ /* 0x004fe200078e0004 */
[----:B------:R-:W-:Y:S02]  /*c3f0*/  ISETP.GT.AND P5, PT, R46, RZ, P1 ;  /* 0x000000ff2e00720c */ /* 0x000fe40000fa4270 */
[----:B------:R-:W-:Y:S01]  /*c400*/  LEA.HI.X R9, R2, UR9, R9, 0x2, P2 ;  /* 0x0000000902097c11 */ /* 0x000fe200090f1409 */
[----:B-1----:R-:W-:Y:S01]  /*c410*/  IMAD.IADD R19, R3, 0x1, R7 ;  /* 0x0000000103137824 */ /* 0x002fe200078e0207 */
        /* <DEDUP_REMOVED lines=12> */
.L_x_191:
[----:B------:R-:W-:Y:S05]  /*c4e0*/  BSYNC B1 ;  /* 0x0000000000017941 */ /* 0x000fea0003800000 */
.L_x_190:
        /* <DEDUP_REMOVED lines=18> */
.L_x_193:
[----:B------:R-:W-:Y:S05]  /*c610*/  BSYNC B1 ;  /* 0x0000000000017941 */ /* 0x000fea0003800000 */
.L_x_192:
        /* <DEDUP_REMOVED lines=18> */
.L_x_195:
[----:B------:R-:W-:Y:S05]  /*c740*/  BSYNC B1 ;  /* 0x0000000000017941 */ /* 0x000fea0003800000 */
.L_x_194:
        /* <DEDUP_REMOVED lines=18> */
[----:B0-----:R-:W-:Y:S01]  /*c870*/  IMAD.X R9, R17, 0x1, R29, P2 ;  /* 0x0000000111097824 */ /* 0x001fe200010e061d */
[----:B------:R-:W-:Y:S01]  /*c880*/  LEA R8, P2, R2, UR8, 0x2 ;  /* 0x0000000802087c11 */ /* 0x000fe2000f8410ff */
[----:B-1----:R-:W-:Y:S01]  /*c890*/  IMAD.IADD R19, R3, 0x1, R7 ;  /* 0x0000000103137824 */ /* 0x002fe200078e0207 */
[----:B------:R-:W-:Y:S01]  /*c8a0*/  ISETP.GT.AND P5, PT, R46, RZ, P1 ;  /* 0x000000ff2e00720c */ /* 0x000fe20000fa4270 */
[----:B------:R-:W-:Y:S01]  /*c8b0*/  IMAD.MOV.U32 R18, RZ, RZ, R6 ;  /* 0x000000ffff127224 */ /* 0x000fe200078e0006 */
[----:B------:R-:W-:Y:S01]  /*c8c0*/  LEA.HI.X R9, R2, UR9, R9, 0x2, P2 ;  /* 0x0000000902097c11 */ /* 0x000fe200090f1409 */
        /* <DEDUP_REMOVED lines=11> */
.L_x_197:
[----:B------:R-:W-:Y:S05]  /*c980*/  BSYNC B1 ;  /* 0x0000000000017941 */ /* 0x000fea0003800000 */
.L_x_196:
        /* <DEDUP_REMOVED lines=10> */
[----:B------:R-:W-:Y:S02]  /*ca30*/  IADD3 R7, R49, R11, RZ ;  /* 0x0000000b31077210 */ /* 0x000fe40007ffe0ff */
[----:B------:R-:W-:Y:S02]  /*ca40*/  IADD3 R10, P4, P6, R178, R10, R36 ;  /* 0x0000000ab20a7210 */ /* 0x000fe40007e9e024 */
[----:B------:R-:W-:Y:S02]  /*ca50*/  LEA.HI.X R9, R6, UR9, R9, 0x2, P0 ;  /* 0x0000000906097c11 */ /* 0x000fe400080f1409 */
[----:B------:R-:W-:Y:S01]  /*ca60*/  IADD3.X R11, R179, R7, R37, P4, P6 ;  /* 0x00000007b30b7210 */ /* 0x000fe200027ec425 */
[----:B0-----:R-:W-:-:S05]  /*ca70*/  FFMA R21, R20, UR26, R2 ;  /* 0x0000001a14157c23 */ /* 0x001fca0008000002 */
[----:B------:R0:W-:Y:S01]  /*ca80*/  @P5 STG.E desc[UR24][R4.64], R21 ;  /* 0x0000001504005986 */ /* 0x0001e2000c101918 */
[----:B------:R-:W-:Y:S05]  /*ca90*/  @!P2 BRA `(.L_x_199) ;  /* 0x000000000004a947 */ /* 0x000fea0003800000 */
[----:B------:R1:W5:Y:S02]  /*caa0*/  LDG.E.LTC128B R54, desc[UR24][R8.64+0x20] ;  /* 0x0000201808367981 */ /* 0x000364000c1e1920 */
.L_x_199:
[----:B------:R-:W-:Y:S05]  /*cab0*/  BSYNC B1 ;  /* 0x0000000000017941 */ /* 0x000fea0003800000 */
.L_x_198:
        /* <DEDUP_REMOVED lines=18> */
.L_x_201:
[----:B------:R-:W-:Y:S05]  /*cbe0*/  BSYNC B1 ;  /* 0x0000000000017941 */ /* 0x000fea0003800000 */
.L_x_200:
        /* <DEDUP_REMOVED lines=31> */
[----:B---3--:R-:W-:-:S05]  /*cde0*/  FFMA R21, R21, UR26, R2 ;  /* 0x0000001a15157c23 */ /* 0x008fca0008000002 */
[----:B------:R0:W-:Y:S01]  /*cdf0*/  @P4 STG.E desc[UR24][R18.64], R21 ;  /* 0x0000001512004986 */ /* 0x0001e2000c101918 */
[----:B------:R-:W-:Y:S05]  /*ce00*/  @!P5 BRA `(.L_x_203) ;  /* 0x000000000004d947 */ /* 0x000fea0003800000 */
[----:B------:R1:W5:Y:S02]  /*ce10*/  LDG.E.LTC128B R54, desc[UR24][R8.64] ;  /* 0x0000001808367981 */ /* 0x000364000c1e1920 */
.L_x_203:
[----:B------:R-:W-:Y:S05]  /*ce20*/  BSYNC B1 ;  /* 0x0000000000017941 */ /* 0x000fea0003800000 */
.L_x_202:
        /* <DEDUP_REMOVED lines=18> */
.L_x_205:
[----:B------:R-:W-:Y:S05]  /*cf50*/  BSYNC B1 ;  /* 0x0000000000017941 */ /* 0x000fea0003800000 */
.L_x_204:
        /* <DEDUP_REMOVED lines=10> */
[----:B------:R-:W-:-:S05]  /*d000*/  IMAD.IADD R20, R50, 0x1, R17 ;  /* 0x0000000132147824 */ /* 0x000fca00078e0211 */
[----:B------:R-:W-:Y:S01]  /*d010*/  IADD3.X R10, R20, R29, RZ, P6, !PT ;  /* 0x0000001d140a7210 */ /* 0x000fe200037fe4ff */
[----:B--2---:R-:W-:Y:S01]  /*d020*/  FFMA R11, R8, UR26, R2 ;  /* 0x0000001a080b7c23 */ /* 0x004fe20008000002 */
[----:B------:R-:W-:-:S04]  /*d030*/  LEA R8, P5, R6, UR8, 0x2 ;  /* 0x0000000806087c11 */ /* 0x000fc8000f8a10ff */
[----:B------:R1:W-:Y:S01]  /*d040*/  @P2 STG.E desc[UR24][R18.64+0x20], R11 ;  /* 0x0000200b12002986 */ /* 0x0003e2000c101918 */
[----:B------:R-:W-:Y:S01]  /*d050*/  LEA.HI.X R9, R6, UR9, R9, 0x2, P5 ;  /* 0x0000000906097c11 */ /* 0x000fe2000a8f1409 */
[----:B------:R-:W-:Y:S07]  /*d060*/  @!P1 BRA `(.L_x_207) ;  /* 0x0000000000049947 */ /* 0x000fee0003800000 */
[----:B------:R2:W5:Y:S02]  /*d070*/  LDG.E.LTC128B R54, desc[UR24][R8.64+0x20] ;  /* 0x0000201808367981 */ /* 0x000564000c1e1920 */
.L_x_207:
[----:B------:R-:W-:Y:S05]  /*d080*/  BSYNC B1 ;  /* 0x0000000000017941 */ /* 0x000fea0003800000 */
.L_x_206:
        /* <DEDUP_REMOVED lines=31> */
[----:B---3--:R-:W-:-:S05]  /*d280*/  FFMA R21, R21, UR26, R2 ;  /* 0x0000001a15157c23 */ /* 0x008fca0008000002 */
[----:B------:R0:W-:Y:S01]  /*d290*/  @P4 STG.E desc[UR24][R18.64], R21 ;  /* 0x0000001512004986 */ /* 0x0001e2000c101918 */
[----:B------:R-:W-:Y:S05]  /*d2a0*/  @!P5 BRA `(.L_x_209) ;  /* 0x000000000004d947 */ /* 0x000fea0003800000 */
[----:B------:R1:W5:Y:S02]  /*d2b0*/  LDG.E.LTC128B R54, desc[UR24][R8.64] ;  /* 0x0000001808367981 */ /* 0x000364000c1e1920 */
.L_x_209:
[----:B------:R-:W-:Y:S05]  /*d2c0*/  BSYNC B1 ;  /* 0x0000000000017941 */ /* 0x000fea0003800000 */
.L_x_208:
[----:B------:R-:W0:Y:S01]  /*d2d0*/  LDL.LU R20, [R1+0x68] ;  /* 0x0000680001147983 */ /* 0x000e220000300800 */
[----:B------:R-:W-:Y:S01]  /*d2e0*/  ISETP.GT.AND P2, PT, R46, 0x8, P0 ;  /* 0x000000082e00780c */ /* 0x000fe20000744270 */
[----:B-----5:R-:W-:Y:S01]  /*d2f0*/  FMUL R2, R54, UR27 ;  /* 0x0000001b36027c20 */ /* 0x020fe20008400000 */
[----:B------:R-:W-:Y:S01]  /*d300*/  IADD3 R4, P0, R4, R51, RZ ;  /* 0x0000003304047210 */ /* 0x000fe20007f1e0ff */
[----:B------:R-:W-:Y:S01]  /*d310*/  IMAD.WIDE.U32 R6, R0, UR6, R10 ;  /* 0x0000000600067c25 */ /* 0x000fe2000f8e000a */
[----:B------:R-:W-:Y:S03]  /*d320*/  BSSY B1, `(.L_x_210) ;  /* 0x000000d000017945 */ /* 0x000fe60003800000 */
[----:B------:R-:W-:Y:S01]  /*d330*/  IMAD.X R5, R5, 0x1, R33, P0 ;  /* 0x0000000105057824 */ /* 0x000fe200000e0621 */
[----:B-1----:R-:W-:Y:S01]  /*d340*/  IADD3 R9, R48, R7, RZ ;  /* 0x0000000730097210 */ /* 0x002fe20007ffe0ff */
[----:B------:R-:W-:Y:S01]  /*d350*/  IMAD.WIDE.U32 R10, R34, R30, R14 ;  /* 0x0000001e220a7225 */ /* 0x000fe200078e000e */
[----:B------:R-:W-:-:S03]  /*d360*/  LEA R8, P0, R6, UR8, 0x2 ;  /* 0x0000000806087c11 */ /* 0x000fc6000f8010ff */
[----:B------:R-:W-:Y:S01]  /*d370*/  IMAD.IADD R7, R49, 0x1, R11 ;  /* 0x0000000131077824 */ /* 0x000fe200078e020b */
[----:B------:R-:W-:Y:S02]  /*d380*/  IADD3 R10, P4, P6, R178, R10, R36 ;  /* 0x0000000ab20a7210 */ /* 0x000fe40007e9e024 */
[----:B------:R-:W-:Y:S02]  /*d390*/  LEA.HI.X R9, R6, UR9, R9, 0x2, P0 ;  /* 0x0000000906097c11 */ /* 0x000fe400080f1409 */
[----:B------:R-:W-:Y:S01]  /*d3a0*/  IADD3.X R11, R179, R7, R37, P4, P6 ;  /* 0x00000007b30b7210 */ /* 0x000fe200027ec425 */
[----:B0-----:R-:W-:-:S05]  /*d3b0*/  FFMA R21, R20, UR26, R2 ;  /* 0x0000001a14157c23 */ /* 0x001fca0008000002 */
[----:B------:R0:W-:Y:S01]  /*d3c0*/  @P5 STG.E desc[UR24][R4.64], R21 ;  /* 0x0000001504005986 */ /* 0x0001e2000c101918 */
[----:B------:R-:W-:Y:S05]  /*d3d0*/  @!P2 BRA `(.L_x_211) ;  /* 0x000000000004a947 */ /* 0x000fea0003800000 */
[----:B------:R1:W5:Y:S02]  /*d3e0*/  LDG.E.LTC128B R54, desc[UR24][R8.64+0x20] ;  /* 0x0000201808367981 */ /* 0x000364000c1e1920 */
.L_x_211:
[----:B------:R-:W-:Y:S05]  /*d3f0*/  BSYNC B1 ;  /* 0x0000000000017941 */ /* 0x000fea0003800000 */
.L_x_210:
        /* <DEDUP_REMOVED lines=10> */
[----:B0-----:R-:W-:-:S04]  /*d4a0*/  IMAD.IADD R21, R50, 0x1, R17 ;  /* 0x0000000132157824 */ /* 0x001fc800078e0211 */
[----:B------:R-:W-:Y:S02]  /*d4b0*/  IMAD.X R10, R21, 0x1, R29, P6 ;  /* 0x00000001150a7824 */ /* 0x000fe400030e061d */
[----:B--2---:R-:W-:Y:S01]  /*d4c0*/  FFMA R11, R8, UR26, R2 ;  /* 0x0000001a080b7c23 */ /* 0x004fe20008000002 */
[----:B------:R-:W-:-:S04]  /*d4d0*/  LEA R8, P5, R6, UR8, 0x2 ;  /* 0x0000000806087c11 */ /* 0x000fc8000f8a10ff */
[----:B------:R0:W-:Y:S01]  /*d4e0*/  @P2 STG.E desc[UR24][R18.64+0x20], R11 ;  /* 0x0000200b12002986 */ /* 0x0001e2000c101918 */
[----:B------:R-:W-:Y:S01]  /*d4f0*/  LEA.HI.X R9, R6, UR9, R9, 0x2, P5 ;  /* 0x0000000906097c11 */ /* 0x000fe2000a8f1409 */
[----:B------:R-:W-:Y:S07]  /*d500*/  @!P1 BRA `(.L_x_213) ;  /* 0x0000000000049947 */ /* 0x000fee0003800000 */
[----:B------:R1:W5:Y:S02]  /*d510*/  LDG.E.LTC128B R54, desc[UR24][R8.64+0x20] ;  /* 0x0000201808367981 */ /* 0x000364000c1e1920 */
.L_x_213:
[----:B------:R-:W-:Y:S05]  /*d520*/  BSYNC B1 ;  /* 0x0000000000017941 */ /* 0x000fea0003800000 */
.L_x_212:
[----:B-1----:R-:W2:Y:S01]  /*d530*/  LDL.LU R8, [R1+0x70] ;  /* 0x0000700001087983 */ /* 0x002ea20000300800 */
[----:B-----5:R-:W-:Y:S01]  /*d540*/  FMUL R2, R54, UR27 ;  /* 0x0000001b36027c20 */ /* 0x020fe20008400000 */
[C---:B------:R-:W-:Y:S02]  /*d550*/  LEA R6, P2, R7.reuse, UR8, 0x2 ;  /* 0x0000000807067c11 */ /* 0x040fe4000f8410ff */
[----:B------:R-:W3:Y:S02]  /*d560*/  LDL.LU R20, [R1+0x74] ;  /* 0x0000740001147983 */ /* 0x000ee40000300800 */
[----:B------:R-:W-:Y:S01]  /*d570*/  LEA.HI.X R7, R7, UR9, R10, 0x2, P2 ;  /* 0x0000000907077c11 */ /* 0x000fe200090f140a */
[----:B------:R-:W-:-:S04]  /*d580*/  IMAD.WIDE.U32 R12, R30, 0x7, R12 ;  /* 0x000000071e0c7825 */ /* 0x000fc800078e000c */
[----:B------:R-:W-:-:S04]  /*d590*/  IMAD.WIDE.U32 R14, R30, 0x7, R14 ;  /* 0x000000071e0e7825 */ /* 0x000fc800078e000e */
[----:B--2---:R-:W-:-:S05]  /*d5a0*/  FFMA R17, R8, UR26, R2 ;  /* 0x0000001a08117c23 */ /* 0x004fca0008000002 */
[----:B------:R1:W-:Y:S04]  /*d5b0*/  @P1 STG.E desc[UR24][R4.64+0x20], R17 ;  /* 0x0000201104001986 */ /* 0x0003e8000c101918 */
[----:B------:R2:W4:Y:S01]  /*d5c0*/  @P4 LDG.E.LTC128B R54, desc[UR24][R6.64] ;  /* 0x0000001806364981 */ /* 0x000522000c1e1920 */
[----:B------:R-:W-:Y:S01]  /*d5d0*/  IMAD.WIDE.U32 R8, R32, 0x1c, R4 ;  /* 0x0000001c20087825 */ /* 0x000fe200078e0004 */
[-C--:B------:R-:W-:Y:S01]  /*d5e0*/  IADD3 R2, P1, R12, R30.reuse, RZ ;  /* 0x0000001e0c027210 */ /* 0x080fe20007f3e0ff */
[----:B------:R-:W-:Y:S01]  /*d5f0*/  BSSY B1, `(.L_x_214) ;  /* 0x000001b000017945 */ /* 0x000fe20003800000 */
[----:B------:R-:W-:Y:S01]  /*d600*/  IADD3 R10, P2, R14, R30, RZ ;  /* 0x0000001e0e0a7210 */ /* 0x000fe20007f5e0ff */
[----:B0-----:R-:W-:Y:S01]  /*d610*/  IMAD.IADD R19, R3, 0x1, R9 ;  /* 0x0000000103137824 */ /* 0x001fe200078e0209 */
[CC--:B------:R-:W-:Y:S01]  /*d620*/  IADD3.X R3, R31.reuse, R50.reuse, R13, P1, !PT ;  /* 0x000000321f037210 */ /* 0x0c0fe20000ffe40d */
[----:B------:R-:W-:Y:S01]  /*d630*/  IMAD.MOV.U32 R18, RZ, RZ, R8 ;  /* 0x000000ffff127224 */ /* 0x000fe200078e0008 */
[----:B------:R-:W-:-:S02]  /*d640*/  IADD3.X R11, R31, R50, R15, P2, !PT ;  /* 0x000000321f0b7210 */ /* 0x000fc400017fe40f */
[-C--:B------:R-:W-:Y:S01]  /*d650*/  IADD3 R16, P2, P5, R28, R30.reuse, R16 ;  /* 0x0000001e1c107210 */ /* 0x080fe20007d5e010 */
[CC--:B--2---:R-:W-:Y:S01]  /*d660*/  IMAD.WIDE.U32 R6, R34.reuse, R30.reuse, R2 ;  /* 0x0000001e22067225 */ /* 0x0c4fe200078e0002 */
[----:B------:R-:W-:Y:S02]  /*d670*/  ISETP.GT.AND P1, PT, R47, 0xf9, PT ;  /* 0x000000f92f00780c */ /* 0x000fe40003f24270 */
[----:B------:R-:W-:Y:S01]  /*d680*/  IADD3.X R29, R29, R31, R21, P2, P5 ;  /* 0x0000001f1d1d7210 */ /* 0x000fe200017ea415 */
[----:B------:R-:W-:Y:S01]  /*d690*/  IMAD.WIDE.U32 R34, R34, R30, R10 ;  /* 0x0000001e22227225 */ /* 0x000fe200078e000a */
[C---:B------:R-:W-:Y:S02]  /*d6a0*/  LEA R2, P6, R16.reuse, UR8, 0x2 ;  /* 0x0000000810027c11 */ /* 0x040fe4000f8c10ff */
[C---:B------:R-:W-:Y:S01]  /*d6b0*/  IADD3 R7, R49.reuse, R7, RZ ;  /* 0x0000000731077210 */ /* 0x040fe20007ffe0ff */
[----:B------:R-:W-:Y:S01]  /*d6c0*/  IMAD.IADD R35, R49, 0x1, R35 ;  /* 0x0000000131237824 */ /* 0x000fe200078e0223 */
[----:B------:R-:W-:-:S02]  /*d6d0*/  LEA.HI.X R3, R16, UR9, R29, 0x2, P6 ;  /* 0x0000000910037c11 */ /* 0x000fc4000b0f141d */
[----:B------:R-:W-:Y:S02]  /*d6e0*/  ISETP.GT.AND P6, PT, R46, RZ, P1 ;  /* 0x000000ff2e00720c */ /* 0x000fe40000fc4270 */
[----:B------:R-:W-:-:S04]  /*d6f0*/  IADD3 R6, P5, P2, R178, R6, R36 ;  /* 0x00000006b2067210 */ /* 0x000fc80007abe024 */
[----:B------:R-:W-:Y:S01]  /*d700*/  IADD3.X R7, R179, R7, R37, P5, P2 ;  /* 0x00000007b3077210 */ /* 0x000fe20002fe4425 */
[----:B----4-:R-:W-:-:S04]  /*d710*/  FMUL R8, R54, UR27 ;  /* 0x0000001b36087c20 */ /* 0x010fc80008400000 */
[----:B---3--:R-:W-:Y:S01]  /*d720*/  FFMA R13, R20, UR26, R8 ;  /* 0x0000001a140d7c23 */ /* 0x008fe20008000008 */
[----:B------:R-:W-:-:S04]  /*d730*/  IADD3 R8, P5, P2, R178, R34, R36 ;  /* 0x00000022b2087210 */ /* 0x000fc80007abe024 */
[----:B------:R0:W-:Y:S01]  /*d740*/  @P4 STG.E desc[UR24][R18.64], R13 ;  /* 0x0000000d12004986 */ /* 0x0001e2000c101918 */
[----:B------:R-:W-:-:S05]  /*d750*/  IADD3 R10, P4, R4, R51, RZ ;  /* 0x00000033040a7210 */ /* 0x000fca0007f9e0ff */
[----:B------:R-:W-:Y:S02]  /*d760*/  IMAD.X R11, R5, 0x1, R33, P4 ;  /* 0x00000001050b7824 */ /* 0x000fe400020e0621 */
[----:B-1----:R-:W-:Y:S01]  /*d770*/  IMAD.WIDE.U32 R4, R0, UR6, R6 ;  /* 0x0000000600047c25 */ /* 0x002fe2000f8e0006 */
[----:B------:R-:W-:Y:S06]  /*d780*/  @!P6 BRA `(.L_x_215) ;  /* 0x000000000004e947 */ /* 0x000fec0003800000 */
[----:B------:R1:W5:Y:S02]  /*d790*/  LDG.E.LTC128B R54, desc[UR24][R2.64] ;  /* 0x0000001802367981 */ /* 0x000364000c1e1920 */
.L_x_215:
[----:B------:R-:W-:Y:S05]  /*d7a0*/  BSYNC B1 ;  /* 0x0000000000017941 */ /* 0x000fea0003800000 */
.L_x_214:
[----:B------:R-:W2:Y:S01]  /*d7b0*/  LDL.LU R6, [R1+0x78] ;  /* 0x0000780001067983 */ /* 0x000ea20000300800 */
[----:B-1---5:R-:W-:Y:S01]  /*d7c0*/  FMUL R3, R54, UR27 ;  /* 0x0000001b36037c20 */ /* 0x022fe20008400000 */
[----:B------:R-:W-:Y:S01]  /*d7d0*/  ISETP.GT.AND P0, PT, R46, 0x8, P0 ;  /* 0x000000082e00780c */ /* 0x000fe20000704270 */
[----:B------:R-:W-:Y:S01]  /*d7e0*/  IMAD.IADD R5, R48, 0x1, R5 ;  /* 0x0000000130057824 */ /* 0x000fe200078e0205 */
[----:B------:R-:W-:Y:S01]  /*d7f0*/  LEA R2, P4, R4, UR8, 0x2 ;  /* 0x0000000804027c11 */ /* 0x000fe2000f8810ff */
[----:B------:R-:W-:Y:S01]  /*d800*/  BSSY B1, `(.L_x_216) ;  /* 0x0000007000017945 */ /* 0x000fe20003800000 */
[----:B------:R-:W-:Y:S01]  /*d810*/  IADD3.X R9, R179, R35, R37, P5, P2 ;  /* 0x00000023b3097210 */ /* 0x000fe20002fe4425 */
[----:B--2---:R-:W-:Y:S01]  /*d820*/  FFMA R7, R6, UR26, R3 ;  /* 0x0000001a06077c23 */ /* 0x004fe20008000003 */
[----:B------:R-:W-:-:S04]  /*d830*/  LEA.HI.X R3, R4, UR9, R5, 0x2, P4 ;  /* 0x0000000904037c11 */ /* 0x000fc8000a0f1405 */
[----:B------:R1:W-:Y:S03]  /*d840*/  @P6 STG.E desc[UR24][R10.64], R7 ;  /* 0x000000070a006986 */ /* 0x0003e6000c101918 */
[----:B------:R-:W-:Y:S05]  /*d850*/  @!P0 BRA `(.L_x_217) ;  /* 0x0000000000048947 */ /* 0x000fea0003800000 */
[----:B------:R2:W5:Y:S02]  /*d860*/  LDG.E.LTC128B R54, desc[UR24][R2.64+0x20] ;  /* 0x0000201802367981 */ /* 0x000564000c1e1920 */
.L_x_217:
[----:B------:R-:W-:Y:S05]  /*d870*/  BSYNC B1 ;  /* 0x0000000000017941 */ /* 0x000fea0003800000 */
.L_x_216:
[----:B------:R-:W1:Y:S01]  /*d880*/  LDL.LU R5, [R1+0x7c] ;  /* 0x00007c0001057983 */ /* 0x000e620000300800 */
[----:B------:R-:W-:Y:S01]  /*d890*/  ISETP.GT.AND P1, PT, R46, 0x8, P1 ;  /* 0x000000082e00780c */ /* 0x000fe20000f24270 */
[----:B-----5:R-:W-:Y:S01]  /*d8a0*/  FMUL R4, R54, UR27 ;  /* 0x0000001b36047c20 */ /* 0x020fe20008400000 */
[----:B--2---:R-:W-:Y:S01]  /*d8b0*/  IMAD.WIDE.U32 R2, R0, UR6, R8 ;  /* 0x0000000600027c25 */ /* 0x004fe2000f8e0008 */
[----:B------:R-:W-:Y:S03]  /*d8c0*/  BSSY B1, `(.L_x_218) ;  /* 0x0000008000017945 */ /* 0x000fe60003800000 */
[----:B------:R-:W-:Y:S02]  /*d8d0*/  IMAD.IADD R3, R48, 0x1, R3 ;  /* 0x0000000130037824 */ /* 0x000fe400078e0203 */
[----:B-1----:R-:W-:-:S05]  /*d8e0*/  FFMA R7, R5, UR26, R4 ;  /* 0x0000001a05077c23 */ /* 0x002fca0008000004 */
[----:B------:R1:W-:Y:S01]  /*d8f0*/  @P0 STG.E desc[UR24][R18.64+0x20], R7 ;  /* 0x0000200712000986 */ /* 0x0003e2000c101918 */
[----:B------:R-:W-:-:S04]  /*d900*/  LEA R4, P0, R2, UR8, 0x2 ;  /* 0x0000000802047c11 */ /* 0x000fc8000f8010ff */
[----:B------:R-:W-:Y:S01]  /*d910*/  LEA.HI.X R5, R2, UR9, R3, 0x2, P0 ;  /* 0x0000000902057c11 */ /* 0x000fe200080f1403 */
[----:B------:R-:W-:Y:S08]  /*d920*/  @!P1 BRA `(.L_x_219) ;  /* 0x0000000000049947 */ /* 0x000ff00003800000 */
[----:B------:R2:W5:Y:S02]  /*d930*/  LDG.E.LTC128B R54, desc[UR24][R4.64+0x20] ;  /* 0x0000201804367981 */ /* 0x000564000c1e1920 */
.L_x_219:
[----:B------:R-:W-:Y:S05]  /*d940*/  BSYNC B1 ;  /* 0x0000000000017941 */ /* 0x000fea0003800000 */
.L_x_218:
[----:B------:R-:W3:Y:S01]  /*d950*/  LDL.LU R0, [R1+0x94] ;  /* 0x0000940001007983 */ /* 0x000ee20000300800 */
[----:B-----5:R-:W-:-:S04]  /*d960*/  FMUL R54, R54, UR27 ;  /* 0x0000001b36367c20 */ /* 0x020fc80008400000 */
[----:B---3--:R-:W-:Y:S01]  /*d970*/  FFMA R3, R0, UR26, R54 ;  /* 0x0000001a00037c23 */ /* 0x008fe20008000036 */
[----:B------:R-:W-:Y:S06]  /*d980*/  @!P1 BRA `(.L_x_220) ;  /* 0x0000002400d09947 */ /* 0x000fec0003800000 */
[----:B------:R3:W-:Y:S01]  /*d990*/  STG.E desc[UR24][R10.64+0x20], R3 ;  /* 0x000020030a007986 */ /* 0x0007e2000c101918 */
[----:B------:R-:W-:Y:S05]  /*d9a0*/  BRA `(.L_x_220) ;  /* 0x0000002400c87947 */ /* 0x000fea0003800000 */
.L_x_29:
[----:B------:R-:W-:Y:S01]  /*d9b0*/  ISETP.GT.AND P0, PT, R47, 0x1, PT ;  /* 0x000000012f00780c */ /* 0x000fe20003f04270 */
[----:B------:R-:W-:Y:S01]  /*d9c0*/  ULDC.64 UR6, c[0x0][0x6c0] ;  /* 0x0001b00000067ab9 */ /* 0x000fe20000000a00 */
[----:B-----5:R-:W3:Y:S01]  /*d9d0*/  LDL.LU R0, [R1+0x10] ;  /* 0x0000100001007983 */ /* 0x020ee20000300800 */
[----:B------:R-:W-:Y:S01]  /*d9e0*/  LEA R26, P5, R24, UR6, 0x2 ;  /* 0x00000006181a7c11 */ /* 0x000fe2000f8a10ff */
[----:B------:R-:W-:Y:S01]  /*d9f0*/  FMUL R31, R3, UR26 ;  /* 0x0000001a031f7c20 */ /* 0x000fe20008400000 */
[----:B------:R-:W-:Y:S01]  /*da00*/  ISETP.GT.AND P4, PT, R46, RZ, P0 ;  /* 0x000000ff2e00720c */ /* 0x000fe20000784270 */
[----:B------:R-:W-:Y:S01]  /*da10*/  FMUL R35, R4, UR26 ;  /* 0x0000001a04237c20 */ /* 0x000fe20008400000 */
[----:B------:R-:W-:Y:S01]  /*da20*/  ISETP.GT.AND P1, PT, R46, 0x8, P1 ;  /* 0x000000082e00780c */ /* 0x000fe20000f24270 */
[----:B------:R-:W-:Y:S01]  /*da30*/  FMUL R37, R5, UR26 ;  /* 0x0000001a05257c20 */ /* 0x000fe20008400000 */
[----:B------:R-:W-:Y:S01]  /*da40*/  LEA.HI.X R27, R24, UR7, R41, 0x2, P5 ;  /* 0x00000007181b7c11 */ /* 0x000fe2000a8f1429 */
[C---:B------:R-:W-:Y:S01]  /*da50*/  IMAD.SHL.U32 R3, R32.reuse, 0x20, RZ ;  /* 0x0000002020037824 */ /* 0x040fe200078e00ff */
[----:B------:R-:W-:Y:S01]  /*da60*/  LEA R24, P5, R32, R26, 0x2 ;  /* 0x0000001a20187211 */ /* 0x000fe200078a10ff */
[----:B------:R-:W-:Y:S01]  /*da70*/  FMUL R39, R6, UR26 ;  /* 0x0000001a06277c20 */ /* 0x000fe20008400000 */
[----:B------:R-:W-:Y:S01]  /*da80*/  ISETP.GT.AND P0, PT, R46, 0x8, P0 ;  /* 0x000000082e00780c */ /* 0x000fe20000704270 */
[----:B------:R0:W-:Y:S01]  /*da90*/  @P2 STG.E desc[UR24][R26.64], R31 ;  /* 0x0000001f1a002986 */ /* 0x0001e2000c101918 */
[C-C-:B------:R-:W-:Y:S01]  /*daa0*/  LEA.HI.X R25, R32.reuse, R27, R33.reuse, 0x2, P5 ;  /* 0x0000001b20197211 */ /* 0x140fe200028f1421 */
[----:B------:R-:W-:Y:S01]  /*dab0*/  FMUL R41, R7, UR26 ;  /* 0x0000001a07297c20 */ /* 0x000fe20008400000 */
[----:B------:R-:W-:Y:S01]  /*dac0*/  SHF.L.U64.HI R29, R32, 0x5, R33 ;  /* 0x00000005201d7819 */ /* 0x000fe20000010221 */
[----:B------:R-:W-:Y:S01]  /*dad0*/  IMAD R33, R33, 0x1c, RZ ;  /* 0x0000001c21217824 */ /* 0x000fe200078e02ff */
[----:B------:R-:W-:Y:S01]  /*dae0*/  IADD3 R4, P2, R3, R24, RZ ;  /* 0x0000001803047210 */ /* 0x000fe20007f5e0ff */
[----:B------:R4:W-:Y:S01]  /*daf0*/  @P4 STG.E desc[UR24][R24.64], R35 ;  /* 0x0000002318004986 */ /* 0x0009e2000c101918 */
[----:B------:R-:W-:Y:S01]  /*db00*/  FMUL R11, R11, UR26 ;  /* 0x0000001a0b0b7c20 */ /* 0x000fe20008400000 */
[----:B------:R-:W-:Y:S01]  /*db10*/  FMUL R13, R13, UR26 ;  /* 0x0000001a0d0d7c20 */ /* 0x000fe20008400000 */
[----:B------:R-:W-:Y:S01]  /*db20*/  FMUL R15, R15, UR26 ;  /* 0x0000001a0f0f7c20 */ /* 0x000fe20008400000 */
[----:B------:R1:W-:Y:S01]  /*db30*/  @P1 STG.E desc[UR24][R26.64+0x20], R37 ;  /* 0x000020251a001986 */ /* 0x0003e2000c101918 */
[----:B------:R-:W-:Y:S01]  /*db40*/  ISETP.GT.AND P1, PT, R47, 0x8, PT ;  /* 0x000000082f00780c */ /* 0x000fe20003f24270 */
[----:B------:R-:W-:Y:S01]  /*db50*/  IMAD.X R5, R29, 0x1, R25, P2 ;  /* 0x000000011d057824 */ /* 0x000fe200010e0619 */
[C---:B------:R-:W-:Y:S01]  /*db60*/  ISETP.GT.AND P2, PT, R47.reuse, 0x10, PT ;  /* 0x000000102f00780c */ /* 0x040fe20003f44270 */
[----:B------:R2:W-:Y:S01]  /*db70*/  @P0 STG.E desc[UR24][R24.64+0x20], R39 ;  /* 0x0000202718000986 */ /* 0x0005e2000c101918 */
[----:B------:R-:W-:Y:S01]  /*db80*/  ISETP.GT.AND P0, PT, R47, 0x9, PT ;  /* 0x000000092f00780c */ /* 0x000fe20003f04270 */
[----:B0-----:R-:W-:Y:S01]  /*db90*/  FMUL R31, R9, UR26 ;  /* 0x0000001a091f7c20 */ /* 0x001fe20008400000 */
[----:B------:R-:W-:Y:S01]  /*dba0*/  ISETP.GT.AND P4, PT, R46, RZ, P1 ;  /* 0x000000ff2e00720c */ /* 0x000fe20000f84270 */
[----:B------:R-:W-:Y:S01]  /*dbb0*/  IMAD.WIDE.U32 R6, R32, 0x1c, R4 ;  /* 0x0000001c20067825 */ /* 0x000fe200078e0004 */
[----:B------:R-:W-:-:S03]  /*dbc0*/  ISETP.GT.AND P5, PT, R46, RZ, P0 ;  /* 0x000000ff2e00720c */ /* 0x000fc600007a4270 */
[----:B----4-:R-:W-:Y:S01]  /*dbd0*/  FMUL R35, R10, UR26 ;  /* 0x0000001a0a237c20 */ /* 0x010fe20008400000 */
[----:B------:R-:W-:Y:S01]  /*dbe0*/  ISETP.GT.AND P1, PT, R46, 0x8, P1 ;  /* 0x000000082e00780c */ /* 0x000fe20000f24270 */
[----:B-1----:R-:W-:Y:S01]  /*dbf0*/  FMUL R27, R8, UR26 ;  /* 0x0000001a081b7c20 */ /* 0x002fe20008400000 */
[C---:B------:R-:W-:Y:S01]  /*dc00*/  ISETP.GT.AND P0, PT, R46.reuse, 0x8, P0 ;  /* 0x000000082e00780c */ /* 0x040fe20000704270 */
[----:B------:R-:W-:Y:S01]  /*dc10*/  IMAD.IADD R7, R33, 0x1, R7 ;  /* 0x0000000121077824 */ /* 0x000fe200078e0207 */
[----:B------:R-:W-:Y:S01]  /*dc20*/  ISETP.GT.AND P6, PT, R46, RZ, P2 ;  /* 0x000000ff2e00720c */ /* 0x000fe200017c4270 */
[----:B--2---:R-:W-:Y:S01]  /*dc30*/  IMAD.WIDE.U32 R24, R32, 0x1c, R24 ;  /* 0x0000001c20187825 */ /* 0x004fe200078e0018 */
[----:B------:R-:W-:-:S03]  /*dc40*/  ISETP.GT.AND P2, PT, R46, 0x8, P2 ;  /* 0x000000082e00780c */ /* 0x000fc60001744270 */
[----:B------:R-:W-:Y:S01]  /*dc50*/  FMUL R17, R17, UR26 ;  /* 0x0000001a11117c20 */ /* 0x000fe20008400000 */
[----:B------:R-:W-:-:S05]  /*dc60*/  IADD3 R25, R33, R25, RZ ;  /* 0x0000001921197210 */ /* 0x000fca0007ffe0ff */
[----:B------:R-:W-:Y:S01]  /*dc70*/  @P4 STG.E desc[UR24][R24.64], R41 ;  /* 0x0000002918004986 */ /* 0x000fe2000c101918 */
[----:B------:R-:W-:-:S03]  /*dc80*/  ISETP.GT.AND P4, PT, R47, 0x11, PT ;  /* 0x000000112f00780c */ /* 0x000fc60003f84270 */
[----:B------:R0:W-:Y:S01]  /*dc90*/  @P5 STG.E desc[UR24][R4.64], R27 ;  /* 0x0000001b04005986 */ /* 0x0001e2000c101918 */
[C---:B------:R-:W-:Y:S02]  /*dca0*/  ISETP.GT.AND P5, PT, R46.reuse, RZ, P4 ;  /* 0x000000ff2e00720c */ /* 0x040fe400027a4270 */
[----:B------:R-:W-:Y:S01]  /*dcb0*/  ISETP.GT.AND P4, PT, R46, 0x8, P4 ;  /* 0x000000082e00780c */ /* 0x000fe20002784270 */
[----:B------:R1:W-:Y:S01]  /*dcc0*/  @P1 STG.E desc[UR24][R24.64+0x20], R31 ;  /* 0x0000201f18001986 */ /* 0x0003e2000c101918 */
[----:B------:R-:W-:-:S03]  /*dcd0*/  IADD3 R8, P1, R3, R4, RZ ;  /* 0x0000000403087210 */ /* 0x000fc60007f3e0ff */
[----:B------:R2:W-:Y:S01]  /*dce0*/  @P0 STG.E desc[UR24][R4.64+0x20], R35 ;  /* 0x0000202304000986 */ /* 0x0005e2000c101918 */
[----:B------:R-:W-:Y:S01]  /*dcf0*/  ISETP.GT.AND P0, PT, R47, 0x18, PT ;  /* 0x000000182f00780c */ /* 0x000fe20003f04270 */
[----:B------:R-:W-:Y:S01]  /*dd00*/  IMAD.X R9, R29, 0x1, R5, P1 ;  /* 0x000000011d097824 */ /* 0x000fe200008e0605 */
[----:B------:R-:W-:Y:S01]  /*dd10*/  ISETP.GT.AND P1, PT, R47, 0x19, PT ;  /* 0x000000192f00780c */ /* 0x000fe20003f24270 */
[----:B0-----:R-:W-:Y:S01]  /*dd20*/  FMUL R27, R12, UR26 ;  /* 0x0000001a0c1b7c20 */ /* 0x001fe20008400000 */
[----:B------:R0:W-:Y:S01]  /*dd30*/  @P6 STG.E desc[UR24][R6.64], R11 ;  /* 0x0000000b06006986 */ /* 0x0001e2000c101918 */
[----:B------:R-:W-:Y:S01]  /*dd40*/  ISETP.GT.AND P6, PT, R46, RZ, P0 ;  /* 0x000000ff2e00720c */ /* 0x000fe200007c4270 */
[----:B-1----:R-:W-:Y:S02]  /*dd50*/  FMUL R25, R16, UR26 ;  /* 0x0000001a10197c20 */ /* 0x002fe40008400000 */
[----:B------:R-:W-:Y:S01]  /*dd60*/  @P5 STG.E desc[UR24][R8.64], R27 ;  /* 0x0000001b08005986 */ /* 0x000fe2000c101918 */
[----:B------:R-:W-:Y:S01]  /*dd70*/  ISETP.GT.AND P5, PT, R46, RZ, P1 ;  /* 0x000000ff2e00720c */ /* 0x000fe20000fa4270 */
[----:B--2---:R-:W-:-:S02]  /*dd80*/  IMAD.WIDE.U32 R4, R32, 0x1c, R8 ;  /* 0x0000001c20047825 */ /* 0x004fc400078e0008 */
[----:B------:R1:W-:Y:S01]  /*dd90*/  @P2 STG.E desc[UR24][R6.64+0x20], R13 ;  /* 0x0000200d06002986 */ /* 0x0003e2000c101918 */
[----:B------:R-:W-:Y:S01]  /*dda0*/  ISETP.GT.AND P0, PT, R46, 0x8, P0 ;  /* 0x000000082e00780c */ /* 0x000fe20000704270 */
[----:B------:R-:W-:Y:S02]  /*ddb0*/  IMAD.IADD R5, R33, 0x1, R5 ;  /* 0x0000000121057824 */ /* 0x000fe400078e0205 */
[----:B0-----:R-:W-:Y:S01]  /*ddc0*/  FMUL R11, R14, UR26 ;  /* 0x0000001a0e0b7c20 */ /* 0x001fe20008400000 */
[----:B------:R-:W-:-:S04]  /*ddd0*/  ISETP.GT.AND P1, PT, R46, 0x8, P1 ;  /* 0x000000082e00780c */ /* 0x000fc80000f24270 */
[----:B------:R0:W-:Y:S01]  /*dde0*/  @P4 STG.E desc[UR24][R8.64+0x20], R11 ;  /* 0x0000200b08004986 */ /* 0x0001e2000c101918 */
[----:B------:R-:W-:Y:S02]  /*ddf0*/  ISETP.GT.AND P4, PT, R47, 0x21, PT ;  /* 0x000000212f00780c */ /* 0x000fe40003f84270 */
[----:B-1----:R-:W-:Y:S01]  /*de00*/  IADD3 R6, P2, R3, R8, RZ ;  /* 0x0000000803067210 */ /* 0x002fe20007f5e0ff */
[----:B------:R1:W-:Y:S04]  /*de10*/  @P6 STG.E desc[UR24][R4.64], R15 ;  /* 0x0000000f04006986 */ /* 0x0003e8000c101918 */
[----:B------:R-:W-:Y:S01]  /*de20*/  IMAD.X R7, R29, 0x1, R9, P2 ;  /* 0x000000011d077824 */ /* 0x000fe200010e0609 */
[----:B------:R-:W-:Y:S02]  /*de30*/  ISETP.GT.AND P2, PT, R47, 0x20, PT ;  /* 0x000000202f00780c */ /* 0x000fe40003f44270 */
[----:B0-----:R-:W-:-:S02]  /*de40*/  IADD3 R8, P6, R3, R6, RZ ;  /* 0x0000000603087210 */ /* 0x001fc40007fde0ff */
[----:B------:R0:W-:Y:S01]  /*de50*/  @P5 STG.E desc[UR24][R6.64], R25 ;  /* 0x0000001906005986 */ /* 0x0001e2000c101918 */
[----:B------:R-:W-:Y:S01]  /*de60*/  ISETP.GT.AND P5, PT, R46, RZ, P2 ;  /* 0x000000ff2e00720c */ /* 0x000fe200017a4270 */
[----:B------:R-:W-:-:S04]  /*de70*/  IMAD.WIDE.U32 R12, R32, 0x1c, R6 ;  /* 0x0000001c200c7825 */ /* 0x000fc800078e0006 */
[----:B-1----:R-:W-:Y:S01]  /*de80*/  FMUL R15, R18, UR26 ;  /* 0x0000001a120f7c20 */ /* 0x002fe20008400000 */
[----:B------:R-:W-:Y:S01]  /*de90*/  IMAD.X R9, R29, 0x1, R7, P6 ;  /* 0x000000011d097824 */ /* 0x000fe200030e0607 */
[----:B------:R-:W-:Y:S01]  /*dea0*/  ISETP.GT.AND P6, PT, R46, RZ, P4 ;  /* 0x000000ff2e00720c */ /* 0x000fe200027c4270 */
[----:B------:R-:W-:Y:S02]  /*deb0*/  IMAD.IADD R13, R33, 0x1, R13 ;  /* 0x00000001210d7824 */ /* 0x000fe400078e020d */
[----:B------:R-:W-:Y:S01]  /*dec0*/  FMUL R19, R19, UR26 ;  /* 0x0000001a13137c20 */ /* 0x000fe20008400000 */
[----:B------:R1:W-:Y:S01]  /*ded0*/  @P0 STG.E desc[UR24][R4.64+0x20], R17 ;  /* 0x0000201104000986 */ /* 0x0003e2000c101918 */
[----:B0-----:R-:W-:Y:S01]  /*dee0*/  FMUL R25, R20, UR26 ;  /* 0x0000001a14197c20 */ /* 0x001fe20008400000 */
[----:B------:R-:W-:Y:S02]  /*def0*/  ISETP.GT.AND P2, PT, R46, 0x8, P2 ;  /* 0x000000082e00780c */ /* 0x000fe40001744270 */
[----:B------:R0:W-:Y:S01]  /*df00*/  @P1 STG.E desc[UR24][R6.64+0x20], R15 ;  /* 0x0000200f06001986 */ /* 0x0001e2000c101918 */
[----:B------:R-:W-:Y:S01]  /*df10*/  ISETP.GT.AND P1, PT, R47, 0x28, PT ;  /* 0x000000282f00780c */ /* 0x000fe20003f24270 */
[----:B------:R-:W-:-:S02]  /*df20*/  IMAD.WIDE.U32 R10, R32, 0x1c, R8 ;  /* 0x0000001c200a7825 */ /* 0x000fc400078e0008 */
[----:B------:R-:W-:Y:S01]  /*df30*/  @P5 STG.E desc[UR24][R12.64], R19 ;  /* 0x000000130c005986 */ /* 0x000fe2000c101918 */
[----:B------:R-:W-:Y:S02]  /*df40*/  ISETP.GT.AND P0, PT, R47, 0x29, PT ;  /* 0x000000292f00780c */ /* 0x000fe40003f04270 */
[C---:B------:R-:W-:Y:S01]  /*df50*/  ISETP.GT.AND P4, PT, R46.reuse, 0x8, P4 ;  /* 0x000000082e00780c */ /* 0x040fe20002784270 */
[----:B------:R-:W-:Y:S01]  /*df60*/  FMUL R21, R21, UR26 ;  /* 0x0000001a15157c20 */ /* 0x000fe20008400000 */
[----:B-1----:R-:W-:Y:S01]  /*df70*/  IADD3 R4, P5, R3, R8, RZ ;  /* 0x0000000803047210 */ /* 0x002fe20007fbe0ff */
[----:B------:R-:W-:Y:S01]  /*df80*/  @P6 STG.E desc[UR24][R8.64], R25 ;  /* 0x0000001908006986 */ /* 0x000fe2000c101918 */
[----:B------:R-:W-:Y:S01]  /*df90*/  ISETP.GT.AND P6, PT, R46, RZ, P1 ;  /* 0x000000ff2e00720c */ /* 0x000fe20000fc4270 */
[----:B0-----:R-:W-:Y:S01]  /*dfa0*/  FMUL R15, R22, UR26 ;  /* 0x0000001a160f7c20 */ /* 0x001fe20008400000 */
[----:B------:R-:W-:Y:S01]  /*dfb0*/  IADD3 R11, R33, R11, RZ ;  /* 0x0000000b210b7210 */ /* 0x000fe20007ffe0ff */
[----:B------:R-:W-:Y:S01]  /*dfc0*/  IMAD.X R5, R29, 0x1, R9, P5 ;  /* 0x000000011d057824 */ /* 0x000fe200028e0609 */
[C---:B------:R-:W-:Y:S01]  /*dfd0*/  ISETP.GT.AND P5, PT, R46.reuse, RZ, P0 ;  /* 0x000000ff2e00720c */ /* 0x040fe200007a4270 */
[----:B------:R-:W-:Y:S01]  /*dfe0*/  FMUL R23, R23, UR26 ;  /* 0x0000001a17177c20 */ /* 0x000fe20008400000 */
[----:B------:R-:W-:Y:S01]  /*dff0*/  ISETP.GT.AND P1, PT, R46, 0x8, P1 ;  /* 0x000000082e00780c */ /* 0x000fe20000f24270 */
[----:B------:R-:W-:Y:S01]  /*e000*/  FMUL R153, R153, UR26 ;  /* 0x0000001a99997c20 */ /* 0x000fe20008400000 */
[----:B------:R-:W-:Y:S01]  /*e010*/  @P2 STG.E desc[UR24][R12.64+0x20], R21 ;  /* 0x000020150c002986 */ /* 0x000fe2000c101918 */
[----:B------:R-:W-:Y:S01]  /*e020*/  ISETP.GT.AND P2, PT, R47, 0x30, PT ;  /* 0x000000302f00780c */ /* 0x000fe20003f44270 */
[----:B------:R-:W-:-:S02]  /*e030*/  FMUL R17, R154, UR26 ;  /* 0x0000001a9a117c20 */ /* 0x000fc40008400000 */
[----:B------:R0:W-:Y:S01]  /*e040*/  @P4 STG.E desc[UR24][R8.64+0x20], R15 ;  /* 0x0000200f08004986 */ /* 0x0001e2000c101918 */
[----:B------:R-:W-:-:S03]  /*e050*/  ISETP.GT.AND P0, PT, R46, 0x8, P0 ;  /* 0x000000082e00780c */ /* 0x000fc60000704270 */
[----:B------:R-:W-:Y:S01]  /*e060*/  @P6 STG.E desc[UR24][R10.64], R23 ;  /* 0x000000170a006986 */ /* 0x000fe2000c101918 */
[----:B------:R-:W-:-:S03]  /*e070*/  ISETP.GT.AND P4, PT, R46, RZ, P2 ;  /* 0x000000ff2e00720c */ /* 0x000fc60001784270 */
[----:B------:R-:W-:Y:S01]  /*e080*/  @P5 STG.E desc[UR24][R4.64], R153 ;  /* 0x0000009904005986 */ /* 0x000fe2000c101918 */
[----:B------:R-:W-:Y:S01]  /*e090*/  ISETP.GT.AND P5, PT, R47, 0x31, PT ;  /* 0x000000312f00780c */ /* 0x000fe20003fa4270 */
[----:B------:R-:W-:Y:S02]  /*e0a0*/  IMAD.WIDE.U32 R6, R32, 0x1c, R4 ;  /* 0x0000001c20067825 */ /* 0x000fe400078e0004 */
[----:B------:R1:W-:Y:S01]  /*e0b0*/  @P1 STG.E desc[UR24][R10.64+0x20], R17 ;  /* 0x000020110a001986 */ /* 0x0003e2000c101918 */
[C---:B------:R-:W-:Y:S01]  /*e0c0*/  ISETP.GT.AND P1, PT, R46.reuse, RZ, P5 ;  /* 0x000000ff2e00720c */ /* 0x040fe20002f24270 */
[----:B------:R-:W-:Y:S02]  /*e0d0*/  FMUL R155, R155, UR26 ;  /* 0x0000001a9b9b7c20 */ /* 0x000fe40008400000 */
[----:B------:R-:W2:Y:S01]  /*e0e0*/  LDL.LU R18, [R1+0xc] ;  /* 0x00000c0001127983 */ /* 0x000ea20000300800 */
[----:B0-----:R-:W-:Y:S01]  /*e0f0*/  IADD3 R8, P6, R3, R4, RZ ;  /* 0x0000000403087210 */ /* 0x001fe20007fde0ff */
[----:B------:R-:W-:Y:S01]  /*e100*/  IMAD.IADD R7, R33, 0x1, R7 ;  /* 0x0000000121077824 */ /* 0x000fe200078e0207 */
[----:B------:R-:W-:Y:S01]  /*e110*/  ISETP.GT.AND P2, PT, R46, 0x8, P2 ;  /* 0x000000082e00780c */ /* 0x000fe20001744270 */
[----:B------:R-:W-:Y:S01]  /*e120*/  FMUL R19, R156, UR26 ;  /* 0x0000001a9c137c20 */ /* 0x000fe20008400000 */
[----:B------:R0:W-:Y:S01]  /*e130*/  @P0 STG.E desc[UR24][R4.64+0x20], R155 ;  /* 0x0000209b04000986 */ /* 0x0001e2000c101918 */
[----:B------:R-:W-:-:S02]  /*e140*/  IMAD.X R9, R29, 0x1, R5, P6 ;  /* 0x000000011d097824 */ /* 0x000fc400030e0605 */
[----:B------:R-:W-:Y:S01]  /*e150*/  FMUL R157, R157, UR26 ;  /* 0x0000001a9d9d7c20 */ /* 0x000fe20008400000 */
[C---:B------:R-:W-:Y:S01]  /*e160*/  ISETP.GT.AND P0, PT, R47.reuse, 0x38, PT ;  /* 0x000000382f00780c */ /* 0x040fe20003f04270 */
[----:B------:R-:W-:Y:S01]  /*e170*/  @P4 STG.E desc[UR24][R6.64], R19 ;  /* 0x0000001306004986 */ /* 0x000fe2000c101918 */
[----:B------:R-:W-:Y:S01]  /*e180*/  ISETP.GT.AND P4, PT, R47, 0x39, PT ;  /* 0x000000392f00780c */ /* 0x000fe20003f84270 */
[----:B------:R-:W-:Y:S01]  /*e190*/  FMUL R15, R158, UR26 ;  /* 0x0000001a9e0f7c20 */ /* 0x000fe20008400000 */
[C---:B------:R-:W-:Y:S01]  /*e1a0*/  ISETP.GT.AND P5, PT, R46.reuse, 0x8, P5 ;  /* 0x000000082e00780c */ /* 0x040fe20002fa4270 */
[----:B------:R-:W-:Y:S01]  /*e1b0*/  @P1 STG.E desc[UR24][R8.64], R157 ;  /* 0x0000009d08001986 */ /* 0x000fe2000c101918 */
[C---:B------:R-:W-:Y:S02]  /*e1c0*/  ISETP.GT.AND P6, PT, R46.reuse, RZ, P0 ;  /* 0x000000ff2e00720c */ /* 0x040fe400007c4270 */
[----:B------:R-:W-:Y:S01]  /*e1d0*/  ISETP.GT.AND P1, PT, R46, RZ, P4 ;  /* 0x000000ff2e00720c */ /* 0x000fe20002724270 */
[----:B------:R-:W-:Y:S01]  /*e1e0*/  @P2 STG.E desc[UR24][R6.64+0x20], R15 ;  /* 0x0000200f06002986 */ /* 0x000fe2000c101918 */
[----:B------:R-:W-:Y:S01]  /*e1f0*/  IMAD.WIDE.U32 R12, R32, 0x1c, R8 ;  /* 0x0000001c200c7825 */ /* 0x000fe200078e0008 */
[----:B-1----:R-:W-:-:S03]  /*e200*/  IADD3 R10, P2, R3, R8, RZ ;  /* 0x00000008030a7210 */ /* 0x002fc60007f5e0ff */
[----:B------:R-:W-:Y:S01]  /*e210*/  FMUL R159, R159, UR26 ;  /* 0x0000001a9f9f7c20 */ /* 0x000fe20008400000 */
[----:B------:R-:W-:Y:S01]  /*e220*/  FMUL R17, R160, UR26 ;  /* 0x0000001aa0117c20 */ /* 0x000fe20008400000 */
[----:B0-----:R-:W-:Y:S02]  /*e230*/  IMAD.IADD R5, R33, 0x1, R13 ;  /* 0x0000000121057824 */ /* 0x001fe400078e020d */
[----:B------:R-:W-:Y:S01]  /*e240*/  FMUL R161, R161, UR26 ;  /* 0x0000001aa1a17c20 */ /* 0x000fe20008400000 */
[----:B------:R-:W-:Y:S02]  /*e250*/  IMAD.MOV.U32 R4, RZ, RZ, R12 ;  /* 0x000000ffff047224 */ /* 0x000fe400078e000c */
[----:B------:R-:W-:Y:S01]  /*e260*/  FMUL R163, R163, UR26 ;  /* 0x0000001aa3a37c20 */ /* 0x000fe20008400000 */
[----:B------:R-:W-:Y:S01]  /*e270*/  IMAD.X R11, R29, 0x1, R9, P2 ;  /* 0x000000011d0b7824 */ /* 0x000fe200010e0609 */
[----:B------:R0:W-:Y:S01]  /*e280*/  @P5 STG.E desc[UR24][R8.64+0x20], R159 ;  /* 0x0000209f08005986 */ /* 0x0001e2000c101918 */
[----:B------:R-:W-:-:S02]  /*e290*/  IADD3 R12, P5, R3, R10, RZ ;  /* 0x0000000a030c7210 */ /* 0x000fc40007fbe0ff */
[----:B------:R-:W-:Y:S01]  /*e2a0*/  ISETP.GT.AND P2, PT, R47, 0x40, PT ;  /* 0x000000402f00780c */ /* 0x000fe20003f44270 */
[----:B------:R1:W-:Y:S01]  /*e2b0*/  @P6 STG.E desc[UR24][R4.64], R17 ;  /* 0x0000001104006986 */ /* 0x0003e2000c101918 */
[----:B------:R-:W-:-:S03]  /*e2c0*/  ISETP.GT.AND P0, PT, R46, 0x8, P0 ;  /* 0x000000082e00780c */ /* 0x000fc60000704270 */
[----:B------:R-:W-:Y:S01]  /*e2d0*/  @P1 STG.E desc[UR24][R10.64], R161 ;  /* 0x000000a10a001986 */ /* 0x000fe2000c101918 */
[----:B------:R-:W-:Y:S02]  /*e2e0*/  ISETP.GT.AND P1, PT, R47, 0x41, PT ;  /* 0x000000412f00780c */ /* 0x000fe40003f24270 */
[----:B------:R-:W-:Y:S01]  /*e2f0*/  ISETP.GT.AND P4, PT, R46, 0x8, P4 ;  /* 0x000000082e00780c */ /* 0x000fe20002784270 */
[----:B------:R-:W-:Y:S01]  /*e300*/  FMUL R165, R165, UR26 ;  /* 0x0000001aa5a57c20 */ /* 0x000fe20008400000 */
[----:B------:R-:W-:Y:S01]  /*e310*/  IADD3.X R13, R29, R11, RZ, P5, !PT ;  /* 0x0000000b1d0d7210 */ /* 0x000fe20002ffe4ff */
[----:B------:R-:W-:Y:S01]  /*e320*/  FMUL R21, R166, UR26 ;  /* 0x0000001aa6157c20 */ /* 0x000fe20008400000 */
[C---:B------:R-:W-:Y:S01]  /*e330*/  ISETP.GT.AND P6, PT, R46.reuse, RZ, P2 ;  /* 0x000000ff2e00720c */ /* 0x040fe200017c4270 */
[----:B------:R-:W-:Y:S01]  /*e340*/  FMUL R167, R167, UR26 ;  /* 0x0000001aa7a77c20 */ /* 0x000fe20008400000 */
[C---:B------:R-:W-:Y:S01]  /*e350*/  ISETP.GT.AND P5, PT, R46.reuse, RZ, P1 ;  /* 0x000000ff2e00720c */ /* 0x040fe20000fa4270 */
[----:B------:R-:W-:Y:S01]  /*e360*/  FMUL R169, R169, UR26 ;  /* 0x0000001aa9a97c20 */ /* 0x000fe20008400000 */
[----:B------:R-:W-:Y:S01]  /*e370*/  ISETP.GT.AND P2, PT, R46, 0x8, P2 ;  /* 0x000000082e00780c */ /* 0x000fe20001744270 */
[----:B0-----:R-:W-:-:S04]  /*e380*/  IMAD.WIDE.U32 R8, R32, 0x1c, R10 ;  /* 0x0000001c20087825 */ /* 0x001fc800078e000a */
[----:B------:R-:W-:Y:S01]  /*e390*/  FMUL R19, R162, UR26 ;  /* 0x0000001aa2137c20 */ /* 0x000fe20008400000 */
[----:B-1----:R-:W-:Y:S01]  /*e3a0*/  FMUL R17, R164, UR26 ;  /* 0x0000001aa4117c20 */ /* 0x002fe20008400000 */
[----:B------:R-:W-:Y:S01]  /*e3b0*/  FMUL R171, R171, UR26 ;  /* 0x0000001aabab7c20 */ /* 0x000fe20008400000 */
[----:B------:R-:W-:Y:S02]  /*e3c0*/  IMAD.IADD R9, R33, 0x1, R9 ;  /* 0x0000000121097824 */ /* 0x000fe400078e0209 */
[----:B------:R-:W-:Y:S01]  /*e3d0*/  FMUL R173, R173, UR26 ;  /* 0x0000001aadad7c20 */ /* 0x000fe20008400000 */
[----:B------:R-:W-:Y:S01]  /*e3e0*/  @P0 STG.E desc[UR24][R4.64+0x20], R19 ;  /* 0x0000201304000986 */ /* 0x000fe2000c101918 */
[----:B------:R-:W-:-:S03]  /*e3f0*/  ISETP.GT.AND P0, PT, R47, 0x48, PT ;  /* 0x000000482f00780c */ /* 0x000fc60003f04270 */
[----:B------:R0:W-:Y:S01]  /*e400*/  @P4 STG.E desc[UR24][R10.64+0x20], R163 ;  /* 0x000020a30a004986 */ /* 0x0001e2000c101918 */
[----:B------:R-:W-:-:S03]  /*e410*/  ISETP.GT.AND P1, PT, R46, 0x8, P1 ;  /* 0x000000082e00780c */ /* 0x000fc60000f24270 */
[----:B------:R-:W-:Y:S01]  /*e420*/  @P6 STG.E desc[UR24][R8.64], R17 ;  /* 0x0000001108006986 */ /* 0x000fe2000c101918 */
[----:B------:R-:W-:-:S03]  /*e430*/  ISETP.GT.AND P4, PT, R46, RZ, P0 ;  /* 0x000000ff2e00720c */ /* 0x000fc60000784270 */
[----:B------:R-:W-:Y:S04]  /*e440*/  @P5 STG.E desc[UR24][R12.64], R165 ;  /* 0x000000a50c005986 */ /* 0x000fe8000c101918 */
[----:B------:R1:W-:Y:S01]  /*e450*/  @P2 STG.E desc[UR24][R8.64+0x20], R21 ;  /* 0x0000201508002986 */ /* 0x0003e2000c101918 */
[----:B------:R-:W-:Y:S01]  /*e460*/  ISETP.GT.AND P2, PT, R47, 0x49, PT ;  /* 0x000000492f00780c */ /* 0x000fe20003f44270 */
[----:B------:R-:W-:-:S04]  /*e470*/  IMAD.WIDE.U32 R6, R32, 0x1c, R12 ;  /* 0x0000001c20067825 */ /* 0x000fc800078e000c */
[----:B------:R-:W-:Y:S01]  /*e480*/  FMUL R175, R175, UR26 ;  /* 0x0000001aafaf7c20 */ /* 0x000fe20008400000 */
[----:B------:R-:W-:Y:S01]  /*e490*/  FMUL R177, R177, UR26 ;  /* 0x0000001ab1b17c20 */ /* 0x000fe20008400000 */
[----:B------:R-:W-:Y:S01]  /*e4a0*/  ISETP.GT.AND P5, PT, R46, RZ, P2 ;  /* 0x000000ff2e00720c */ /* 0x000fe200017a4270 */
[----:B------:R-:W-:Y:S01]  /*e4b0*/  IMAD.IADD R7, R33, 0x1, R7 ;  /* 0x0000000121077824 */ /* 0x000fe200078e0207 */
[----:B------:R-:W-:Y:S01]  /*e4c0*/  IADD3 R14, P6, R3, R12, RZ ;  /* 0x0000000c030e7210 */ /* 0x000fe20007fde0ff */
[----:B0-----:R-:W-:Y:S01]  /*e4d0*/  FMUL R11, R168, UR26 ;  /* 0x0000001aa80b7c20 */ /* 0x001fe20008400000 */
[----:B------:R-:W-:Y:S01]  /*e4e0*/  ISETP.GT.AND P0, PT, R46, 0x8, P0 ;  /* 0x000000082e00780c */ /* 0x000fe20000704270 */
[----:B------:R-:W-:Y:S02]  /*e4f0*/  @P1 STG.E desc[UR24][R12.64+0x20], R167 ;  /* 0x000020a70c001986 */ /* 0x000fe4000c101918 */
[----:B------:R-:W-:Y:S02]  /*e500*/  IMAD.X R15, R29, 0x1, R13, P6 ;  /* 0x000000011d0f7824 */ /* 0x000fe400030e060d */
[----:B------:R0:W-:Y:S01]  /*e510*/  @P4 STG.E desc[UR24][R6.64], R11 ;  /* 0x0000000b06004986 */ /* 0x0001e2000c101918 */
[C---:B------:R-:W-:Y:S01]  /*e520*/  ISETP.GT.AND P4, PT, R47.reuse, 0x50, PT ;  /* 0x000000502f00780c */ /* 0x040fe20003f84270 */
[----:B-1----:R-:W-:Y:S01]  /*e530*/  FMUL R9, R170, UR26 ;  /* 0x0000001aaa097c20 */ /* 0x002fe20008400000 */
[----:B------:R-:W-:Y:S01]  /*e540*/  ISETP.GT.AND P1, PT, R47, 0x51, PT ;  /* 0x000000512f00780c */ /* 0x000fe20003f24270 */
[----:B------:R-:W-:Y:S01]  /*e550*/  IMAD.WIDE.U32 R4, R32, 0x1c, R14 ;  /* 0x0000001c20047825 */ /* 0x000fe200078e000e */
[C---:B------:R-:W-:Y:S01]  /*e560*/  ISETP.GT.AND P2, PT, R46.reuse, 0x8, P2 ;  /* 0x000000082e00780c */ /* 0x040fe20001744270 */
[----:B------:R-:W-:Y:S01]  /*e570*/  @P5 STG.E desc[UR24][R14.64], R169 ;  /* 0x000000a90e005986 */ /* 0x000fe2000c101918 */
[----:B------:R-:W-:-:S02]  /*e580*/  ISETP.GT.AND P6, PT, R46, RZ, P4 ;  /* 0x000000ff2e00720c */ /* 0x000fc400027c4270 */
[C---:B------:R-:W-:Y:S01]  /*e590*/  ISETP.GT.AND P5, PT, R46.reuse, RZ, P1 ;  /* 0x000000ff2e00720c */ /* 0x040fe20000fa4270 */
[----:B------:R-:W-:Y:S01]  /*e5a0*/  IMAD.MOV.U32 R16, RZ, RZ, R4 ;  /* 0x000000ffff107224 */ /* 0x000fe200078e0004 */
[C---:B------:R-:W-:Y:S01]  /*e5b0*/  ISETP.GT.AND P4, PT, R46.reuse, 0x8, P4 ;  /* 0x000000082e00780c */ /* 0x040fe20002784270 */
[----:B------:R1:W-:Y:S01]  /*e5c0*/  @P0 STG.E desc[UR24][R6.64+0x20], R9 ;  /* 0x0000200906000986 */ /* 0x0003e2000c101918 */
[----:B------:R-:W-:Y:S02]  /*e5d0*/  IADD3 R4, P0, R3, R14, RZ ;  /* 0x0000000e03047210 */ /* 0x000fe40007f1e0ff */
[----:B------:R-:W-:Y:S01]  /*e5e0*/  ISETP.GT.AND P1, PT, R46, 0x8, P1 ;  /* 0x000000082e00780c */ /* 0x000fe20000f24270 */
[----:B------:R-:W-:Y:S02]  /*e5f0*/  IMAD.IADD R17, R33, 0x1, R5 ;  /* 0x0000000121117824 */ /* 0x000fe400078e0205 */
[----:B0-----:R-:W-:Y:S01]  /*e600*/  FMUL R11, R172, UR26 ;  /* 0x0000001aac0b7c20 */ /* 0x001fe20008400000 */
[----:B------:R-:W-:-:S02]  /*e610*/  IMAD.X R5, R29, 0x1, R15, P0 ;  /* 0x000000011d057824 */ /* 0x000fc400000e060f */
[----:B------:R-:W-:Y:S01]  /*e620*/  FMUL R13, R174, UR26 ;  /* 0x0000001aae0d7c20 */ /* 0x000fe20008400000 */
[----:B------:R0:W-:Y:S04]  /*e630*/  @P2 STG.E desc[UR24][R14.64+0x20], R171 ;  /* 0x000020ab0e002986 */ /* 0x0001e8000c101918 */
[----:B------:R4:W-:Y:S04]  /*e640*/  @P6 STG.E desc[UR24][R16.64], R11 ;  /* 0x0000000b10006986 */ /* 0x0009e8000c101918 */
[----:B------:R-:W-:Y:S04]  /*e650*/  @P5 STG.E desc[UR24][R4.64], R173 ;  /* 0x000000ad04005986 */ /* 0x000fe8000c101918 */
[----:B------:R3:W-:Y:S01]  /*e660*/  @P4 STG.E desc[UR24][R16.64+0x20], R13 ;  /* 0x0000200d10004986 */ /* 0x0007e2000c101918 */
[----:B------:R-:W-:-:S02]  /*e670*/  ISETP.GT.AND P4, PT, R47, 0x58, PT ;  /* 0x000000582f00780c */ /* 0x000fc40003f84270 */
[----:B------:R-:W-:Y:S01]  /*e680*/  ISETP.GT.AND P2, PT, R47, 0x59, PT ;  /* 0x000000592f00780c */ /* 0x000fe20003f44270 */
[----:B------:R3:W-:Y:S01]  /*e690*/  @P1 STG.E desc[UR24][R4.64+0x20], R175 ;  /* 0x000020af04001986 */ /* 0x0007e2000c101918 */
[----:B------:R-:W-:Y:S02]  /*e6a0*/  ISETP.GT.AND P1, PT, R46, RZ, P4 ;  /* 0x000000ff2e00720c */ /* 0x000fe40002724270 */
[----:B------:R-:W-:Y:S01]  /*e6b0*/  IADD3 R8, P0, R3, R4, RZ ;  /* 0x0000000403087210 */ /* 0x000fe20007f1e0ff */
[----:B-1----:R-:W-:Y:S01]  /*e6c0*/  IMAD.WIDE.U32 R6, R32, 0x1c, R4 ;  /* 0x0000001c20067825 */ /* 0x002fe200078e0004 */
[----:B------:R-:W-:-:S03]  /*e6d0*/  ISETP.GT.AND P5, PT, R46, RZ, P2 ;  /* 0x000000ff2e00720c */ /* 0x000fc600017a4270 */
[----:B------:R-:W-:Y:S01]  /*e6e0*/  FMUL R181, R181, UR26 ;  /* 0x0000001ab5b57c20 */ /* 0x000fe20008400000 */
[----:B------:R-:W-:Y:S01]  /*e6f0*/  IADD3.X R9, R29, R5, RZ, P0, !PT ;  /* 0x000000051d097210 */ /* 0x000fe200007fe4ff */
[----:B0-----:R-:W-:Y:S01]  /*e700*/  FMUL R15, R176, UR26 ;  /* 0x0000001ab00f7c20 */ /* 0x001fe20008400000 */
[----:B------:R-:W-:Y:S01]  /*e710*/  ISETP.GT.AND P4, PT, R46, 0x8, P4 ;  /* 0x000000082e00780c */ /* 0x000fe20002784270 */
[----:B------:R-:W-:Y:S02]  /*e720*/  IMAD.IADD R7, R33, 0x1, R7 ;  /* 0x0000000121077824 */ /* 0x000fe400078e0207 */
[----:B------:R-:W-:Y:S01]  /*e730*/  FMUL R183, R183, UR26 ;  /* 0x0000001ab7b77c20 */ /* 0x000fe20008400000 */
[----:B----4-:R-:W-:Y:S01]  /*e740*/  IMAD.WIDE.U32 R10, R32, 0x1c, R8 ;  /* 0x0000001c200a7825 */ /* 0x010fe200078e0008 */
[----:B------:R-:W-:-:S03]  /*e750*/  ISETP.GT.AND P0, PT, R47, 0x60, PT ;  /* 0x000000602f00780c */ /* 0x000fc60003f04270 */
[----:B------:R-:W-:Y:S01]  /*e760*/  FMUL R185, R185, UR26 ;  /* 0x0000001ab9b97c20 */ /* 0x000fe20008400000 */
[----:B------:R-:W-:Y:S01]  /*e770*/  ISETP.GT.AND P2, PT, R46, 0x8, P2 ;  /* 0x000000082e00780c */ /* 0x000fe20001744270 */
[----:B------:R-:W-:Y:S01]  /*e780*/  @P1 STG.E desc[UR24][R6.64], R15 ;  /* 0x0000000f06001986 */ /* 0x000fe2000c101918 */
[----:B---3--:R-:W-:Y:S01]  /*e790*/  IMAD.IADD R13, R33, 0x1, R11 ;  /* 0x00000001210d7824 */ /* 0x008fe200078e020b */
[----:B------:R-:W-:Y:S01]  /*e7a0*/  ISETP.GT.AND P1, PT, R47, 0x61, PT ;  /* 0x000000612f00780c */ /* 0x000fe20003f24270 */
[----:B------:R-:W-:Y:S01]  /*e7b0*/  FMUL R11, R180, UR26 ;  /* 0x0000001ab40b7c20 */ /* 0x000fe20008400000 */
[C---:B------:R-:W-:Y:S01]  /*e7c0*/  ISETP.GT.AND P6, PT, R46.reuse, RZ, P0 ;  /* 0x000000ff2e00720c */ /* 0x040fe200007c4270 */
[----:B------:R-:W-:Y:S01]  /*e7d0*/  @P5 STG.E desc[UR24][R8.64], R177 ;  /* 0x000000b108005986 */ /* 0x000fe2000c101918 */
[----:B------:R-:W-:-:S03]  /*e7e0*/  ISETP.GT.AND P5, PT, R46, RZ, P1 ;  /* 0x000000ff2e00720c */ /* 0x000fc60000fa4270 */
[----:B------:R0:W-:Y:S01]  /*e7f0*/  @P4 STG.E desc[UR24][R6.64+0x20], R11 ;  /* 0x0000200b06004986 */ /* 0x0001e2000c101918 */
[----:B------:R-:W-:Y:S02]  /*e800*/  IADD3 R4, P4, R3, R8, RZ ;  /* 0x0000000803047210 */ /* 0x000fe40007f9e0ff */
[----:B------:R-:W-:Y:S01]  /*e810*/  ISETP.GT.AND P0, PT, R46, 0x8, P0 ;  /* 0x000000082e00780c */ /* 0x000fe20000704270 */
[----:B------:R-:W-:Y:S02]  /*e820*/  IMAD.MOV.U32 R12, RZ, RZ, R10 ;  /* 0x000000ffff0c7224 */ /* 0x000fe400078e000a */
[----:B------:R-:W-:Y:S01]  /*e830*/  FMUL R17, R182, UR26 ;  /* 0x0000001ab6117c20 */ /* 0x000fe20008400000 */
[----:B------:R1:W-:Y:S01]  /*e840*/  @P2 STG.E desc[UR24][R8.64+0x20], R181 ;  /* 0x000020b508002986 */ /* 0x0003e2000c101918 */
[----:B------:R-:W-:Y:S01]  /*e850*/  IMAD.X R5, R29, 0x1, R9, P4 ;  /* 0x000000011d057824 */ /* 0x000fe200020e0609 */
[C---:B------:R-:W-:Y:S02]  /*e860*/  ISETP.GT.AND P2, PT, R47.reuse, 0x68, PT ;  /* 0x000000682f00780c */ /* 0x040fe40003f44270 */
[----:B------:R-:W-:Y:S01]  /*e870*/  ISETP.GT.AND P4, PT, R47, 0x69, PT ;  /* 0x000000692f00780c */ /* 0x000fe20003f84270 */
[----:B------:R-:W-:Y:S01]  /*e880*/  FMUL R187, R187, UR26 ;  /* 0x0000001abbbb7c20 */ /* 0x000fe20008400000 */
[----:B------:R-:W-:Y:S01]  /*e890*/  ISETP.GT.AND P1, PT, R46, 0x8, P1 ;  /* 0x000000082e00780c */ /* 0x000fe20000f24270 */
[----:B------:R3:W-:Y:S01]  /*e8a0*/  @P6 STG.E desc[UR24][R12.64], R17 ;  /* 0x000000110c006986 */ /* 0x0007e2000c101918 */
[----:B------:R-:W-:Y:S01]  /*e8b0*/  FMUL R19, R184, UR26 ;  /* 0x0000001ab8137c20 */ /* 0x000fe20008400000 */
[----:B------:R-:W-:-:S02]  /*e8c0*/  ISETP.GT.AND P6, PT, R46, RZ, P2 ;  /* 0x000000ff2e00720c */ /* 0x000fc400017c4270 */
[----:B------:R-:W-:Y:S01]  /*e8d0*/  @P5 STG.E desc[UR24][R4.64], R183 ;  /* 0x000000b704005986 */ /* 0x000fe2000c101918 */
[----:B------:R-:W-:Y:S01]  /*e8e0*/  ISETP.GT.AND P5, PT, R46, RZ, P4 ;  /* 0x000000ff2e00720c */ /* 0x000fe200027a4270 */
[----:B0-----:R-:W-:Y:S02]  /*e8f0*/  IMAD.WIDE.U32 R6, R32, 0x1c, R4 ;  /* 0x0000001c20067825 */ /* 0x001fe400078e0004 */
[----:B------:R0:W-:Y:S01]  /*e900*/  @P0 STG.E desc[UR24][R12.64+0x20], R19 ;  /* 0x000020130c000986 */ /* 0x0001e2000c101918 */
[----:B-1----:R-:W-:Y:S01]  /*e910*/  IADD3 R8, P0, R3, R4, RZ ;  /* 0x0000000403087210 */ /* 0x002fe20007f1e0ff */
[----:B------:R-:W-:Y:S02]  /*e920*/  IMAD.IADD R15, R33, 0x1, R7 ;  /* 0x00000001210f7824 */ /* 0x000fe400078e0207 */
[----:B---3--:R-:W-:Y:S01]  /*e930*/  FMUL R17, R186, UR26 ;  /* 0x0000001aba117c20 */ /* 0x008fe20008400000 */
[----:B------:R-:W-:Y:S01]  /*e940*/  IMAD.MOV.U32 R14, RZ, RZ, R6 ;  /* 0x000000ffff0e7224 */ /* 0x000fe200078e0006 */
[----:B------:R-:W-:Y:S01]  /*e950*/  IADD3.X R9, R29, R5, RZ, P0, !PT ;  /* 0x000000051d097210 */ /* 0x000fe200007fe4ff */
[----:B------:R1:W-:Y:S01]  /*e960*/  @P1 STG.E desc[UR24][R4.64+0x20], R185 ;  /* 0x000020b904001986 */ /* 0x0003e2000c101918 */
[----:B------:R-:W-:-:S02]  /*e970*/  ISETP.GT.AND P1, PT, R47, 0x70, PT ;  /* 0x000000702f00780c */ /* 0x000fc40003f24270 */
[C---:B------:R-:W-:Y:S01]  /*e980*/  ISETP.GT.AND P2, PT, R46.reuse, 0x8, P2 ;  /* 0x000000082e00780c */ /* 0x040fe20001744270 */
[----:B------:R3:W-:Y:S01]  /*e990*/  @P6 STG.E desc[UR24][R14.64], R17 ;  /* 0x000000110e006986 */ /* 0x0007e2000c101918 */
[----:B------:R-:W-:Y:S01]  /*e9a0*/  ISETP.GT.AND P4, PT, R46, 0x8, P4 ;  /* 0x000000082e00780c */ /* 0x000fe20002784270 */
[----:B------:R-:W-:Y:S01]  /*e9b0*/  IMAD.WIDE.U32 R6, R32, 0x1c, R8 ;  /* 0x0000001c20067825 */ /* 0x000fe200078e0008 */
[----:B------:R-:W-:Y:S01]  /*e9c0*/  IADD3 R10, P6, R3, R8, RZ ;  /* 0x00000008030a7210 */ /* 0x000fe20007fde0ff */
[----:B------:R-:W-:Y:S01]  /*e9d0*/  @P5 STG.E desc[UR24][R8.64], R187 ;  /* 0x000000bb08005986 */ /* 0x000fe2000c101918 */
[----:B------:R-:W-:Y:S01]  /*e9e0*/  ISETP.GT.AND P5, PT, R46, RZ, P1 ;  /* 0x000000ff2e00720c */ /* 0x000fe20000fa4270 */
[----:B0-----:R-:W-:Y:S01]  /*e9f0*/  IMAD.IADD R13, R33, 0x1, R7 ;  /* 0x00000001210d7824 */ /* 0x001fe200078e0207 */
[----:B------:R-:W-:Y:S01]  /*ea00*/  ISETP.GT.AND P0, PT, R47, 0x71, PT ;  /* 0x000000712f00780c */ /* 0x000fe20003f04270 */
[----:B------:R-:W-:Y:S02]  /*ea10*/  IMAD.X R11, R29, 0x1, R9, P6 ;  /* 0x000000011d0b7824 */ /* 0x000fe400030e0609 */
[----:B------:R-:W-:Y:S01]  /*ea20*/  FMUL R7, R188, UR26 ;  /* 0x0000001abc077c20 */ /* 0x000fe20008400000 */
[----:B------:R-:W-:Y:S01]  /*ea30*/  FMUL R189, R189, UR26 ;  /* 0x0000001abdbd7c20 */ /* 0x000fe20008400000 */
[----:B------:R-:W-:-:S02]  /*ea40*/  IMAD.MOV.U32 R12, RZ, RZ, R6 ;  /* 0x000000ffff0c7224 */ /* 0x000fc400078e0006 */
[----:B------:R-:W-:Y:S01]  /*ea50*/  FMUL R19, R190, UR26 ;  /* 0x0000001abe137c20 */ /* 0x000fe20008400000 */
[----:B-1----:R-:W-:Y:S01]  /*ea60*/  IMAD.WIDE.U32 R4, R32, 0x1c, R10 ;  /* 0x0000001c20047825 */ /* 0x002fe200078e000a */
[C---:B------:R-:W-:Y:S01]  /*ea70*/  ISETP.GT.AND P6, PT, R46.reuse, RZ, P0 ;  /* 0x000000ff2e00720c */ /* 0x040fe200007c4270 */
[----:B------:R-:W-:Y:S02]  /*ea80*/  @P2 STG.E desc[UR24][R14.64+0x20], R7 ;  /* 0x000020070e002986 */ /* 0x000fe4000c101918 */
[----:B------:R-:W-:Y:S02]  /*ea90*/  IMAD.MOV.U32 R16, RZ, RZ, R4 ;  /* 0x000000ffff107224 */ /* 0x000fe400078e0004 */
[----:B------:R0:W-:Y:S01]  /*eaa0*/  @P4 STG.E desc[UR24][R8.64+0x20], R189 ;  /* 0x000020bd08004986 */ /* 0x0001e2000c101918 */
[----:B------:R-:W-:-:S03]  /*eab0*/  ISETP.GT.AND P1, PT, R46, 0x8, P1 ;  /* 0x000000082e00780c */ /* 0x000fc60000f24270 */
[----:B------:R-:W-:Y:S01]  /*eac0*/  @P5 STG.E desc[UR24][R12.64], R19 ;  /* 0x000000130c005986 */ /* 0x000fe2000c101918 */
[----:B------:R-:W-:Y:S01]  /*ead0*/  IADD3 R4, P5, R3, R10, RZ ;  /* 0x0000000a03047210 */ /* 0x000fe20007fbe0ff */
[----:B------:R-:W-:Y:S01]  /*eae0*/  FMUL R191, R191, UR26 ;  /* 0x0000001abfbf7c20 */ /* 0x000fe20008400000 */
[----:B------:R-:W-:Y:S01]  /*eaf0*/  ISETP.GT.AND P2, PT, R47, 0x78, PT ;  /* 0x000000782f00780c */ /* 0x000fe20003f44270 */
[----:B---3--:R-:W-:Y:S01]  /*eb00*/  IMAD.IADD R17, R33, 0x1, R5 ;  /* 0x0000000121117824 */ /* 0x008fe200078e0205 */
[----:B------:R-:W-:Y:S01]  /*eb10*/  ISETP.GT.AND P4, PT, R47, 0x79, PT ;  /* 0x000000792f00780c */ /* 0x000fe20003f84270 */
[----:B------:R-:W-:Y:S01]  /*eb20*/  IMAD.X R5, R29, 0x1, R11, P5 ;  /* 0x000000011d057824 */ /* 0x000fe200028e060b */
[C---:B------:R-:W-:Y:S01]  /*eb30*/  ISETP.GT.AND P0, PT, R46.reuse, 0x8, P0 ;  /* 0x000000082e00780c */ /* 0x040fe20000704270 */
[----:B------:R-:W-:Y:S01]  /*eb40*/  FMUL R193, R193, UR26 ;  /* 0x0000001ac1c17c20 */ /* 0x000fe20008400000 */
[----:B------:R-:W-:Y:S01]  /*eb50*/  ISETP.GT.AND P5, PT, R46, RZ, P2 ;  /* 0x000000ff2e00720c */ /* 0x000fe200017a4270 */
[----:B------:R-:W-:Y:S01]  /*eb60*/  @P6 STG.E desc[UR24][R10.64], R191 ;  /* 0x000000bf0a006986 */ /* 0x000fe2000c101918 */
[----:B------:R-:W-:Y:S01]  /*eb70*/  FMUL R21, R192, UR26 ;  /* 0x0000001ac0157c20 */ /* 0x000fe20008400000 */
[----:B------:R-:W-:-:S02]  /*eb80*/  ISETP.GT.AND P6, PT, R46, RZ, P4 ;  /* 0x000000ff2e00720c */ /* 0x000fc400027c4270 */
[----:B------:R-:W-:Y:S01]  /*eb90*/  ISETP.GT.AND P2, PT, R46, 0x8, P2 ;  /* 0x000000082e00780c */ /* 0x000fe20001744270 */
[----:B0-----:R-:W-:Y:S01]  /*eba0*/  FMUL R9, R194, UR26 ;  /* 0x0000001ac2097c20 */ /* 0x001fe20008400000 */
[----:B------:R0:W-:Y:S01]  /*ebb0*/  @P1 STG.E desc[UR24][R12.64+0x20], R21 ;  /* 0x000020150c001986 */ /* 0x0001e2000c101918 */
[----:B------:R-:W-:Y:S01]  /*ebc0*/  ISETP.GT.AND P1, PT, R47, 0x80, PT ;  /* 0x000000802f00780c */ /* 0x000fe20003f24270 */
[----:B------:R-:W-:Y:S01]  /*ebd0*/  FMUL R195, R195, UR26 ;  /* 0x0000001ac3c37c20 */ /* 0x000fe20008400000 */
[C---:B------:R-:W-:Y:S01]  /*ebe0*/  ISETP.GT.AND P4, PT, R46.reuse, 0x8, P4 ;  /* 0x000000082e00780c */ /* 0x040fe20002784270 */
[----:B------:R1:W-:Y:S01]  /*ebf0*/  @P0 STG.E desc[UR24][R10.64+0x20], R193 ;  /* 0x000020c10a000986 */ /* 0x0003e2000c101918 */
[----:B------:R-:W-:-:S03]  /*ec00*/  ISETP.GT.AND P0, PT, R46, RZ, P1 ;  /* 0x000000ff2e00720c */ /* 0x000fc60000f04270 */
[----:B------:R3:W-:Y:S01]  /*ec10*/  @P5 STG.E desc[UR24][R16.64], R9 ;  /* 0x0000000910005986 */ /* 0x0007e2000c101918 */
[----:B------:R-:W-:Y:S01]  /*ec20*/  ISETP.GT.AND P5, PT, R47, 0x81, PT ;  /* 0x000000812f00780c */ /* 0x000fe20003fa4270 */
[----:B0-----:R-:W-:Y:S01]  /*ec30*/  FMUL R13, R196, UR26 ;  /* 0x0000001ac40d7c20 */ /* 0x001fe20008400000 */
[----:B------:R-:W-:Y:S01]  /*ec40*/  IMAD.WIDE.U32 R6, R32, 0x1c, R4 ;  /* 0x0000001c20067825 */ /* 0x000fe200078e0004 */
[----:B------:R-:W-:Y:S03]  /*ec50*/  @P6 STG.E desc[UR24][R4.64], R195 ;  /* 0x000000c304006986 */ /* 0x000fe6000c101918 */
[----:B------:R-:W-:Y:S01]  /*ec60*/  FMUL R197, R197, UR26 ;  /* 0x0000001ac5c57c20 */ /* 0x000fe20008400000 */
[----:B------:R-:W-:Y:S01]  /*ec70*/  @P2 STG.E desc[UR24][R16.64+0x20], R13 ;  /* 0x0000200d10002986 */ /* 0x000fe2000c101918 */
[----:B------:R-:W-:Y:S01]  /*ec80*/  ISETP.GT.AND P2, PT, R46, RZ, P5 ;  /* 0x000000ff2e00720c */ /* 0x000fe20002f44270 */
[----:B------:R-:W-:Y:S01]  /*ec90*/  IMAD.MOV.U32 R14, RZ, RZ, R6 ;  /* 0x000000ffff0e7224 */ /* 0x000fe200078e0006 */
[----:B------:R-:W-:Y:S01]  /*eca0*/  IADD3 R15, R33, R7, RZ ;  /* 0x00000007210f7210 */ /* 0x000fe20007ffe0ff */
[----:B------:R-:W-:Y:S01]  /*ecb0*/  FMUL R19, R198, UR26 ;  /* 0x0000001ac6137c20 */ /* 0x000fe20008400000 */
[----:B------:R-:W-:Y:S01]  /*ecc0*/  IADD3 R6, P6, R3, R4, RZ ;  /* 0x0000000403067210 */ /* 0x000fe20007fde0ff */
[----:B------:R-:W-:Y:S01]  /*ecd0*/  FMUL R199, R199, UR26 ;  /* 0x0000001ac7c77c20 */ /* 0x000fe20008400000 */
[----:B------:R-:W-:Y:S01]  /*ece0*/  ISETP.GT.AND P1, PT, R46, 0x8, P1 ;  /* 0x000000082e00780c */ /* 0x000fe20000f24270 */
[----:B------:R0:W-:Y:S02]  /*ecf0*/  @P4 STG.E desc[UR24][R4.64+0x20], R197 ;  /* 0x000020c504004986 */ /* 0x0001e4000c101918 */
[----:B------:R-:W-:-:S02]  /*ed00*/  IMAD.X R7, R29, 0x1, R5, P6 ;  /* 0x000000011d077824 */ /* 0x000fc400030e0605 */
[----:B------:R-:W-:Y:S01]  /*ed10*/  @P0 STG.E desc[UR24][R14.64], R19 ;  /* 0x000000130e000986 */ /* 0x000fe2000c101918 */
[C---:B------:R-:W-:Y:S01]  /*ed20*/  ISETP.GT.AND P0, PT, R47.reuse, 0x88, PT ;  /* 0x000000882f00780c */ /* 0x040fe20003f04270 */
[----:B-1----:R-:W-:Y:S01]  /*ed30*/  FMUL R11, R200, UR26 ;  /* 0x0000001ac80b7c20 */ /* 0x002fe20008400000 */
[----:B------:R-:W-:Y:S01]  /*ed40*/  ISETP.GT.AND P4, PT, R47, 0x89, PT ;  /* 0x000000892f00780c */ /* 0x000fe20003f84270 */
[----:B------:R-:W-:Y:S01]  /*ed50*/  @P2 STG.E desc[UR24][R6.64], R199 ;  /* 0x000000c706002986 */ /* 0x000fe2000c101918 */
[C---:B------:R-:W-:Y:S02]  /*ed60*/  ISETP.GT.AND P5, PT, R46.reuse, 0x8, P5 ;  /* 0x000000082e00780c */ /* 0x040fe40002fa4270 */
[C---:B------:R-:W-:Y:S01]  /*ed70*/  ISETP.GT.AND P6, PT, R46.reuse, RZ, P0 ;  /* 0x000000ff2e00720c */ /* 0x040fe200007c4270 */
[----:B------:R-:W-:Y:S01]  /*ed80*/  FMUL R201, R201, UR26 ;  /* 0x0000001ac9c97c20 */ /* 0x000fe20008400000 */
[----:B------:R-:W-:Y:S01]  /*ed90*/  ISETP.GT.AND P2, PT, R46, RZ, P4 ;  /* 0x000000ff2e00720c */ /* 0x000fe20002744270 */
[----:B------:R-:W-:Y:S01]  /*eda0*/  @P1 STG.E desc[UR24][R14.64+0x20], R11 ;  /* 0x0000200b0e001986 */ /* 0x000fe2000c101918 */
[----:B---3--:R-:W-:Y:S01]  /*edb0*/  IMAD.WIDE.U32 R8, R32, 0x1c, R6 ;  /* 0x0000001c20087825 */ /* 0x008fe200078e0006 */
[----:B0-----:R-:W-:-:S03]  /*edc0*/  IADD3 R4, P1, R3, R6, RZ ;  /* 0x0000000603047210 */ /* 0x001fc60007f3e0ff */
[----:B------:R-:W-:Y:S01]  /*edd0*/  FMUL R17, R202, UR26 ;  /* 0x0000001aca117c20 */ /* 0x000fe20008400000 */
[----:B------:R-:W-:Y:S01]  /*ede0*/  FMUL R203, R203, UR26 ;  /* 0x0000001acbcb7c20 */ /* 0x000fe20008400000 */
[----:B------:R-:W-:Y:S02]  /*edf0*/  IMAD.IADD R13, R33, 0x1, R9 ;  /* 0x00000001210d7824 */ /* 0x000fe400078e0209 */
        /* <DEDUP_REMOVED lines=10> */
[----:B------:R-:W-:Y:S01]  /*eea0*/  ISETP.GT.AND P2, PT, R47, 0x91, PT ;  /* 0x000000912f00780c */ /* 0x000fe20003f44270 */
[--C-:B------:R-:W-:Y:S01]  /*eeb0*/  IMAD.X R9, R29, 0x1, R5.reuse, P5 ;  /* 0x000000011d097824 */ /* 0x100fe200028e0605 */
[C---:B------:R-:W-:Y:S01]  /*eec0*/  ISETP.GT.AND P4, PT, R46.reuse, 0x8, P4 ;  /* 0x000000082e00780c */ /* 0x040fe20002784270 */
[----:B------:R-:W-:Y:S01]  /*eed0*/  FMUL R209, R209, UR26 ;  /* 0x0000001ad1d17c20 */ /* 0x000fe20008400000 */
[C---:B------:R-:W-:Y:S01]  /*eee0*/  ISETP.GT.AND P6, PT, R46.reuse, RZ, P1 ;  /* 0x000000ff2e00720c */ /* 0x040fe20000fc4270 */
[----:B------:R-:W-:Y:S01]  /*eef0*/  FMUL R211, R211, UR26 ;  /* 0x0000001ad3d37c20 */ /* 0x000fe20008400000 */
[----:B------:R-:W-:Y:S01]  /*ef00*/  ISETP.GT.AND P5, PT, R46, RZ, P2 ;  /* 0x000000ff2e00720c */ /* 0x000fe200017a4270 */
[----:B0-----:R-:W-:Y:S01]  /*ef10*/  IMAD.WIDE.U32 R6, R32, 0x1c, R4 ;  /* 0x0000001c20067825 */ /* 0x001fe200078e0004 */
[----:B------:R-:W-:-:S03]  /*ef20*/  ISETP.GT.AND P1, PT, R46, 0x8, P1 ;  /* 0x000000082e00780c */ /* 0x000fc60000f24270 */
[----:B------:R-:W-:Y:S01]  /*ef30*/  FMUL R19, R204, UR26 ;  /* 0x0000001acc137c20 */ /* 0x000fe20008400000 */
[----:B-1----:R-:W-:Y:S01]  /*ef40*/  FMUL R17, R206, UR26 ;  /* 0x0000001ace117c20 */ /* 0x002fe20008400000 */
[----:B------:R-:W-:Y:S01]  /*ef50*/  IMAD.MOV.U32 R14, RZ, RZ, R6 ;  /* 0x000000ffff0e7224 */ /* 0x000fe200078e0006 */
[----:B------:R-:W-:Y:S01]  /*ef60*/  IADD3 R15, R33, R7, RZ ;  /* 0x00000007210f7210 */ /* 0x000fe20007ffe0ff */
[----:B------:R-:W-:Y:S01]  /*ef70*/  FMUL R21, R208, UR26 ;  /* 0x0000001ad0157c20 */ /* 0x000fe20008400000 */
[----:B------:R-:W-:Y:S01]  /*ef80*/  @P0 STG.E desc[UR24][R12.64+0x20], R19 ;  /* 0x000020130c000986 */ /* 0x000fe2000c101918 */
[----:B------:R-:W-:-:S03]  /*ef90*/  ISETP.GT.AND P0, PT, R47, 0x98, PT ;  /* 0x000000982f00780c */ /* 0x000fc60003f04270 */
[----:B------:R-:W-:Y:S01]  /*efa0*/  @P4 STG.E desc[UR24][R4.64+0x20], R205 ;  /* 0x000020cd04004986 */ /* 0x000fe2000c101918 */
[----:B------:R-:W-:-:S03]  /*efb0*/  ISETP.GT.AND P2, PT, R46, 0x8, P2 ;  /* 0x000000082e00780c */ /* 0x000fc60001744270 */
[----:B------:R0:W-:Y:S01]  /*efc0*/  @P6 STG.E desc[UR24][R14.64], R17 ;  /* 0x000000110e006986 */ /* 0x0001e2000c101918 */
        /* <DEDUP_REMOVED lines=24> */
[----:B------:R-:W-:Y:S01]  /*f150*/  ISETP.GT.AND P4, PT, R46, 0x8, P4 ;  /* 0x000000082e00780c */ /* 0x000fe20002784270 */
[----:B------:R-:W-:Y:S01]  /*f160*/  @P0 STG.E desc[UR24][R10.64+0x20], R15 ;  /* 0x0000200f0a000986 */ /* 0x000fe2000c101918 */
[----:B------:R-:W-:Y:S01]  /*f170*/  IADD3 R4, P0, R3, R6, RZ ;  /* 0x0000000603047210 */ /* 0x000fe20007f1e0ff */
[----:B------:R-:W-:Y:S02]  /*f180*/  IMAD.IADD R13, R33, 0x1, R5 ;  /* 0x00000001210d7824 */ /* 0x000fe400078e0205 */
[----:B0-----:R-:W-:Y:S01]  /*f190*/  FMUL R17, R214, UR26 ;  /* 0x0000001ad6117c20 */ /* 0x001fe20008400000 */
[----:B------:R-:W-:Y:S01]  /*f1a0*/  FMUL R19, R216, UR26 ;  /* 0x0000001ad8137c20 */ /* 0x000fe20008400000 */
[----:B------:R-:W-:Y:S01]  /*f1b0*/  FMUL R217, R217, UR26 ;  /* 0x0000001ad9d97c20 */ /* 0x000fe20008400000 */
[----:B------:R-:W-:Y:S01]  /*f1c0*/  IMAD.X R5, R29, 0x1, R7, P0 ;  /* 0x000000011d057824 */ /* 0x000fe200000e0607 */
[----:B------:R0:W-:Y:S01]  /*f1d0*/  @P1 STG.E desc[UR24][R6.64+0x20], R213 ;  /* 0x000020d506001986 */ /* 0x0001e2000c101918 */
[----:B------:R-:W-:-:S03]  /*f1e0*/  ISETP.GT.AND P1, PT, R47, 0xa8, PT ;  /* 0x000000a82f00780c */ /* 0x000fc60003f24270 */
[----:B------:R-:W-:Y:S01]  /*f1f0*/  @P6 STG.E desc[UR24][R12.64], R17 ;  /* 0x000000110c006986 */ /* 0x000fe2000c101918 */
[----:B------:R-:W-:-:S03]  /*f200*/  ISETP.GT.AND P2, PT, R46, 0x8, P2 ;  /* 0x000000082e00780c */ /* 0x000fc60001744270 */
[----:B------:R-:W-:Y:S01]  /*f210*/  @P5 STG.E desc[UR24][R4.64], R215 ;  /* 0x000000d704005986 */ /* 0x000fe2000c101918 */
[----:B------:R-:W-:Y:S02]  /*f220*/  IADD3 R8, P5, R3, R4, RZ ;  /* 0x0000000403087210 */ /* 0x000fe40007fbe0ff */
[----:B------:R-:W-:Y:S01]  /*f230*/  ISETP.GT.AND P0, PT, R47, 0xa9, PT ;  /* 0x000000a92f00780c */ /* 0x000fe20003f04270 */
[----:B------:R1:W-:Y:S01]  /*f240*/  @P4 STG.E desc[UR24][R12.64+0x20], R19 ;  /* 0x000020130c004986 */ /* 0x0003e2000c101918 */
[----:B------:R-:W-:Y:S01]  /*f250*/  ISETP.GT.AND P4, PT, R46, RZ, P1 ;  /* 0x000000ff2e00720c */ /* 0x000fe20000f84270 */
[----:B0-----:R-:W-:Y:S01]  /*f260*/  IMAD.WIDE.U32 R6, R32, 0x1c, R4 ;  /* 0x0000001c20067825 */ /* 0x001fe200078e0004 */
[----:B------:R-:W-:-:S03]  /*f270*/  IADD3.X R9, R29, R5, RZ, P5, !PT ;  /* 0x000000051d097210 */ /* 0x000fc60002ffe4ff */
[----:B------:R-:W-:Y:S01]  /*f280*/  FMUL R219, R219, UR26 ;  /* 0x0000001adbdb7c20 */ /* 0x000fe20008400000 */
[----:B------:R-:W-:Y:S01]  /*f290*/  ISETP.GT.AND P5, PT, R46, RZ, P0 ;  /* 0x000000ff2e00720c */ /* 0x000fe200007a4270 */
[----:B------:R-:W-:Y:S01]  /*f2a0*/  FMUL R15, R218, UR26 ;  /* 0x0000001ada0f7c20 */ /* 0x000fe20008400000 */
[----:B------:R-:W-:Y:S01]  /*f2b0*/  ISETP.GT.AND P1, PT, R46, 0x8, P1 ;  /* 0x000000082e00780c */ /* 0x000fe20000f24270 */
[----:B------:R-:W-:Y:S02]  /*f2c0*/  IMAD.IADD R7, R33, 0x1, R7 ;  /* 0x0000000121077824 */ /* 0x000fe400078e0207 */
[----:B------:R-:W-:Y:S01]  /*f2d0*/  FMUL R221, R221, UR26 ;  /* 0x0000001adddd7c20 */ /* 0x000fe20008400000 */
[----:B------:R-:W-:Y:S01]  /*f2e0*/  IMAD.WIDE.U32 R10, R32, 0x1c, R8 ;  /* 0x0000001c200a7825 */ /* 0x000fe200078e0008 */
[----:B------:R0:W-:Y:S01]  /*f2f0*/  @P2 STG.E desc[UR24][R4.64+0x20], R217 ;  /* 0x000020d904002986 */ /* 0x0001e2000c101918 */
[----:B------:R-:W-:Y:S02]  /*f300*/  ISETP.GT.AND P2, PT, R47, 0xb0, PT ;  /* 0x000000b02f00780c */ /* 0x000fe40003f44270 */
[----:B-1----:R-:W-:Y:S01]  /*f310*/  IMAD.IADD R13, R33, 0x1, R11 ;  /* 0x00000001210d7824 */ /* 0x002fe200078e020b */
[----:B------:R-:W-:Y:S01]  /*f320*/  @P4 STG.E desc[UR24][R6.64], R15 ;  /* 0x0000000f06004986 */ /* 0x000fe2000c101918 */
[----:B------:R-:W-:Y:S01]  /*f330*/  ISETP.GT.AND P4, PT, R47, 0xb1, PT ;  /* 0x000000b12f00780c */ /* 0x000fe20003f84270 */
[----:B------:R-:W-:Y:S01]  /*f340*/  FMUL R11, R220, UR26 ;  /* 0x0000001adc0b7c20 */ /* 0x000fe20008400000 */
[C---:B------:R-:W-:Y:S01]  /*f350*/  ISETP.GT.AND P0, PT, R46.reuse, 0x8, P0 ;  /* 0x000000082e00780c */ /* 0x040fe20000704270 */
[----:B------:R-:W-:Y:S01]  /*f360*/  @P5 STG.E desc[UR24][R8.64], R219 ;  /* 0x000000db08005986 */ /* 0x000fe2000c101918 */
[----:B------:R-:W-:-:S02]  /*f370*/  ISETP.GT.AND P6, PT, R46, RZ, P2 ;  /* 0x000000ff2e00720c */ /* 0x000fc400017c4270 */
[C---:B------:R-:W-:Y:S01]  /*f380*/  ISETP.GT.AND P5, PT, R46.reuse, RZ, P4 ;  /* 0x000000ff2e00720c */ /* 0x040fe200027a4270 */
[----:B------:R-:W-:Y:S01]  /*f390*/  @P1 STG.E desc[UR24][R6.64+0x20], R11 ;  /* 0x0000200b06001986 */ /* 0x000fe2000c101918 */
[----:B------:R-:W-:Y:S02]  /*f3a0*/  ISETP.GT.AND P2, PT, R46, 0x8, P2 ;  /* 0x000000082e00780c */ /* 0x000fe40001744270 */
[----:B0-----:R-:W-:Y:S01]  /*f3b0*/  IADD3 R4, P1, R3, R8, RZ ;  /* 0x0000000803047210 */ /* 0x001fe20007f3e0ff */
[----:B------:R-:W-:Y:S02]  /*f3c0*/  IMAD.MOV.U32 R12, RZ, RZ, R10 ;  /* 0x000000ffff0c7224 */ /* 0x000fe400078e000a */
[----:B------:R-:W-:Y:S01]  /*f3d0*/  FMUL R17, R222, UR26 ;  /* 0x0000001ade117c20 */ /* 0x000fe20008400000 */
[----:B------:R-:W-:Y:S01]  /*f3e0*/  FMUL R223, R223, UR26 ;  /* 0x0000001adfdf7c20 */ /* 0x000fe20008400000 */
[----:B------:R-:W-:Y:S01]  /*f3f0*/  FMUL R19, R224, UR26 ;  /* 0x0000001ae0137c20 */ /* 0x000fe20008400000 */
[----:B------:R-:W-:Y:S01]  /*f400*/  IMAD.X R5, R29, 0x1, R9, P1 ;  /* 0x000000011d057824 */ /* 0x000fe200008e0609 */
[----:B------:R0:W-:Y:S01]  /*f410*/  @P0 STG.E desc[UR24][R8.64+0x20], R221 ;  /* 0x000020dd08000986 */ /* 0x0001e2000c101918 */
[----:B------:R-:W-:-:S03]  /*f420*/  ISETP.GT.AND P0, PT, R47, 0xb8, PT ;  /* 0x000000b82f00780c */ /* 0x000fc60003f04270 */
[----:B------:R1:W-:Y:S01]  /*f430*/  @P6 STG.E desc[UR24][R12.64], R17 ;  /* 0x000000110c006986 */ /* 0x0003e2000c101918 */
[----:B------:R-:W-:-:S03]  /*f440*/  ISETP.GT.AND P4, PT, R46, 0x8, P4 ;  /* 0x000000082e00780c */ /* 0x000fc60002784270 */
[----:B------:R-:W-:Y:S01]  /*f450*/  @P5 STG.E desc[UR24][R4.64], R223 ;  /* 0x000000df04005986 */ /* 0x000fe2000c101918 */
[----:B------:R-:W-:-:S03]  /*f460*/  ISETP.GT.AND P1, PT, R47, 0xb9, PT ;  /* 0x000000b92f00780c */ /* 0x000fc60003f24270 */
[----:B------:R3:W-:Y:S01]  /*f470*/  @P2 STG.E desc[UR24][R12.64+0x20], R19 ;  /* 0x000020130c002986 */ /* 0x0007e2000c101918 */
[----:B0-----:R-:W-:Y:S02]  /*f480*/  IADD3 R8, P2, R3, R4, RZ ;  /* 0x0000000403087210 */ /* 0x001fe40007f5e0ff */
[----:B------:R-:W-:Y:S01]  /*f490*/  ISETP.GT.AND P6, PT, R46, RZ, P0 ;  /* 0x000000ff2e00720c */ /* 0x000fe200007c4270 */
[----:B------:R-:W-:Y:S01]  /*f4a0*/  IMAD.WIDE.U32 R6, R32, 0x1c, R4 ;  /* 0x0000001c20067825 */ /* 0x000fe200078e0004 */
[----:B------:R-:W-:-:S03]  /*f4b0*/  IADD3.X R9, R29, R5, RZ, P2, !PT ;  /* 0x000000051d097210 */ /* 0x000fc600017fe4ff */
[----:B------:R-:W-:Y:S01]  /*f4c0*/  FMUL R225, R225, UR26 ;  /* 0x0000001ae1e17c20 */ /* 0x000fe20008400000 */
[C---:B------:R-:W-:Y:S01]  /*f4d0*/  ISETP.GT.AND P5, PT, R46.reuse, RZ, P1 ;  /* 0x000000ff2e00720c */ /* 0x040fe20000fa4270 */
[----:B------:R-:W4:Y:S01]  /*f4e0*/  LDL.LU R20, [R1+0x20] ;  /* 0x0000200001147983 */ /* 0x000f220000300800 */
[C---:B------:R-:W-:Y:S01]  /*f4f0*/  ISETP.GT.AND P0, PT, R46.reuse, 0x8, P0 ;  /* 0x000000082e00780c */ /* 0x040fe20000704270 */
[----:B------:R-:W-:Y:S01]  /*f500*/  IMAD.IADD R15, R33, 0x1, R7 ;  /* 0x00000001210f7824 */ /* 0x000fe200078e0207 */
[----:B------:R-:W-:Y:S01]  /*f510*/  ISETP.GT.AND P1, PT, R46, 0x8, P1 ;  /* 0x000000082e00780c */ /* 0x000fe20000f24270 */
[----:B------:R-:W-:Y:S02]  /*f520*/  IMAD.MOV.U32 R14, RZ, RZ, R6 ;  /* 0x000000ffff0e7224 */ /* 0x000fe400078e0006 */
[----:B-1----:R-:W-:Y:S01]  /*f530*/  FMUL R17, R226, UR26 ;  /* 0x0000001ae2117c20 */ /* 0x002fe20008400000 */
[----:B------:R-:W-:Y:S01]  /*f540*/  IMAD.WIDE.U32 R6, R32, 0x1c, R8 ;  /* 0x0000001c20067825 */ /* 0x000fe200078e0008 */
[----:B------:R0:W-:Y:S03]  /*f550*/  @P4 STG.E desc[UR24][R4.64+0x20], R225 ;  /* 0x000020e104004986 */ /* 0x0001e6000c101918 */
[----:B------:R-:W-:Y:S01]  /*f560*/  FMUL R227, R227, UR26 ;  /* 0x0000001ae3e37c20 */ /* 0x000fe20008400000 */
[----:B---3--:R-:W-:Y:S01]  /*f570*/  IMAD.IADD R13, R33, 0x1, R7 ;  /* 0x00000001210d7824 */ /* 0x008fe200078e0207 */
[----:B------:R-:W3:Y:S01]  /*f580*/  LDL.LU R22, [R1+0x18] ;  /* 0x0000180001167983 */ /* 0x000ee20000300800 */
[----:B------:R-:W-:Y:S01]  /*f590*/  FMUL R7, R228, UR26 ;  /* 0x0000001ae4077c20 */ /* 0x000fe20008400000 */
[----:B------:R-:W-:-:S02]  /*f5a0*/  FMUL R19, R2, UR26 ;  /* 0x0000001a02137c20 */ /* 0x000fc40008400000 */
[----:B------:R-:W-:Y:S01]  /*f5b0*/  @P6 STG.E desc[UR24][R14.64], R17 ;  /* 0x000000110e006986 */ /* 0x000fe2000c101918 */
[----:B------:R-:W-:-:S03]  /*f5c0*/  IADD3 R10, P6, R3, R8, RZ ;  /* 0x00000008030a7210 */ /* 0x000fc60007fde0ff */
[----:B------:R-:W3:Y:S01]  /*f5d0*/  LDL.LU R153, [R1+0x14] ;  /* 0x0000140001997983 */ /* 0x000ee20000300800 */
[----:B--2---:R-:W-:Y:S01]  /*f5e0*/  FMUL R23, R18, UR26 ;  /* 0x0000001a12177c20 */ /* 0x004fe20008400000 */
[----:B------:R-:W-:Y:S02]  /*f5f0*/  IMAD.X R11, R29, 0x1, R9, P6 ;  /* 0x000000011d0b7824 */ /* 0x000fe400030e0609 */
[----:B------:R-:W-:Y:S04]  /*f600*/  @P5 STG.E desc[UR24][R8.64], R227 ;  /* 0x000000e308005986 */ /* 0x000fe8000c101918 */
[----:B------:R-:W2:Y:S04]  /*f610*/  LDL.LU R154, [R1+0x24] ;  /* 0x00002400019a7983 */ /* 0x000ea80000300800 */
[----:B------:R-:W-:Y:S04]  /*f620*/  @P0 STG.E desc[UR24][R14.64+0x20], R7 ;  /* 0x000020070e000986 */ /* 0x000fe8000c101918 */
[----:B------:R-:W2:Y:S01]  /*f630*/  LDL.LU R156, [R1+0x1c] ;  /* 0x00001c00019c7983 */ /* 0x000ea20000300800 */
[C---:B------:R-:W-:Y:S01]  /*f640*/  ISETP.GT.AND P2, PT, R47.reuse, 0xc0, PT ;  /* 0x000000c02f00780c */ /* 0x040fe20003f44270 */
[----:B------:R-:W-:Y:S01]  /*f650*/  IMAD.MOV.U32 R12, RZ, RZ, R6 ;  /* 0x000000ffff0c7224 */ /* 0x000fe200078e0006 */
[----:B------:R-:W-:Y:S01]  /*f660*/  ISETP.GT.AND P4, PT, R47, 0xc1, PT ;  /* 0x000000c12f00780c */ /* 0x000fe20003f84270 */
[----:B------:R1:W-:Y:S01]  /*f670*/  @P1 STG.E desc[UR24][R8.64+0x20], R19 ;  /* 0x0000201308001986 */ /* 0x0003e2000c101918 */
[----:B------:R-:W-:Y:S01]  /*f680*/  ISETP.GT.AND P5, PT, R46, RZ, P2 ;  /* 0x000000ff2e00720c */ /* 0x000fe200017a4270 */
[----:B------:R-:W-:Y:S01]  /*f690*/  FMUL R21, R152, UR26 ;  /* 0x0000001a98157c20 */ /* 0x000fe20008400000 */
[----:B------:R-:W-:Y:S01]  /*f6a0*/  ISETP.GT.AND P6, PT, R46, RZ, P4 ;  /* 0x000000ff2e00720c */ /* 0x000fe200027c4270 */
[----:B------:R-:W2:Y:S01]  /*f6b0*/  LDL.LU R18, [R1+0x28] ;  /* 0x0000280001127983 */ /* 0x000ea20000300800 */
[----:B------:R-:W-:Y:S01]  /*f6c0*/  FMUL R229, R229, UR26 ;  /* 0x0000001ae5e57c20 */ /* 0x000fe20008400000 */
[----:B0-----:R-:W-:-:S04]  /*f6d0*/  IMAD.WIDE.U32 R4, R32, 0x1c, R10 ;  /* 0x0000001c20047825 */ /* 0x001fc800078e000a */
[----:B-1----:R-:W-:Y:S01]  /*f6e0*/  FMUL R9, R0, UR26 ;  /* 0x0000001a00097c20 */ /* 0x002fe20008400000 */
[----:B------:R-:W-:Y:S01]  /*f6f0*/  ISETP.GT.AND P1, PT, R47, 0xc8, PT ;  /* 0x000000c82f00780c */ /* 0x000fe20003f24270 */
[----:B------:R-:W2:Y:S01]  /*f700*/  LDL.LU R0, [R1+0x2c] ;  /* 0x00002c0001007983 */ /* 0x000ea20000300800 */
[C---:B------:R-:W-:Y:S01]  /*f710*/  ISETP.GT.AND P2, PT, R46.reuse, 0x8, P2 ;  /* 0x000000082e00780c */ /* 0x040fe20001744270 */
[----:B------:R-:W-:Y:S01]  /*f720*/  IMAD.MOV.U32 R16, RZ, RZ, R4 ;  /* 0x000000ffff107224 */ /* 0x000fe200078e0004 */
[C---:B------:R-:W-:Y:S01]  /*f730*/  ISETP.GT.AND P4, PT, R46.reuse, 0x8, P4 ;  /* 0x000000082e00780c */ /* 0x040fe20002784270 */
[----:B------:R-:W-:Y:S01]  /*f740*/  @P5 STG.E desc[UR24][R12.64], R21 ;  /* 0x000000150c005986 */ /* 0x000fe2000c101918 */
[----:B------:R-:W-:Y:S01]  /*f750*/  IADD3 R4, P5, R3, R10, RZ ;  /* 0x0000000a03047210 */ /* 0x000fe20007fbe0ff */
[----:B------:R-:W-:Y:S02]  /*f760*/  IMAD.IADD R17, R33, 0x1, R5 ;  /* 0x0000000121117824 */ /* 0x000fe400078e0205 */
[----:B------:R-:W-:Y:S01]  /*f770*/  @P6 STG.E desc[UR24][R10.64], R229 ;  /* 0x000000e50a006986 */ /* 0x000fe2000c101918 */
[----:B------:R-:W-:Y:S01]  /*f780*/  ISETP.GT.AND P6, PT, R46, RZ, P1 ;  /* 0x000000ff2e00720c */ /* 0x000fe20000fc4270 */
[----:B------:R-:W-:-:S04]  /*f790*/  IMAD.X R5, R29, 0x1, R11, P5 ;  /* 0x000000011d057824 */ /* 0x000fc800028e060b */
[----:B------:R4:W-:Y:S04]  /*f7a0*/  @P2 STG.E desc[UR24][R12.64+0x20], R23 ;  /* 0x000020170c002986 */ /* 0x0009e8000c101918 */
[----:B------:R2:W-:Y:S01]  /*f7b0*/  @P4 STG.E desc[UR24][R10.64+0x20], R9 ;  /* 0x000020090a004986 */ /* 0x0005e2000c101918 */
[----:B----4-:R-:W-:Y:S01]  /*f7c0*/  FMUL R23, R20, UR26 ;  /* 0x0000001a14177c20 */ /* 0x010fe20008400000 */
[----:B---3--:R-:W-:Y:S01]  /*f7d0*/  FMUL R21, R22, UR26 ;  /* 0x0000001a16157c20 */ /* 0x008fe20008400000 */
[----:B------:R-:W-:Y:S02]  /*f7e0*/  FMUL R19, R153, UR26 ;  /* 0x0000001a99137c20 */ /* 0x000fe40008400000 */
[----:B------:R-:W3:Y:S04]  /*f7f0*/  LDL.LU R153, [R1+0x30] ;  /* 0x0000300001997983 */ /* 0x000ee80000300800 */
[----:B------:R-:W4:Y:S04]  /*f800*/  LDL.LU R22, [R1+0x34] ;  /* 0x0000340001167983 */ /* 0x000f280000300800 */
[----:B------:R0:W-:Y:S04]  /*f810*/  @P6 STG.E desc[UR24][R16.64], R19 ;  /* 0x0000001310006986 */ /* 0x0001e8000c101918 */
[----:B------:R-:W4:Y:S01]  /*f820*/  LDL.LU R20, [R1+0x38] ;  /* 0x0000380001147983 */ /* 0x000f220000300800 */
[----:B--2---:R-:W-:-:S03]  /*f830*/  FMUL R11, R18, UR26 ;  /* 0x0000001a120b7c20 */ /* 0x004fc60008400000 */
[----:B------:R-:W2:Y:S01]  /*f840*/  LDL.LU R18, [R1+0x3c] ;  /* 0x00003c0001127983 */ /* 0x000ea20000300800 */
[----:B0-----:R-:W-:-:S03]  /*f850*/  FMUL R19, R0, UR26 ;  /* 0x0000001a00137c20 */ /* 0x001fc60008400000 */
[----:B------:R-:W2:Y:S01]  /*f860*/  LDL.LU R0, [R1+0x40] ;  /* 0x0000400001007983 */ /* 0x000ea20000300800 */
[----:B------:R-:W-:-:S04]  /*f870*/  ISETP.GT.AND P0, PT, R47, 0xc9, PT ;  /* 0x000000c92f00780c */ /* 0x000fc80003f04270 */
[C---:B------:R-:W-:Y:S02]  /*f880*/  ISETP.GT.AND P5, PT, R46.reuse, RZ, P0 ;  /* 0x000000ff2e00720c */ /* 0x040fe400007a4270 */
[----:B------:R-:W-:Y:S01]  /*f890*/  ISETP.GT.AND P1, PT, R46, 0x8, P1 ;  /* 0x000000082e00780c */ /* 0x000fe20000f24270 */
[----:B------:R-:W-:Y:S01]  /*f8a0*/  FMUL R13, R156, UR26 ;  /* 0x0000001a9c0d7c20 */ /* 0x000fe20008400000 */
[----:B------:R-:W-:Y:S01]  /*f8b0*/  ISETP.GT.AND P2, PT, R47, 0xd0, PT ;  /* 0x000000d02f00780c */ /* 0x000fe20003f44270 */
[----:B------:R-:W-:Y:S01]  /*f8c0*/  IMAD.WIDE.U32 R6, R32, 0x1c, R4 ;  /* 0x0000001c20067825 */ /* 0x000fe200078e0004 */
[----:B------:R-:W-:-:S03]  /*f8d0*/  ISETP.GT.AND P0, PT, R46, 0x8, P0 ;  /* 0x000000082e00780c */ /* 0x000fc60000704270 */
[----:B------:R-:W-:Y:S01]  /*f8e0*/  FMUL R25, R154, UR26 ;  /* 0x0000001a9a197c20 */ /* 0x000fe20008400000 */
[----:B------:R-:W-:Y:S01]  /*f8f0*/  ISETP.GT.AND P4, PT, R46, RZ, P2 ;  /* 0x000000ff2e00720c */ /* 0x000fe20001784270 */
[----:B------:R-:W2:Y:S04]  /*f900*/  LDL.LU R156, [R1+0x44] ;  /* 0x00004400019c7983 */ /* 0x000ea80000300800 */
[----:B------:R-:W-:Y:S01]  /*f910*/  @P5 STG.E desc[UR24][R4.64], R21 ;  /* 0x0000001504005986 */ /* 0x000fe2000c101918 */
[----:B------:R-:W-:-:S03]  /*f920*/  ISETP.GT.AND P5, PT, R47, 0xd1, PT ;  /* 0x000000d12f00780c */ /* 0x000fc60003fa4270 */
[----:B------:R3:W-:Y:S01]  /*f930*/  @P1 STG.E desc[UR24][R16.64+0x20], R13 ;  /* 0x0000200d10001986 */ /* 0x0007e2000c101918 */
[C---:B------:R-:W-:Y:S01]  /*f940*/  ISETP.GT.AND P1, PT, R46.reuse, RZ, P5 ;  /* 0x000000ff2e00720c */ /* 0x040fe20002f24270 */
[----:B------:R-:W-:Y:S01]  /*f950*/  IMAD.MOV.U32 R14, RZ, RZ, R6 ;  /* 0x000000ffff0e7224 */ /* 0x000fe200078e0006 */
[C---:B------:R-:W-:Y:S01]  /*f960*/  ISETP.GT.AND P2, PT, R46.reuse, 0x8, P2 ;  /* 0x000000082e00780c */ /* 0x040fe20001744270 */
[----:B------:R-:W2:Y:S01]  /*f970*/  LDL.LU R154, [R1+0x48] ;  /* 0x00004800019a7983 */ /* 0x000ea20000300800 */
[----:B------:R-:W-:Y:S02]  /*f980*/  ISETP.GT.AND P5, PT, R46, 0x8, P5 ;  /* 0x000000082e00780c */ /* 0x000fe40002fa4270 */
[----:B------:R-:W-:Y:S02]  /*f990*/  IADD3 R6, P6, R3, R4, RZ ;  /* 0x0000000403067210 */ /* 0x000fe40007fde0ff */
[----:B------:R-:W-:-:S03]  /*f9a0*/  IADD3 R15, R33, R7, RZ ;  /* 0x00000007210f7210 */ /* 0x000fc60007ffe0ff */
[----:B------:R-:W-:Y:S01]  /*f9b0*/  IMAD.X R7, R29, 0x1, R5, P6 ;  /* 0x000000011d077824 */ /* 0x000fe200030e0605 */
[----:B------:R0:W-:Y:S04]  /*f9c0*/  @P0 STG.E desc[UR24][R4.64+0x20], R23 ;  /* 0x0000201704000986 */ /* 0x0001e8000c101918 */
[----:B------:R-:W-:Y:S04]  /*f9d0*/  @P4 STG.E desc[UR24][R14.64], R25 ;  /* 0x000000190e004986 */ /* 0x000fe8000c101918 */
[----:B------:R-:W-:Y:S04]  /*f9e0*/  @P1 STG.E desc[UR24][R6.64], R11 ;  /* 0x0000000b06001986 */ /* 0x000fe8000c101918 */
[----:B------:R-:W-:Y:S01]  /*f9f0*/  @P2 STG.E desc[UR24][R14.64+0x20], R19 ;  /* 0x000020130e002986 */ /* 0x000fe2000c101918 */
[----:B---3--:R-:W-:-:S03]  /*fa00*/  FMUL R17, R153, UR26 ;  /* 0x0000001a99117c20 */ /* 0x008fc60008400000 */
[----:B------:R-:W3:Y:S01]  /*fa10*/  LDL.LU R153, [R1+0x4c] ;  /* 0x00004c0001997983 */ /* 0x000ee20000300800 */
[----:B----4-:R-:W-:-:S03]  /*fa20*/  FMUL R21, R22, UR26 ;  /* 0x0000001a16157c20 */ /* 0x010fc60008400000 */
[----:B------:R2:W-:Y:S04]  /*fa30*/  @P5 STG.E desc[UR24][R6.64+0x20], R17 ;  /* 0x0000201106005986 */ /* 0x0005e8000c101918 */
[----:B------:R-:W4:Y:S01]  /*fa40*/  LDL.LU R22, [R1+0x50] ;  /* 0x0000500001167983 */ /* 0x000f220000300800 */
[----:B0-----:R-:W-:-:S03]  /*fa50*/  FMUL R23, R20, UR26 ;  /* 0x0000001a14177c20 */ /* 0x001fc60008400000 */
[----:B------:R-:W4:Y:S01]  /*fa60*/  LDL.LU R20, [R1+0x54] ;  /* 0x0000540001147983 */ /* 0x000f220000300800 */
[----:B--2---:R-:W-:-:S03]  /*fa70*/  FMUL R17, R18, UR26 ;  /* 0x0000001a12117c20 */ /* 0x004fc60008400000 */
[----:B------:R-:W2:Y:S01]  /*fa80*/  LDL.LU R18, [R1+0x58] ;  /* 0x0000580001127983 */ /* 0x000ea20000300800 */
[----:B------:R-:W-:-:S03]  /*fa90*/  FMUL R19, R0, UR26 ;  /* 0x0000001a00137c20 */ /* 0x000fc60008400000 */
[----:B------:R-:W2:Y:S01]  /*faa0*/  LDL.LU R0, [R1+0x5c] ;  /* 0x00005c0001007983 */ /* 0x000ea20000300800 */
[C---:B------:R-:W-:Y:S02]  /*fab0*/  ISETP.GT.AND P0, PT, R47.reuse, 0xd8, PT ;  /* 0x000000d82f00780c */ /* 0x040fe40003f04270 */
[----:B------:R-:W-:Y:S01]  /*fac0*/  ISETP.GT.AND P4, PT, R47, 0xd9, PT ;  /* 0x000000d92f00780c */ /* 0x000fe20003f84270 */
[----:B------:R-:W-:Y:S01]  /*fad0*/  IMAD.WIDE.U32 R8, R32, 0x1c, R6 ;  /* 0x0000001c20087825 */ /* 0x000fe200078e0006 */
[C---:B------:R-:W-:Y:S01]  /*fae0*/  ISETP.GT.AND P6, PT, R46.reuse, RZ, P0 ;  /* 0x000000ff2e00720c */ /* 0x040fe200007c4270 */
[----:B------:R-:W2:Y:S01]  /*faf0*/  LDL.LU R158, [R1+0x60] ;  /* 0x00006000019e7983 */ /* 0x000ea20000300800 */
[----:B------:R-:W-:Y:S02]  /*fb00*/  ISETP.GT.AND P1, PT, R46, RZ, P4 ;  /* 0x000000ff2e00720c */ /* 0x000fe40002724270 */
[----:B------:R-:W-:Y:S01]  /*fb10*/  IADD3 R4, P2, R3, R6, RZ ;  /* 0x0000000603047210 */ /* 0x000fe20007f5e0ff */
[----:B------:R-:W-:-:S02]  /*fb20*/  IMAD.IADD R13, R33, 0x1, R9 ;  /* 0x00000001210d7824 */ /* 0x000fc400078e0209 */
[----:B------:R-:W-:Y:S01]  /*fb30*/  IMAD.MOV.U32 R12, RZ, RZ, R8 ;  /* 0x000000ffff0c7224 */ /* 0x000fe200078e0008 */
[----:B------:R-:W-:Y:S01]  /*fb40*/  ISETP.GT.AND P0, PT, R46, 0x8, P0 ;  /* 0x000000082e00780c */ /* 0x000fe20000704270 */
[----:B------:R-:W-:Y:S01]  /*fb50*/  IMAD.X R5, R29, 0x1, R7, P2 ;  /* 0x000000011d057824 */ /* 0x000fe200010e0607 */
[----:B------:R-:W-:Y:S01]  /*fb60*/  IADD3 R10, P5, R3, R4, RZ ;  /* 0x00000004030a7210 */ /* 0x000fe20007fbe0ff */
[----:B------:R-:W2:Y:S01]  /*fb70*/  LDL.LU R155, [R1+0x64] ;  /* 0x00006400019b7983 */ /* 0x000ea20000300800 */
[----:B------:R-:W-:-:S03]  /*fb80*/  ISETP.GT.AND P2, PT, R47, 0xe0, PT ;  /* 0x000000e02f00780c */ /* 0x000fc60003f44270 */
[----:B------:R0:W-:Y:S01]  /*fb90*/  @P6 STG.E desc[UR24][R12.64], R21 ;  /* 0x000000150c006986 */ /* 0x0001e2000c101918 */
[----:B------:R-:W-:-:S03]  /*fba0*/  ISETP.GT.AND P4, PT, R46, 0x8, P4 ;  /* 0x000000082e00780c */ /* 0x000fc60002784270 */
[----:B------:R1:W-:Y:S01]  /*fbb0*/  @P1 STG.E desc[UR24][R4.64], R23 ;  /* 0x0000001704001986 */ /* 0x0003e2000c101918 */
[----:B------:R-:W-:Y:S01]  /*fbc0*/  ISETP.GT.AND P1, PT, R47, 0xe1, PT ;  /* 0x000000e12f00780c */ /* 0x000fe20003f24270 */
[--C-:B------:R-:W-:Y:S01]  /*fbd0*/  IMAD.X R11, R29, 0x1, R5.reuse, P5 ;  /* 0x000000011d0b7824 */ /* 0x100fe200028e0605 */
[C---:B------:R-:W-:Y:S02]  /*fbe0*/  ISETP.GT.AND P6, PT, R46.reuse, RZ, P2 ;  /* 0x000000ff2e00720c */ /* 0x040fe400017c4270 */
[----:B------:R-:W-:Y:S01]  /*fbf0*/  ISETP.GT.AND P5, PT, R46, RZ, P1 ;  /* 0x000000ff2e00720c */ /* 0x000fe20000fa4270 */
[----:B0-----:R-:W-:Y:S01]  /*fc00*/  FMUL R21, R156, UR26 ;  /* 0x0000001a9c157c20 */ /* 0x001fe20008400000 */
[----:B------:R-:W-:Y:S01]  /*fc10*/  ISETP.GT.AND P2, PT, R46, 0x8, P2 ;  /* 0x000000082e00780c */ /* 0x000fe20001744270 */
[----:B------:R-:W2:Y:S01]  /*fc20*/  LDL.LU R156, [R1+0x68] ;  /* 0x00006800019c7983 */ /* 0x000ea20000300800 */
[----:B-1----:R-:W-:Y:S01]  /*fc30*/  FMUL R23, R154, UR26 ;  /* 0x0000001a9a177c20 */ /* 0x002fe20008400000 */
[----:B------:R-:W-:-:S02]  /*fc40*/  IMAD.WIDE.U32 R8, R32, 0x1c, R4 ;  /* 0x0000001c20087825 */ /* 0x000fc400078e0004 */
[----:B------:R-:W2:Y:S03]  /*fc50*/  LDL.LU R154, [R1+0x6c] ;  /* 0x00006c00019a7983 */ /* 0x000ea60000300800 */
[----:B------:R-:W-:Y:S01]  /*fc60*/  IADD3 R9, R33, R9, RZ ;  /* 0x0000000921097210 */ /* 0x000fe20007ffe0ff */
[----:B------:R4:W-:Y:S04]  /*fc70*/  @P0 STG.E desc[UR24][R12.64+0x20], R17 ;  /* 0x000020110c000986 */ /* 0x0009e8000c101918 */
[----:B------:R0:W-:Y:S04]  /*fc80*/  @P4 STG.E desc[UR24][R4.64+0x20], R19 ;  /* 0x0000201304004986 */ /* 0x0001e8000c101918 */
[----:B------:R-:W-:Y:S04]  /*fc90*/  @P6 STG.E desc[UR24][R8.64], R21 ;  /* 0x0000001508006986 */ /* 0x000fe8000c101918 */
[----:B------:R-:W-:Y:S01]  /*fca0*/  @P5 STG.E desc[UR24][R10.64], R23 ;  /* 0x000000170a005986 */ /* 0x000fe2000c101918 */
[----:B---3--:R-:W-:-:S03]  /*fcb0*/  FMUL R25, R153, UR26 ;  /* 0x0000001a99197c20 */ /* 0x008fc60008400000 */
[----:B------:R-:W3:Y:S04]  /*fcc0*/  LDL.LU R153, [R1+0x70] ;  /* 0x0000700001997983 */ /* 0x000ee80000300800 */
[----:B------:R2:W-:Y:S01]  /*fcd0*/  @P2 STG.E desc[UR24][R8.64+0x20], R25 ;  /* 0x0000201908002986 */ /* 0x0005e2000c101918 */
[----:B----4-:R-:W-:-:S03]  /*fce0*/  FMUL R17, R22, UR26 ;  /* 0x0000001a16117c20 */ /* 0x010fc60008400000 */
[----:B------:R-:W4:Y:S01]  /*fcf0*/  LDL.LU R22, [R1+0x74] ;  /* 0x0000740001167983 */ /* 0x000f220000300800 */
[----:B0-----:R-:W-:-:S03]  /*fd00*/  FMUL R19, R20, UR26 ;  /* 0x0000001a14137c20 */ /* 0x001fc60008400000 */
[----:B------:R-:W4:Y:S01]  /*fd10*/  LDL.LU R20, [R1+0x78] ;  /* 0x0000780001147983 */ /* 0x000f220000300800 */
[----:B--2---:R-:W-:-:S03]  /*fd20*/  FMUL R9, R18, UR26 ;  /* 0x0000001a12097c20 */ /* 0x004fc60008400000 */
[----:B------:R-:W2:Y:S01]  /*fd30*/  LDL.LU R18, [R1+0x7c] ;  /* 0x00007c0001127983 */ /* 0x000ea20000300800 */
[----:B------:R-:W-:-:S03]  /*fd40*/  FMUL R21, R0, UR26 ;  /* 0x0000001a00157c20 */ /* 0x000fc60008400000 */
[----:B------:R-:W2:Y:S01]  /*fd50*/  LDL.LU R0, [R1+0x94] ;  /* 0x0000940001007983 */ /* 0x000ea20000300800 */
[----:B------:R-:W-:Y:S01]  /*fd60*/  IMAD.WIDE.U32 R6, R32, 0x1c, R10 ;  /* 0x0000001c20067825 */ /* 0x000fe200078e000a */
[----:B------:R-:W-:-:S03]  /*fd70*/  ISETP.GT.AND P0, PT, R47, 0xe8, PT ;  /* 0x000000e82f00780c */ /* 0x000fc60003f04270 */
[----:B------:R-:W-:Y:S01]  /*fd80*/  IMAD.MOV.U32 R14, RZ, RZ, R6 ;  /* 0x000000ffff0e7224 */ /* 0x000fe200078e0006 */
[----:B------:R-:W-:Y:S01]  /*fd90*/  IADD3 R6, P4, R3, R10, RZ ;  /* 0x0000000a03067210 */ /* 0x000fe20007f9e0ff */
[----:B------:R-:W-:Y:S01]  /*fda0*/  IMAD.IADD R15, R33, 0x1, R7 ;  /* 0x00000001210f7824 */ /* 0x000fe200078e0207 */
[C---:B------:R-:W-:Y:S02]  /*fdb0*/  ISETP.GT.AND P1, PT, R46.reuse, 0x8, P1 ;  /* 0x000000082e00780c */ /* 0x040fe40000f24270 */
[----:B------:R-:W-:Y:S01]  /*fdc0*/  ISETP.GT.AND P2, PT, R47, 0xe9, PT ;  /* 0x000000e92f00780c */ /* 0x000fe20003f44270 */
[----:B------:R-:W-:Y:S01]  /*fdd0*/  IMAD.X R7, R29, 0x1, R11, P4 ;  /* 0x000000011d077824 */ /* 0x000fe200020e060b */
[C---:B------:R-:W-:Y:S02]  /*fde0*/  ISETP.GT.AND P4, PT, R46.reuse, RZ, P0 ;  /* 0x000000ff2e00720c */ /* 0x040fe40000784270 */
[C---:B------:R-:W-:Y:S02]  /*fdf0*/  ISETP.GT.AND P5, PT, R46.reuse, RZ, P2 ;  /* 0x000000ff2e00720c */ /* 0x040fe400017a4270 */
[----:B------:R-:W-:-:S02]  /*fe00*/  ISETP.GT.AND P0, PT, R46, 0x8, P0 ;  /* 0x000000082e00780c */ /* 0x000fc40000704270 */
[----:B------:R-:W-:-:S03]  /*fe10*/  ISETP.GT.AND P2, PT, R46, 0x8, P2 ;  /* 0x000000082e00780c */ /* 0x000fc60001744270 */
[----:B------:R0:W-:Y:S01]  /*fe20*/  @P1 STG.E desc[UR24][R10.64+0x20], R17 ;  /* 0x000020110a001986 */ /* 0x0001e2000c101918 */
[----:B------:R-:W-:-:S03]  /*fe30*/  ISETP.GT.AND P1, PT, R47, 0xf0, PT ;  /* 0x000000f02f00780c */ /* 0x000fc60003f24270 */
[----:B------:R1:W-:Y:S01]  /*fe40*/  @P4 STG.E desc[UR24][R14.64], R19 ;  /* 0x000000130e004986 */ /* 0x0003e2000c101918 */
[----:B------:R-:W-:Y:S01]  /*fe50*/  ISETP.GT.AND P4, PT, R47, 0xf1, PT ;  /* 0x000000f12f00780c */ /* 0x000fe20003f84270 */
[----:B------:R-:W-:Y:S01]  /*fe60*/  IMAD.WIDE.U32 R4, R32, 0x1c, R6 ;  /* 0x0000001c20047825 */ /* 0x000fe200078e0006 */
[C---:B------:R-:W-:Y:S01]  /*fe70*/  ISETP.GT.AND P6, PT, R46.reuse, RZ, P1 ;  /* 0x000000ff2e00720c */ /* 0x040fe20000fc4270 */
[----:B------:R1:W-:Y:S01]  /*fe80*/  @P5 STG.E desc[UR24][R6.64], R9 ;  /* 0x0000000906005986 */ /* 0x0003e2000c101918 */
[C---:B------:R-:W-:Y:S01]  /*fe90*/  ISETP.GT.AND P5, PT, R46.reuse, RZ, P4 ;  /* 0x000000ff2e00720c */ /* 0x040fe200027a4270 */
[----:B------:R-:W-:Y:S01]  /*fea0*/  IMAD.MOV.U32 R12, RZ, RZ, R4 ;  /* 0x000000ffff0c7224 */ /* 0x000fe200078e0004 */
[----:B------:R-:W-:Y:S01]  /*feb0*/  ISETP.GT.AND P1, PT, R46, 0x8, P1 ;  /* 0x000000082e00780c */ /* 0x000fe20000f24270 */
[----:B------:R-:W-:Y:S01]  /*fec0*/  @P0 STG.E desc[UR24][R14.64+0x20], R21 ;  /* 0x000020150e000986 */ /* 0x000fe2000c101918 */
[----:B------:R-:W-:Y:S01]  /*fed0*/  IADD3 R4, P0, R3, R6, RZ ;  /* 0x0000000603047210 */ /* 0x000fe20007f1e0ff */
[----:B0-----:R-:W-:Y:S01]  /*fee0*/  FMUL R11, R158, UR26 ;  /* 0x0000001a9e0b7c20 */ /* 0x001fe20008400000 */
[----:B------:R-:W-:-:S02]  /*fef0*/  IMAD.IADD R13, R33, 0x1, R5 ;  /* 0x00000001210d7824 */ /* 0x000fc400078e0205 */
[----:B------:R-:W-:Y:S01]  /*ff00*/  FMUL R17, R155, UR26 ;  /* 0x0000001a9b117c20 */ /* 0x000fe20008400000 */
[----:B-1----:R-:W-:Y:S01]  /*ff10*/  FMUL R19, R156, UR26 ;  /* 0x0000001a9c137c20 */ /* 0x002fe20008400000 */
[----:B------:R-:W-:Y:S01]  /*ff20*/  IMAD.X R5, R29, 0x1, R7, P0 ;  /* 0x000000011d057824 */ /* 0x000fe200000e0607 */
[----:B------:R3:W-:Y:S01]  /*ff30*/  @P2 STG.E desc[UR24][R6.64+0x20], R11 ;  /* 0x0000200b06002986 */ /* 0x0007e2000c101918 */
[----:B------:R-:W-:Y:S01]  /*ff40*/  FMUL R23, R154, UR26 ;  /* 0x0000001a9a177c20 */ /* 0x000fe20008400000 */
[C---:B------:R-:W-:Y:S02]  /*ff50*/  ISETP.GT.AND P2, PT, R47.reuse, 0xf8, PT ;  /* 0x000000f82f00780c */ /* 0x040fe40003f44270 */
[----:B------:R-:W-:Y:S01]  /*ff60*/  ISETP.GT.AND P0, PT, R47, 0xf9, PT ;  /* 0x000000f92f00780c */ /* 0x000fe20003f04270 */
[----:B------:R-:W-:Y:S01]  /*ff70*/  @P6 STG.E desc[UR24][R12.64], R17 ;  /* 0x000000110c006986 */ /* 0x000fe2000c101918 */
[----:B------:R-:W-:-:S03]  /*ff80*/  ISETP.GT.AND P4, PT, R46, 0x8, P4 ;  /* 0x000000082e00780c */ /* 0x000fc60002784270 */
[----:B------:R-:W-:Y:S01]  /*ff90*/  @P5 STG.E desc[UR24][R4.64], R19 ;  /* 0x0000001304005986 */ /* 0x000fe2000c101918 */
[----:B------:R-:W-:-:S03]  /*ffa0*/  ISETP.GT.AND P5, PT, R46, RZ, P2 ;  /* 0x000000ff2e00720c */ /* 0x000fc600017a4270 */
[----:B------:R0:W-:Y:S01]  /*ffb0*/  @P1 STG.E desc[UR24][R12.64+0x20], R23 ;  /* 0x000020170c001986 */ /* 0x0001e2000c101918 */
[----:B------:R-:W-:Y:S02]  /*ffc0*/  ISETP.GT.AND P1, PT, R46, RZ, P0 ;  /* 0x000000ff2e00720c */ /* 0x000fe40000724270 */
[----:B------:R-:W-:Y:S01]  /*ffd0*/  IADD3 R8, P6, R3, R4, RZ ;  /* 0x0000000403087210 */ /* 0x000fe20007fde0ff */
[----:B------:R-:W-:Y:S01]  /*ffe0*/  IMAD.WIDE.U32 R2, R32, 0x1c, R4 ;  /* 0x0000001c20027825 */ /* 0x000fe200078e0004 */
[C---:B------:R-:W-:Y:S02]  /*fff0*/  ISETP.GT.AND P2, PT, R46.reuse, 0x8, P2 ;  /* 0x000000082e00780c */ /* 0x040fe40001744270 */
[----:B------:R-:W-:Y:S01]  /*10000*/  ISETP.GT.AND P0, PT, R46, 0x8, P0 ;  /* 0x000000082e00780c */ /* 0x000fe20000704270 */
[----:B------:R-:W-:Y:S01]  /*10010*/  IMAD.X R9, R29, 0x1, R5, P6 ;  /* 0x000000011d097824 */ /* 0x000fe200030e0605 */
[----:B------:R-:W-:Y:S01]  /*10020*/  IADD3 R3, R33, R3, RZ ;  /* 0x0000000321037210 */ /* 0x000fe20007ffe0ff */
[----:B---3--:R-:W-:Y:S01]  /*10030*/  FMUL R7, R153, UR26 ;  /* 0x0000001a99077c20 */ /* 0x008fe20008400000 */
[----:B----4-:R-:W-:-:S04]  /*10040*/  FMUL R11, R22, UR26 ;  /* 0x0000001a160b7c20 */ /* 0x010fc80008400000 */
[----:B------:R1:W-:Y:S01]  /*10050*/  @P4 STG.E desc[UR24][R4.64+0x20], R7 ;  /* 0x0000200704004986 */ /* 0x0003e2000c101918 */
[----:B0-----:R-:W-:-:S03]  /*10060*/  FMUL R13, R20, UR26 ;  /* 0x0000001a140d7c20 */ /* 0x001fc60008400000 */
[----:B------:R1:W-:Y:S04]  /*10070*/  @P5 STG.E desc[UR24][R2.64], R11 ;  /* 0x0000000b02005986 */ /* 0x0003e8000c101918 */
[----:B------:R1:W-:Y:S01]  /*10080*/  @P1 STG.E desc[UR24][R8.64], R13 ;  /* 0x0000000d08001986 */ /* 0x0003e2000c101918 */
[----:B--2---:R-:W-:-:S05]  /*10090*/  FMUL R15, R18, UR26 ;  /* 0x0000001a120f7c20 */ /* 0x004fca0008400000 */
[----:B------:R1:W-:Y:S01]  /*100a0*/  @P2 STG.E desc[UR24][R2.64+0x20], R15 ;  /* 0x0000200f02002986 */ /* 0x0003e2000c101918 */
[----:B------:R-:W-:-:S05]  /*100b0*/  FMUL R17, R0, UR26 ;  /* 0x0000001a00117c20 */ /* 0x000fca0008400000 */
[----:B------:R1:W-:Y:S02]  /*100c0*/  @P0 STG.E desc[UR24][R8.64+0x20], R17 ;  /* 0x0000201108000986 */ /* 0x0003e4000c101918 */
.L_x_220:
[----:B------:R-:W-:Y:S05]  /*100d0*/  BSYNC B0 ;  /* 0x0000000000007941 */ /* 0x000fea0003800000 */
.L_x_28:
[----:B------:R-:W4:Y:S01]  /*100e0*/  LDL.LU R22, [R1+0x88] ;  /* 0x0000880001167983 */ /* 0x000f220000300800 */
[----:B-1-3-5:R-:W-:Y:S01]  /*100f0*/  IMAD.U32 R3, RZ, RZ, UR17 ;  /* 0x00000011ff037e24 */ /* 0x02afe2000f8e00ff */
[----:B------:R-:W-:Y:S02]  /*10100*/  ULDC.64 UR6, c[0x0][0x750] ;  /* 0x0001d40000067ab9 */ /* 0x000fe40000000a00 */
[----:B0-----:R-:W3:Y:S01]  /*10110*/  LDL.LU R19, [R1+0x8c] ;  /* 0x00008c0001137983 */ /* 0x001ee20000300800 */
[----:B------:R-:W-:Y:S01]  /*10120*/  IMAD.U32 R0, RZ, RZ, UR22 ;  /* 0x00000016ff007e24 */ /* 0x000fe2000f8e00ff */
[----:B------:R0:W-:Y:S01]  /*10130*/  SYNCS.ARRIVE.TRANS64.A1T0 RZ, [R3+UR30], RZ ;  /* 0x000000ff03ff79a7 */ /* 0x0001e2000810001e */
[----:B------:R-:W-:Y:S02]  /*10140*/  IMAD.U32 R2, RZ, RZ, UR22 ;  /* 0x00000016ff027e24 */ /* 0x000fe4000f8e00ff */
[----:B--2---:R-:W-:Y:S02]  /*10150*/  IMAD.MOV.U32 R4, RZ, RZ, -0x1 ;  /* 0xffffffffff047424 */ /* 0x004fe400078e00ff */
[----:B0-----:R-:W-:Y:S01]  /*10160*/  IMAD.U32 R3, RZ, RZ, UR21 ;  /* 0x00000015ff037e24 */ /* 0x001fe2000f8e00ff */
[----:B---3--:R-:W-:Y:S01]  /*10170*/  LEA R19, P0, R0, R19, 0x1 ;  /* 0x0000001300137211 */ /* 0x008fe200078008ff */
[----:B------:R-:W-:-:S03]  /*10180*/  IMAD.MOV.U32 R0, RZ, RZ, -0x1 ;  /* 0xffffffffff007424 */ /* 0x000fc600078e00ff */
[----:B----4-:R-:W-:Y:S01]  /*10190*/  LEA.HI.X R22, R2, R22, R3, 0x1, P0 ;  /* 0x0000001602167211 */ /* 0x010fe200000f0c03 */
[----:B------:R0:W-:Y:S01]  /*101a0*/  STL [R1+0x8c], R19 ;  /* 0x00008c1301007387 */ /* 0x0001e20000100800 */
[----:B------:R-:W-:Y:S02]  /*101b0*/  MOV R3, 0xffffffff ;  /* 0xffffffff00037802 */ /* 0x000fe40000000f00 */
[----:B------:R-:W-:Y:S01]  /*101c0*/  ISETP.GE.U32.AND P0, PT, R19, UR6, PT ;  /* 0x0000000613007c0c */ /* 0x000fe2000bf06070 */
[----:B------:R0:W-:Y:S01]  /*101d0*/  STL [R1+0x88], R22 ;  /* 0x0000881601007387 */ /* 0x0001e20000100800 */
[----:B------:R-:W-:Y:S02]  /*101e0*/  PRMT R2, RZ, 0x7610, R2 ;  /* 0x00007610ff027816 */ /* 0x000fe40000000002 */
[----:B------:R-:W-:Y:S01]  /*101f0*/  ISETP.GE.U32.AND.EX P0, PT, R22, UR7, PT, P0 ;  /* 0x0000000716007c0c */ /* 0x000fe2000bf06100 */
[----:B------:R0:W-:Y:S04]  /*10200*/  STL [R1+0x84], R4 ;  /* 0x0000840401007387 */ /* 0x0001e80000100800 */
[----:B------:R0:W-:Y:S08]  /*10210*/  STL [R1+0x90], R3 ;  /* 0x0000900301007387 */ /* 0x0001f00000100800 */
[----:B------:R-:W-:Y:S05]  /*10220*/  @P0 BRA `(.L_x_221) ;  /* 0x0000000400740947 */ /* 0x000fea0003800000 */
[----:B------:R-:W1:Y:S01]  /*10230*/  S2R R14, SR_CTAID.X ;  /* 0x00000000000e7919 */ /* 0x000e620000002500 */
[----:B------:R-:W2:Y:S01]  /*10240*/  LDC.64 R8, c[0x0][0x728] ;  /* 0x0001ca00ff087b82 */ /* 0x000ea20000000a00 */
[----:B------:R-:W-:Y:S01]  /*10250*/  ULDC UR6, c[0x0][0x150] ;  /* 0x0000540000067ab9 */ /* 0x000fe20000000800 */
[----:B------:R-:W-:Y:S01]  /*10260*/  IMAD.MOV.U32 R6, RZ, RZ, R19 ;  /* 0x000000ffff067224 */ /* 0x000fe200078e0013 */
[----:B------:R-:W3:Y:S01]  /*10270*/  S2R R16, SR_CTAID.Y ;  /* 0x0000000000107919 */ /* 0x000ee20000002600 */
[----:B------:R-:W-:-:S04]  /*10280*/  IMAD.MOV.U32 R7, RZ, RZ, R22 ;  /* 0x000000ffff077224 */ /* 0x000fc800078e0016 */
[----:B------:R-:W4:Y:S08]  /*10290*/  LDC R17, c[0x0][0x144] ;  /* 0x00005100ff117b82 */ /* 0x000f300000000800 */
[----:B------:R-:W0:Y:S08]  /*102a0*/  LDC R10, c[0x0][0x730] ;  /* 0x0001cc00ff0a7b82 */ /* 0x000e300000000800 */
[----:B------:R-:W0:Y:S01]  /*102b0*/  LDC.64 R12, c[0x0][0x720] ;  /* 0x0001c800ff0c7b82 */ /* 0x000e220000000a00 */
[----:B--2---:R-:W-:-:S04]  /*102c0*/  ISETP.NE.U32.AND P0, PT, R8, RZ, PT ;  /* 0x000000ff0800720c */ /* 0x004fc80003f05070 */
[----:B------:R-:W-:Y:S02]  /*102d0*/  ISETP.NE.AND.EX P0, PT, R9, RZ, PT, P0 ;  /* 0x000000ff0900720c */ /* 0x000fe40003f05300 */
[----:B-1----:R-:W-:-:S05]  /*102e0*/  I2FP.F32.U32 R0, R14 ;  /* 0x0000000e00007245 */ /* 0x002fca0000201000 */
[----:B------:R-:W-:-:S04]  /*102f0*/  FMUL R0, R0, UR6 ;  /* 0x0000000600007c20 */ /* 0x000fc80008400000 */
[----:B------:R1:W2:Y:S02]  /*10300*/  F2I.U32.TRUNC.NTZ R15, R0 ;  /* 0x00000000000f7305 */ /* 0x0002a4000020f000 */
[----:B---34-:R-:W-:Y:S05]  /*10310*/  @!P0 BRA `(.L_x_222) ;  /* 0x0000000000288947 */ /* 0x018fea0003800000 */
[----:B-1----:R-:W1:Y:S02]  /*10320*/  LDC R0, c[0x0][0x734] ;  /* 0x0001cd00ff007b82 */ /* 0x002e640000000800 */
[----:B-1----:R-:W-:-:S05]  /*10330*/  IADD3 R7, P0, R19, R0, RZ ;  /* 0x0000000013077210 */ /* 0x002fca0007f1e0ff */
[----:B------:R-:W-:-:S04]  /*10340*/  IMAD.X R11, RZ, RZ, R22, P0 ;  /* 0x000000ffff0b7224 */ /* 0x000fc800000e0616 */
[----:B0-----:R-:W-:-:S04]  /*10350*/  IMAD.WIDE.U32 R2, R11, R8, RZ ;  /* 0x000000080b027225 */ /* 0x001fc800078e00ff */
[----:B------:R-:W-:-:S04]  /*10360*/  IMAD.WIDE.U32 R4, P0, R7, R9, R2 ;  /* 0x0000000907047225 */ /* 0x000fc80007800002 */
[----:B------:R-:W-:-:S04]  /*10370*/  IMAD.WIDE.U32 R2, R7, R8, RZ ;  /* 0x0000000807027225 */ /* 0x000fc800078e00ff */
[----:B------:R-:W-:Y:S01]  /*10380*/  IMAD.X R7, RZ, RZ, RZ, P0 ;  /* 0x000000ffff077224 */ /* 0x000fe200000e06ff */
[----:B------:R-:W-:Y:S01]  /*10390*/  IADD3 RZ, P0, R3, R4, RZ ;  /* 0x0000000403ff7210 */ /* 0x000fe20007f1e0ff */
[----:B------:R-:W-:-:S04]  /*103a0*/  IMAD.MOV.U32 R6, RZ, RZ, R5 ;  /* 0x000000ffff067224 */ /* 0x000fc800078e0005 */
[----:B------:R-:W-:-:S08]  /*103b0*/  IMAD.WIDE.U32.X R6, R11, R9, R6, P0 ;  /* 0x000000090b067225 */ /* 0x000fd000000e0406 */
.L_x_222:
[----:B------:R-:W3:Y:S01]  /*103c0*/  LDC.64 R20, c[0x0][0x740] ;  /* 0x0001d000ff147b82 */ /* 0x000ee20000000a00 */
[-C--:B0-----:R-:W-:Y:S01]  /*103d0*/  SHF.R.U64 R11, R6, R10.reuse, R7 ;  /* 0x0000000a060b7219 */ /* 0x081fe20000001207 */
[----:B------:R-:W-:Y:S01]  /*103e0*/  IMAD.MOV.U32 R2, RZ, RZ, R19 ;  /* 0x000000ffff027224 */ /* 0x000fe200078e0013 */
[----:B-1----:R-:W-:Y:S01]  /*103f0*/  SHF.R.U32.HI R0, RZ, R10, R7 ;  /* 0x0000000aff007219 */ /* 0x002fe20000011607 */
[----:B--2---:R-:W-:Y:S01]  /*10400*/  IMAD.MOV R15, RZ, RZ, -R15 ;  /* 0x000000ffff0f7224 */ /* 0x004fe200078e0a0f */
[----:B------:R-:W-:Y:S01]  /*10410*/  IADD3 R5, P0, RZ, -R11, RZ ;  /* 0x8000000bff057210 */ /* 0x000fe20007f1e0ff */
[----:B------:R-:W-:Y:S01]  /*10420*/  ULDC UR6, c[0x0][0x154] ;  /* 0x0000550000067ab9 */ /* 0x000fe20000000800 */
[----:B------:R-:W-:Y:S01]  /*10430*/  IMAD.MOV.U32 R7, RZ, RZ, 0x1 ;  /* 0x00000001ff077424 */ /* 0x000fe200078e00ff */
[----:B------:R-:W0:Y:S01]  /*10440*/  LDC R4, c[0x0][0x718] ;  /* 0x0001c600ff047b82 */ /* 0x000e220000000800 */
[----:B------:R-:W-:Y:S01]  /*10450*/  IADD3.X R3, RZ, ~R0, RZ, P0, !PT ;  /* 0x80000000ff037210 */ /* 0x000fe200007fe4ff */
[----:B------:R-:W-:-:S04]  /*10460*/  IMAD R17, R17, R15, R14 ;  /* 0x0000000f11117224 */ /* 0x000fc800078e020e */
[-C--:B------:R-:W-:Y:S02]  /*10470*/  IMAD R0, R3, R12.reuse, RZ ;  /* 0x0000000c03007224 */ /* 0x080fe400078e02ff */
[----:B------:R-:W1:Y:S01]  /*10480*/  LDC R6, c[0x0][0x708] ;  /* 0x0001c200ff067b82 */ /* 0x000e620000000800 */
[----:B------:R-:W-:Y:S02]  /*10490*/  IMAD.MOV.U32 R3, RZ, RZ, R22 ;  /* 0x000000ffff037224 */ /* 0x000fe400078e0016 */
[----:B------:R-:W-:-:S05]  /*104a0*/  IMAD.WIDE.U32 R2, R5, R12, R2 ;  /* 0x0000000c05027225 */ /* 0x000fca00078e0002 */
[----:B------:R-:W2:Y:S01]  /*104b0*/  LDC R18, c[0x0][0x758] ;  /* 0x0001d600ff127b82 */ /* 0x000ea20000000800 */
[----:B------:R-:W-:Y:S01]  /*104c0*/  IMAD R5, R5, R13, R0 ;  /* 0x0000000d05057224 */ /* 0x000fe200078e0200 */
[----:B------:R-:W-:Y:S02]  /*104d0*/  I2FP.F32.U32 R0, R16 ;  /* 0x0000001000007245 */ /* 0x000fe40000201000 */
[----:B---3--:R-:W-:Y:S01]  /*104e0*/  ISETP.NE.U32.AND P0, PT, R20, RZ, PT ;  /* 0x000000ff1400720c */ /* 0x008fe20003f05070 */
[----:B------:R-:W-:Y:S02]  /*104f0*/  IMAD.IADD R3, R3, 0x1, R5 ;  /* 0x0000000103037824 */ /* 0x000fe400078e0205 */
[----:B------:R-:W-:Y:S01]  /*10500*/  FMUL R0, R0, UR6 ;  /* 0x0000000600007c20 */ /* 0x000fe20008400000 */
[----:B------:R-:W3:Y:S01]  /*10510*/  LDC R15, c[0x0][0x148] ;  /* 0x00005200ff0f7b82 */ /* 0x000ee20000000800 */
[----:B------:R-:W-:Y:S01]  /*10520*/  ISETP.NE.AND.EX P0, PT, R21, RZ, PT, P0 ;  /* 0x000000ff1500720c */ /* 0x000fe20003f05300 */
[----:B------:R-:W-:Y:S01]  /*10530*/  IMAD.MOV.U32 R5, RZ, RZ, -0x1 ;  /* 0xffffffffff057424 */ /* 0x000fe200078e00ff */
[-CC-:B0-----:R-:W-:Y:S01]  /*10540*/  SHF.R.U64 R10, R2, R4.reuse, R3.reuse ;  /* 0x00000004020a7219 */ /* 0x181fe20000001203 */
[----:B------:R0:W4:Y:S01]  /*10550*/  F2I.U32.TRUNC.NTZ R12, R0 ;  /* 0x00000000000c7305 */ /* 0x000122000020f000 */
[----:B------:R-:W-:-:S03]  /*10560*/  SHF.R.U32.HI R3, RZ, R4, R3 ;  /* 0x00000004ff037219 */ /* 0x000fc60000011603 */
[----:B------:R-:W0:Y:S01]  /*10570*/  LDC R14, c[0x0][0x700] ;  /* 0x0001c000ff0e7b82 */ /* 0x000e220000000800 */
[-CC-:B-1----:R-:W-:Y:S02]  /*10580*/  SHF.R.U64 R8, R10, R6.reuse, R3.reuse ;  /* 0x000000060a087219 */ /* 0x182fe40000001203 */
[----:B------:R-:W-:-:S05]  /*10590*/  SHF.R.U32.HI R3, RZ, R6, R3 ;  /* 0x00000006ff037219 */ /* 0x000fca0000011603 */
[----:B------:R-:W1:Y:S01]  /*105a0*/  LDC R22, c[0x0][0x748] ;  /* 0x0001d200ff167b82 */ /* 0x000e620000000800 */
[-C--:B--2---:R-:W-:Y:S02]  /*105b0*/  SHF.L.U32 R5, R5, R18.reuse, RZ ;  /* 0x0000001205057219 */ /* 0x084fe400000006ff */
[-CC-:B------:R-:W-:Y:S02]  /*105c0*/  SHF.R.U64 R13, R8, R18.reuse, R3.reuse ;  /* 0x00000012080d7219 */ /* 0x180fe40000001203 */
[-C--:B------:R-:W-:Y:S02]  /*105d0*/  SHF.R.U32.HI R3, RZ, R18.reuse, R3 ;  /* 0x00000012ff037219 */ /* 0x080fe40000011603 */
[----:B------:R-:W-:Y:S01]  /*105e0*/  SHF.L.U32 R18, R7, R18, RZ ;  /* 0x0000001207127219 */ /* 0x000fe200000006ff */
[----:B------:R-:W2:Y:S01]  /*105f0*/  LDC R23, c[0x0][0x738] ;  /* 0x0001ce00ff177b82 */ /* 0x000ea20000000800 */
[----:B------:R-:W-:Y:S02]  /*10600*/  LOP3.LUT R19, RZ, R5, RZ, 0x33, !PT ;  /* 0x00000005ff137212 */ /* 0x000fe400078e33ff */
[----:B------:R-:W-:-:S05]  /*10610*/  MOV R2, R13 ;  /* 0x0000000d00027202 */ /* 0x000fca0000000f00 */
[----:B------:R-:W0:Y:S01]  /*10620*/  LDC R24, c[0x0][0x710] ;  /* 0x0001c400ff187b82 */ /* 0x000e220000000800 */
[----:B----4-:R-:W-:Y:S05]  /*10630*/  @!P0 BRA `(.L_x_223) ;  /* 0x0000000000288947 */ /* 0x010fea0003800000 */
[----:B0-----:R-:W0:Y:S02]  /*10640*/  LDC R0, c[0x0][0x74c] ;  /* 0x0001d300ff007b82 */ /* 0x001e240000000800 */
[----:B0-----:R-:W-:-:S05]  /*10650*/  IADD3 R7, P0, R13, R0, RZ ;  /* 0x000000000d077210 */ /* 0x001fca0007f1e0ff */
        /* <DEDUP_REMOVED lines=8> */
.L_x_223:
[----:B01----:R-:W-:Y:S01]  /*106e0*/  SHF.R.U64 R0, R2, R22, R3 ;  /* 0x0000001602007219 */ /* 0x003fe20000001203 */
[----:B------:R-:W-:Y:S01]  /*106f0*/  VIADD R5, R14, 0xffffffff ;  /* 0xffffffff0e057836 */ /* 0x000fe20000000000 */
[----:B------:R-:W-:Y:S01]  /*10700*/  LOP3.LUT R3, R8, R19, RZ, 0xc0, !PT ;  /* 0x0000001308037212 */ /* 0x000fe200078ec0ff */
[----:B------:R-:W-:Y:S01]  /*10710*/  IMAD.MOV R12, RZ, RZ, -R12 ;  /* 0x000000ffff0c7224 */ /* 0x000fe200078e0a0c */
[----:B------:R-:W-:Y:S01]  /*10720*/  MOV R4, 0x1 ;  /* 0x0000000100047802 */ /* 0x000fe20000000f00 */
[----:B------:R-:W-:Y:S02]  /*10730*/  IMAD.MOV R2, RZ, RZ, -R0 ;  /* 0x000000ffff027224 */ /* 0x000fe400078e0a00 */
[----:B------:R-:W-:Y:S01]  /*10740*/  IMAD R0, R18, R0, R3 ;  /* 0x0000000012007224 */ /* 0x000fe200078e0203 */
[----:B------:R-:W-:Y:S01]  /*10750*/  LOP3.LUT R3, R10, R5, RZ, 0xc0, !PT ;  /* 0x000000050a037212 */ /* 0x000fe200078ec0ff */
[----:B---3--:R-:W-:Y:S02]  /*10760*/  @P3 IMAD R17, R15, R12, R16 ;  /* 0x0000000c0f113224 */ /* 0x008fe400078e0210 */
[----:B--2---:R-:W-:-:S02]  /*10770*/  IMAD R2, R2, R23, R13 ;  /* 0x0000001702027224 */ /* 0x004fc400078e020d */
[----:B------:R-:W-:Y:S02]  /*10780*/  IMAD R0, R0, R24, R17 ;  /* 0x0000001800007224 */ /* 0x000fe400078e0211 */
[----:B------:R-:W-:Y:S01]  /*10790*/  IMAD R3, R2, R14, R3 ;  /* 0x0000000e02037224 */ /* 0x000fe200078e0203 */
[----:B------:R-:W-:-:S04]  /*107a0*/  PRMT R2, R4, 0x7610, R2 ;  /* 0x0000761004027816 */ /* 0x000fc80000000002 */
[----:B------:R-:W-:Y:S02]  /*107b0*/  SEL R4, R3, R0, !P3 ;  /* 0x0000000003047207 */ /* 0x000fe40005800000 */
[----:B------:R-:W-:Y:S01]  /*107c0*/  SEL R3, R0, R3, !P3 ;  /* 0x0000000300037207 */ /* 0x000fe20005800000 */
[----:B------:R-:W-:Y:S02]  /*107d0*/  IMAD.MOV.U32 R0, RZ, RZ, R11 ;  /* 0x000000ffff007224 */ /* 0x000fe400078e000b */
[----:B------:R1:W-:Y:S04]  /*107e0*/  STL [R1+0x90], R4 ;  /* 0x0000900401007387 */ /* 0x0003e80000100800 */
[----:B------:R1:W-:Y:S02]  /*107f0*/  STL [R1+0x84], R3 ;  /* 0x0000840301007387 */ /* 0x0003e40000100800 */
.L_x_221:
[----:B------:R-:W-:Y:S01]  /*10800*/  LOP3.LUT P0, RZ, R2, 0xff, RZ, 0xc0, !PT ;  /* 0x000000ff02ff7812 */ /* 0x000fe2000780c0ff */
[----:B------:R-:W-:-:S12]  /*10810*/  ULOP3.LUT UR31, UR31, 0x1, URZ, 0x3c, !UPT ;  /* 0x000000011f1f7892 */ /* 0x000fd8000f8e3c3f */
[----:B------:R-:W-:Y:S05]  /*10820*/  @P0 BRA `(.L_x_224) ;  /* 0xffffff0c00c40947 */ /* 0x000fea000383ffff */
[----:B------:R-:W-:Y:S05]  /*10830*/  EXIT ;  /* 0x000000000000794d */ /* 0x000fea0003800000 */
.L_x_14:
[----:B------:R-:W-:-:S08]  /*10840*/  ISETP.NE.AND P0, PT, RZ, UR6, PT ;  /* 0x00000006ff007c0c */ /* 0x000fd0000bf05270 */
[----:B012---:R-:W0:-:S00]  /*10850*/  USETMAXREG.DEALLOC.CTAPOOL 0x28 ;  /* 0x00000028000079c8 */ /* 0x007e0000080e0500 */
[----:B------:R-:W-:Y:S05]  /*10860*/  @P0 EXIT ;  /* 0x000000000000094d */ /* 0x000fea0003800000 */
[----:B0-----:R-:W-:Y:S01]  /*10870*/  LOP3.LUT P0, RZ, R6, 0xff, RZ, 0xc0, !PT ;  /* 0x000000ff06ff7812 */ /* 0x001fe2000780c0ff */
[----:B------:R-:W-:Y:S02]  /*10880*/  IMAD.MOV.U32 R8, RZ, RZ, 0x1 ;  /* 0x00000001ff087424 */ /* 0x000fe400078e00ff */
[----:B------:R-:W-:-:S10]  /*10890*/  IMAD.MOV.U32 R9, RZ, RZ, RZ ;  /* 0x000000ffff097224 */ /* 0x000fd400078e00ff */
[----:B------:R-:W-:Y:S05]  /*108a0*/  @!P0 BRA `(.L_x_225) ;  /* 0x0000000c00788947 */ /* 0x000fea0003800000 */
[----:B------:R-:W-:Y:S01]  /*108b0*/  LOP3.LUT P0, RZ, R2, 0x1f, RZ, 0xc0, !PT ;  /* 0x0000001f02ff7812 */ /* 0x000fe2000780c0ff */
[----:B------:R-:W-:Y:S01]  /*108c0*/  ULDC UR5, c[0x0][0x758] ;  /* 0x0001d60000057ab9 */ /* 0x000fe20000000800 */
[----:B------:R-:W-:Y:S01]  /*108d0*/  UMOV UR6, 0xffffffff ;  /* 0xffffffff00067882 */ /* 0x000fe20000000000 */
[----:B------:R-:W-:Y:S01]  /*108e0*/  BSSY B0, `(.L_x_225) ;  /* 0x00000da000007945 */ /* 0x000fe20003800000 */
[----:B------:R-:W-:Y:S01]  /*108f0*/  USHF.L.U32 UR6, UR6, UR5, URZ ;  /* 0x0000000506067299 */ /* 0x000fe2000800063f */
[C---:B------:R-:W-:Y:S01]  /*10900*/  ISETP.NE.AND P2, PT, R3.reuse, RZ, PT ;  /* 0x000000ff0300720c */ /* 0x040fe20003f45270 */
[----:B------:R-:W-:Y:S01]  /*10910*/  IMAD.MOV.U32 R10, RZ, RZ, 0x1 ;  /* 0x00000001ff0a7424 */ /* 0x000fe200078e00ff */
[----:B------:R-:W-:Y:S01]  /*10920*/  ISETP.NE.OR P0, PT, R3, RZ, !P0 ;  /* 0x000000ff0300720c */ /* 0x000fe20004705670 */
[----:B------:R-:W-:Y:S01]  /*10930*/  IMAD.MOV.U32 R8, RZ, RZ, 0x1 ;  /* 0x00000001ff087424 */ /* 0x000fe200078e00ff */
[----:B------:R-:W-:Y:S01]  /*10940*/  ULDC UR4, c[0x0][0x700] ;  /* 0x0001c00000047ab9 */ /* 0x000fe20000000800 */
[----:B------:R-:W-:Y:S01]  /*10950*/  IMAD.MOV.U32 R9, RZ, RZ, RZ ;  /* 0x000000ffff097224 */ /* 0x000fe200078e00ff */
[----:B------:R-:W-:Y:S01]  /*10960*/  UMOV UR7, 0x1 ;  /* 0x0000000100077882 */ /* 0x000fe20000000000 */
[----:B------:R-:W-:-:S02]  /*10970*/  UIADD3 UR29, UR15, 0x1, URZ ;  /* 0x000000010f1d7890 */ /* 0x000fc4000fffe03f */
[----:B------:R-:W-:Y:S02]  /*10980*/  ULOP3.LUT UR38, UR14, 0x2, URZ, 0xfc, !UPT ;  /* 0x000000020e267892 */ /* 0x000fe4000f8efc3f */
[----:B------:R-:W-:Y:S02]  /*10990*/  UIADD3 UR4, UR4, -0x1, URZ ;  /* 0xffffffff04047890 */ /* 0x000fe4000fffe03f */
[----:B------:R-:W-:Y:S02]  /*109a0*/  USHF.L.U32 UR5, UR7, UR5, URZ ;  /* 0x0000000507057299 */ /* 0x000fe4000800063f */
[----:B------:R-:W-:Y:S01]  /*109b0*/  ULOP3.LUT UR6, URZ, UR6, URZ, 0x33, !UPT ;  /* 0x000000063f067292 */ /* 0x000fe2000f8e333f */
[----:B------:R-:W-:-:S11]  /*109c0*/  ULDC.64 UR36, c[0x0][0x198] ;  /* 0x0000660000247ab9 */ /* 0x000fd60000000a00 */
.L_x_237:
[----:B------:R-:W-:-:S03]  /*109d0*/  UMOV UR7, 0xffffffff ;  /* 0xffffffff00077882 */ /* 0x000fc60000000000 */
[----:B01----:R-:W-:Y:S05]  /*109e0*/  BRA.DIV UR7, `(.L_x_226) ;  /* 0x00000016075c7947 */ /* 0x003fea000b800000 */
[----:B------:R-:W-:-:S13]  /*109f0*/  ELECT P1, URZ, PT ;  /* 0x00000000003f782f */ /* 0x000fda0003820000 */
.L_x_258:
[----:B------:R-:W0:Y:S01]  /*10a00*/  LDC R2, c[0x0][0x604] ;  /* 0x00018100ff027b82 */ /* 0x000e220000000800 */
[----:B------:R-:W-:Y:S01]  /*10a10*/  BSSY B1, `(.L_x_227) ;  /* 0x000004a000017945 */ /* 0x000fe20003800000 */
[----:B0-----:R-:W-:-:S13]  /*10a20*/  ISETP.LT.OR P1, PT, R2, 0x1, !P1 ;  /* 0x000000010200780c */ /* 0x001fda0004f21670 */
[----:B------:R-:W-:Y:S05]  /*10a30*/  @P1 BRA `(.L_x_228) ;  /* 0x00000004001c1947 */ /* 0x000fea0003800000 */
[----:B------:R-:W2:Y:S04]  /*10a40*/  LDL.LU R4, [R1+0x90] ;  /* 0x0000900001047983 */ /* 0x000ea80000300800 */
[----:B------:R-:W3:Y:S01]  /*10a50*/  LDL R3, [R1+0x84] ;  /* 0x0000840001037983 */ /* 0x000ee20000100800 */
[----:B------:R-:W-:Y:S01]  /*10a60*/  IMAD.MOV.U32 R11, RZ, RZ, RZ ;  /* 0x000000ffff0b7224 */ /* 0x000fe200078e00ff */
[----:B------:R-:W-:Y:S01]  /*10a70*/  MOV R15, RZ ;  /* 0x000000ff000f7202 */ /* 0x000fe20000000f00 */
[----:B------:R-:W-:Y:S02]  /*10a80*/  IMAD.MOV.U32 R13, RZ, RZ, RZ ;  /* 0x000000ffff0d7224 */ /* 0x000fe400078e00ff */
[----:B------:R-:W-:Y:S02]  /*10a90*/  IMAD.U32 R14, RZ, RZ, UR29 ;  /* 0x0000001dff0e7e24 */ /* 0x000fe4000f8e00ff */
[----:B------:R-:W-:Y:S01]  /*10aa0*/  IMAD.MOV.U32 R2, RZ, RZ, R8 ;  /* 0x000000ffff027224 */ /* 0x000fe200078e0008 */
[----:B--2---:R-:W-:Y:S01]  /*10ab0*/  SHF.L.U32 R6, R4, 0x8, RZ ;  /* 0x0000000804067819 */ /* 0x004fe200000006ff */
[----:B---3--:R-:W-:-:S02]  /*10ac0*/  IMAD.SHL.U32 R16, R3, 0x40, RZ ;  /* 0x0000004003107824 */ /* 0x008fc400078e00ff */
[----:B------:R-:W-:-:S07]  /*10ad0*/  IMAD.MOV.U32 R3, RZ, RZ, R9 ;  /* 0x000000ffff037224 */ /* 0x000fce00078e0009 */
.L_x_232:
[----:B------:R-:W0:Y:S01]  /*10ae0*/  S2R R5, SR_CgaCtaId ;  /* 0x0000000000057919 */ /* 0x000e220000008800 */
[----:B------:R-:W-:-:S04]  /*10af0*/  MOV R4, 0x400 ;  /* 0x0000040000047802 */ /* 0x000fc80000000f00 */
[----:B0-----:R-:W-:Y:S02]  /*10b00*/  LEA R12, R5, R4, 0x18 ;  /* 0x00000004050c7211 */ /* 0x001fe400078ec0ff */
[----:B------:R-:W-:Y:S01]  /*10b10*/  SHF.L.U32 R4, R2, 0x1f, RZ ;  /* 0x0000001f02047819 */ /* 0x000fe200000006ff */
[----:B------:R-:W0:Y:S02]  /*10b20*/  @!P2 LDC R5, c[0x0][0x640] ;  /* 0x00019000ff05ab82 */ /* 0x000e240000000800 */
[----:B------:R-:W-:-:S04]  /*10b30*/  IMAD R7, R3, 0x8, R12 ;  /* 0x0000000803077824 */ /* 0x000fc800078e020c */
[----:B------:R-:W1:Y:S02]  /*10b40*/  SYNCS.PHASECHK.TRANS64.TRYWAIT P1, [R7+URZ+0x60], R4 ;  /* 0x00006004070075a7 */ /* 0x000e64000802017f */
[----:B-1----:R-:W-:Y:S05]  /*10b50*/  @!P1 BRA `(.L_x_229) ;  /* 0x0000001400209947 */ /* 0x002fea0003800000 */
.L_x_259:
[----:B------:R-:W-:Y:S01]  /*10b60*/  UPRMT UR7, UR38, 0x9910, URZ ;  /* 0x0000991026077896 */ /* 0x000fe2000800003f */
[----:B0-----:R0:W-:Y:S03]  /*10b70*/  @!P2 SYNCS.ARRIVE.TRANS64 RZ, [R7+URZ], R5 ;  /* 0x0000000507ffa9a7 */ /* 0x0011e6000800003f */
[----:B------:R-:W-:-:S06]  /*10b80*/  UISETP.NE.AND UP0, UPT, UR7, 0x2, UPT ;  /* 0x000000020700788c */ /* 0x000fcc000bf05270 */
[----:B------:R-:W-:-:S13]  /*10b90*/  PLOP3.LUT P1, PT, PT, PT, UP0, 0x80, 0x0 ;  /* 0x000000000000781c */ /* 0x000fda0003f2f008 */
[----:B0-----:R-:W-:Y:S05]  /*10ba0*/  @P1 BRA `(.L_x_230) ;  /* 0x0000000000041947 */ /* 0x001fea0003800000 */
[----:B------:R-:W-:Y:S01]  /*10bb0*/  BPT.TRAP 0x1 ;  /* 0x000000040000795c */ /* 0x000fe20000300000 */
.L_x_230:
[----:B------:R-:W-:Y:S05]  /*10bc0*/  @P0 BRA `(.L_x_231) ;  /* 0x0000000000040947 */ /* 0x000fea0003800000 */
[----:B------:R-:W-:Y:S01]  /*10bd0*/  BPT.TRAP 0x1 ;  /* 0x000000040000795c */ /* 0x000fe20000300000 */
.L_x_231:
[----:B------:R-:W2:Y:S01]  /*10be0*/  LDL R17, [R1+0x84] ;  /* 0x0000840001117983 */ /* 0x000ea20000100800 */
[--C-:B-1----:R-:W-:Y:S01]  /*10bf0*/  IMAD R4, R3, 0x800, R12.reuse ;  /* 0x0000080003047824 */ /* 0x102fe200078e020c */
[----:B------:R-:W-:Y:S01]  /*10c00*/  R2UR UR25, R7 ;  /* 0x00000000071972ca */ /* 0x000fe200000e0000 */
[C-C-:B------:R-:W-:Y:S01]  /*10c10*/  IMAD R5, R3.reuse, 0x200, R12.reuse ;  /* 0x0000020003057824 */ /* 0x140fe200078e020c */
[----:B------:R-:W-:Y:S01]  /*10c20*/  R2UR UR28, R0 ;  /* 0x00000000001c72ca */ /* 0x000fe200000e0000 */
[----:B------:R-:W-:Y:S01]  /*10c30*/  IMAD R12, R3, 0x4000, R12 ;  /* 0x00004000030c7824 */ /* 0x000fe200078e020c */
[----:B------:R-:W-:Y:S01]  /*10c40*/  R2UR UR24, R4 ;  /* 0x00000000041872ca */ /* 0x000fe200000e0000 */
[----:B------:R-:W-:Y:S01]  /*10c50*/  VIADD R14, R14, 0xffffffff ;  /* 0xffffffff0e0e7836 */ /* 0x000fe20000000000 */
[----:B------:R-:W-:Y:S01]  /*10c60*/  R2UR UR8, R5 ;  /* 0x00000000050872ca */ /* 0x000fe200000e0000 */
[----:B------:R-:W-:Y:S01]  /*10c70*/  UIADD3 UR30, UP0, UR36, 0xf0, URZ ;  /* 0x000000f0241e7890 */ /* 0x000fe2000ff1e03f */
[----:B------:R-:W-:Y:S01]  /*10c80*/  R2UR UR16, R12 ;  /* 0x000000000c1072ca */ /* 0x000fe200000e0000 */
[----:B------:R-:W-:Y:S01]  /*10c90*/  UIADD3 UR32, UP1, UR36, 0x1f0, URZ ;  /* 0x000001f024207890 */ /* 0x000fe2000ff3e03f */
[----:B------:R-:W-:Y:S01]  /*10ca0*/  R2UR UR26, R13 ;  /* 0x000000000d1a72ca */ /* 0x000fe200000e0000 */
[----:B------:R-:W-:Y:S01]  /*10cb0*/  UIADD3 UR40, UP2, UR36, 0x2f0, URZ ;  /* 0x000002f024287890 */ /* 0x000fe2000ff5e03f */
[----:B------:R-:W-:Y:S01]  /*10cc0*/  R2UR UR27, R16 ;  /* 0x00000000101b72ca */ /* 0x000fe200000e0000 */
[----:B------:R-:W-:Y:S01]  /*10cd0*/  UIADD3.X UR31, URZ, UR37, URZ, UP0, !UPT ;  /* 0x000000253f1f7290 */ /* 0x000fe200087fe43f */
[----:B------:R-:W-:Y:S01]  /*10ce0*/  R2UR UR12, R15 ;  /* 0x000000000f0c72ca */ /* 0x000fe200000e0000 */
[----:B------:R-:W-:Y:S01]  /*10cf0*/  UIADD3.X UR33, URZ, UR37, URZ, UP1, !UPT ;  /* 0x000000253f217290 */ /* 0x000fe20008ffe43f */
[----:B------:R-:W-:Y:S01]  /*10d00*/  R2UR UR18, R11 ;  /* 0x000000000b1272ca */ /* 0x000fe200000e0000 */
[----:B------:R-:W-:Y:S01]  /*10d10*/  UIADD3 UR24, UR24, 0x200, URZ ;  /* 0x0000020018187890 */ /* 0x000fe2000fffe03f */
[----:B------:R-:W-:Y:S01]  /*10d20*/  R2UR UR19, R6 ;  /* 0x00000000061372ca */ /* 0x000fe200000e0000 */
[----:B------:R-:W-:Y:S01]  /*10d30*/  UIADD3 UR8, UR8, 0x36200, URZ ;  /* 0x0003620008087890 */ /* 0x000fe2000fffe03f */
[----:B------:R-:W-:Y:S01]  /*10d40*/  ISETP.GT.AND P4, PT, R14, 0x1, PT ;  /* 0x000000010e00780c */ /* 0x000fe20003f84270 */
[----:B------:R-:W-:Y:S01]  /*10d50*/  VIADD R3, R3, 0x1 ;  /* 0x0000000103037836 */ /* 0x000fe20000000000 */
[----:B------:R-:W-:Y:S01]  /*10d60*/  UIADD3.X UR41, URZ, UR37, URZ, UP2, !UPT ;  /* 0x000000253f297290 */ /* 0x000fe200097fe43f */
[----:B------:R-:W-:Y:S01]  /*10d70*/  IADD3 R15, R15, 0x1, RZ ;  /* 0x000000010f0f7810 */ /* 0x000fe20007ffe0ff */
[----:B------:R-:W-:Y:S01]  /*10d80*/  UIADD3 UR16, UR16, 0x6200, URZ ;  /* 0x0000620010107890 */ /* 0x000fe2000fffe03f */
[----:B------:R-:W-:Y:S01]  /*10d90*/  VIADD R13, R13, 0x20 ;  /* 0x000000200d0d7836 */ /* 0x000fe20000000000 */
[----:B------:R-:W-:Y:S01]  /*10da0*/  ISETP.NE.AND P1, PT, R3, 0xc, PT ;  /* 0x0000000c0300780c */ /* 0x000fe20003f25270 */
[----:B------:R-:W-:Y:S01]  /*10db0*/  UMOV UR34, 0x0 ;  /* 0x0000000000227882 */ /* 0x000fe20000000000 */
[----:B------:R-:W-:Y:S01]  /*10dc0*/  UMOV UR35, 0x10000000 ;  /* 0x1000000000237882 */ /* 0x000fe20000000000 */
[----:B------:R-:W-:Y:S01]  /*10dd0*/  UMOV UR10, URZ ;  /* 0x0000003f000a7c82 */ /* 0x000fe20008000000 */
[----:B------:R-:W-:Y:S01]  /*10de0*/  UMOV UR9, UR25 ;  /* 0x0000001900097c82 */ /* 0x000fe20008000000 */
[----:B------:R-:W-:Y:S01]  /*10df0*/  UMOV UR13, UR28 ;  /* 0x0000001c000d7c82 */ /* 0x000fe20008000000 */
[----:B------:R0:W-:Y:S01]  /*10e00*/  UTMALDG.3D [UR24], [UR30], desc[UR34] ;  /* 0x000022181e0075b4 */ /* 0x0001e20008011000 */
[----:B------:R-:W-:Y:S01]  /*10e10*/  UMOV UR17, UR25 ;  /* 0x0000001900117c82 */ /* 0x000fe20008000000 */
[----:B------:R-:W-:Y:S01]  /*10e20*/  UMOV UR20, UR28 ;  /* 0x0000001c00147c82 */ /* 0x000fe20008000000 */
[----:B------:R-:W-:Y:S01]  /*10e30*/  SEL R5, RZ, 0x1, P1 ;  /* 0x00000001ff057807 */ /* 0x000fe20000800000 */
[----:B------:R-:W-:Y:S01]  /*10e40*/  VIADD R11, R11, 0x40 ;  /* 0x000000400b0b7836 */ /* 0x000fe20000000000 */
[----:B------:R-:W-:-:S02]  /*10e50*/  SEL R3, R3, RZ, P1 ;  /* 0x000000ff03037207 */ /* 0x000fc40000800000 */
[----:B------:R-:W-:Y:S02]  /*10e60*/  LOP3.LUT R2, R2, R5, RZ, 0x3c, !PT ;  /* 0x0000000502027212 */ /* 0x000fe400078e3cff */
[----:B--2---:R-:W-:-:S13]  /*10e70*/  R2UR UR11, R17 ;  /* 0x00000000110b72ca */ /* 0x004fda00000e0000 */
[----:B------:R0:W-:Y:S01]  /*10e80*/  UTMALDG.4D [UR8], [UR32], desc[UR34] ;  /* 0x00002208200075b4 */ /* 0x0001e20008019000 */
[----:B------:R0:W-:Y:S02]  /*10e90*/  UTMALDG.3D [UR16], [UR40], desc[UR34] ;  /* 0x00002210280075b4 */ /* 0x0001e40008011000 */
[----:B0-----:R-:W-:Y:S05]  /*10ea0*/  @P4 BRA `(.L_x_232) ;  /* 0xfffffffc000c4947 */ /* 0x001fea000383ffff */
.L_x_228:
[----:B------:R-:W-:Y:S05]  /*10eb0*/  BSYNC B1 ;  /* 0x0000000000017941 */ /* 0x000fea0003800000 */
.L_x_227:
[----:B------:R-:W2:Y:S01]  /*10ec0*/  LDL.LU R18, [R1+0x88] ;  /* 0x0000880001127983 */ /* 0x000ea20000300800 */
[----:B------:R-:W-:Y:S01]  /*10ed0*/  LOP3.LUT P5, RZ, R10, 0xff, RZ, 0xc0, !PT ;  /* 0x000000ff0aff7812 */ /* 0x000fe200078ac0ff */
[----:B------:R-:W-:Y:S01]  /*10ee0*/  VIADD R0, R9, UR15 ;  /* 0x0000000f09007c36 */ /* 0x000fe20008000000 */
[----:B------:R-:W-:Y:S01]  /*10ef0*/  ULDC.64 UR8, c[0x0][0x750] ;  /* 0x0001d40000087ab9 */ /* 0x000fe20000000a00 */
[----:B------:R-:W3:Y:S01]  /*10f00*/  LDL.LU R17, [R1+0x8c] ;  /* 0x00008c0001117983 */ /* 0x000ee20000300800 */
[----:B------:R-:W-:Y:S01]  /*10f10*/  IMAD.U32 R5, RZ, RZ, UR15 ;  /* 0x0000000fff057e24 */ /* 0x000fe2000f8e00ff */
[----:B------:R-:W-:Y:S01]  /*10f20*/  UISETP.GE.U32.AND UP0, UPT, UR15, 0xc, UPT ;  /* 0x0000000c0f00788c */ /* 0x000fe2000bf06070 */
[----:B------:R-:W-:Y:S01]  /*10f30*/  ISETP.GT.U32.AND P1, PT, R0, 0xb, PT ;  /* 0x0000000b0000780c */ /* 0x000fe20003f24070 */
[----:B------:R-:W-:Y:S01]  /*10f40*/  BSSY B1, `(.L_x_233) ;  /* 0x0000071000017945 */ /* 0x000fe20003800000 */
[----:B------:R-:W-:Y:S02]  /*10f50*/  PRMT R10, RZ, 0x7610, R10 ;  /* 0x00007610ff0a7816 */ /* 0x000fe4000000000a */
[----:B------:R-:W-:-:S02]  /*10f60*/  ISETP.LT.U32.AND P1, PT, R5, 0xc, P1 ;  /* 0x0000000c0500780c */ /* 0x000fc40000f21070 */
[----:B------:R-:W-:Y:S01]  /*10f70*/  PLOP3.LUT P4, PT, PT, PT, UP0, 0x80, 0x0 ;  /* 0x000000000000781c */ /* 0x000fe20003f8f008 */
[----:B------:R-:W0:Y:S01]  /*10f80*/  @P5 S2R R3, SR_CgaCtaId ;  /* 0x0000000000035919 */ /* 0x000e220000008800 */
[----:B------:R-:W-:-:S04]  /*10f90*/  @P5 MOV R2, 0x400 ;  /* 0x0000040000025802 */ /* 0x000fc80000000f00 */
[----:B0-----:R-:W-:Y:S01]  /*10fa0*/  @P5 LEA R4, R3, R2, 0x18 ;  /* 0x0000000203045211 */ /* 0x001fe200078ec0ff */
[----:B------:R-:W-:-:S03]  /*10fb0*/  IMAD.WIDE.U32 R2, R0, -0x55555555, RZ ;  /* 0xaaaaaaab00027825 */ /* 0x000fc600078e00ff */
[----:B------:R0:W-:Y:S02]  /*10fc0*/  @P5 SYNCS.ARRIVE.TRANS64.A1T0 RZ, [R4+URZ+0xf8], RZ ;  /* 0x0000f8ff04ff59a7 */ /* 0x0001e4000810003f */
[----:B------:R-:W-:Y:S02]  /*10fd0*/  SHF.R.U32.HI R5, RZ, 0x3, R3 ;  /* 0x00000003ff057819 */ /* 0x000fe40000011603 */
[----:B------:R-:W-:Y:S02]  /*10fe0*/  SEL R3, RZ, 0x1, !P1 ;  /* 0x00000001ff037807 */ /* 0x000fe40004800000 */
[----:B------:R-:W-:Y:S01]  /*10ff0*/  PRMT R2, RZ, 0x7610, R2 ;  /* 0x00007610ff027816 */ /* 0x000fe20000000002 */
[----:B------:R-:W-:Y:S01]  /*11000*/  IMAD R9, R5, -0xc, R0 ;  /* 0xfffffff405097824 */ /* 0x000fe200078e0200 */
[----:B------:R-:W-:Y:S01]  /*11010*/  LOP3.LUT R8, R8, R3, RZ, 0x3c, !PT ;  /* 0x0000000308087212 */ /* 0x000fe200078e3cff */
[----:B0-----:R-:W-:Y:S01]  /*11020*/  IMAD.MOV.U32 R4, RZ, RZ, -0x1 ;  /* 0xffffffffff047424 */ /* 0x001fe200078e00ff */
[----:B------:R-:W-:Y:S01]  /*11030*/  MOV R0, 0xffffffff ;  /* 0xffffffff00007802 */ /* 0x000fe20000000f00 */
[----:B------:R-:W-:Y:S01]  /*11040*/  IMAD.MOV.U32 R3, RZ, RZ, -0x1 ;  /* 0xffffffffff037424 */ /* 0x000fe200078e00ff */
[----:B------:R-:W-:-:S02]  /*11050*/  @P4 LOP3.LUT R8, R8, 0x1, R5, 0x78, !PT ;  /* 0x0000000108084812 */ /* 0x000fc400078e7805 */
[----:B---3--:R-:W-:-:S04]  /*11060*/  IADD3 R17, P5, R17, UR22, RZ ;  /* 0x0000001611117c10 */ /* 0x008fc8000ffbe0ff */
[----:B--2---:R-:W-:Y:S01]  /*11070*/  IADD3.X R18, R18, UR21, RZ, P5, !PT ;  /* 0x0000001512127c10 */ /* 0x004fe2000affe4ff */
[----:B------:R0:W-:Y:S01]  /*11080*/  STL [R1+0x8c], R17 ;  /* 0x00008c1101007387 */ /* 0x0001e20000100800 */
[----:B------:R-:W-:-:S03]  /*11090*/  ISETP.GE.U32.AND P1, PT, R17, UR8, PT ;  /* 0x0000000811007c0c */ /* 0x000fc6000bf26070 */
[----:B------:R0:W-:Y:S01]  /*110a0*/  STL [R1+0x88], R18 ;  /* 0x0000881201007387 */ /* 0x0001e20000100800 */
[----:B------:R-:W-:-:S03]  /*110b0*/  ISETP.GE.U32.AND.EX P1, PT, R18, UR9, PT, P1 ;  /* 0x0000000912007c0c */ /* 0x000fc6000bf26110 */
[----:B------:R0:W-:Y:S04]  /*110c0*/  STL [R1+0x84], R4 ;  /* 0x0000840401007387 */ /* 0x0001e80000100800 */
[----:B------:R0:W-:Y:S06]  /*110d0*/  STL [R1+0x90], R3 ;  /* 0x0000900301007387 */ /* 0x0001ec0000100800 */
[----:B------:R-:W-:Y:S05]  /*110e0*/  @P1 BRA `(.L_x_234) ;  /* 0x0000000400581947 */ /* 0x000fea0003800000 */
[----:B------:R-:W-:Y:S01]  /*110f0*/  ULDC.64 UR8, c[0x0][0x728] ;  /* 0x0001ca0000087ab9 */ /* 0x000fe20000000a00 */
[----:B------:R-:W1:Y:S01]  /*11100*/  S2R R12, SR_CTAID.X ;  /* 0x00000000000c7919 */ /* 0x000e620000002500 */
[----:B------:R-:W-:Y:S01]  /*11110*/  ISETP.NE.U32.AND P1, PT, RZ, UR8, PT ;  /* 0x00000008ff007c0c */ /* 0x000fe2000bf25070 */
[----:B------:R-:W-:Y:S01]  /*11120*/  ULDC UR10, c[0x0][0x730] ;  /* 0x0001cc00000a7ab9 */ /* 0x000fe20000000800 */
[----:B------:R-:W-:Y:S01]  /*11130*/  IMAD.MOV.U32 R2, RZ, RZ, R17 ;  /* 0x000000ffff027224 */ /* 0x000fe200078e0011 */
[----:B------:R-:W2:Y:S01]  /*11140*/  S2R R0, SR_CTAID.Y ;  /* 0x0000000000007919 */ /* 0x000ea20000002600 */
[----:B------:R-:W-:Y:S01]  /*11150*/  ISETP.NE.AND.EX P1, PT, RZ, UR9, PT, P1 ;  /* 0x00000009ff007c0c */ /* 0x000fe2000bf25310 */
[----:B0-----:R-:W-:-:S12]  /*11160*/  IMAD.MOV.U32 R3, RZ, RZ, R18 ;  /* 0x000000ffff037224 */ /* 0x001fd800078e0012 */
[----:B------:R-:W-:Y:S05]  /*11170*/  @!P1 BRA `(.L_x_235) ;  /* 0x0000000000289947 */ /* 0x000fea0003800000 */
[----:B------:R-:W-:Y:S02]  /*11180*/  ULDC UR7, c[0x0][0x734] ;  /* 0x0001cd0000077ab9 */ /* 0x000fe40000000800 */
[----:B------:R-:W-:-:S05]  /*11190*/  IADD3 R7, P1, R17, UR7, RZ ;  /* 0x0000000711077c10 */ /* 0x000fca000ff3e0ff */
[----:B------:R-:W-:-:S04]  /*111a0*/  IMAD.X R11, RZ, RZ, R18, P1 ;  /* 0x000000ffff0b7224 */ /* 0x000fc800008e0612 */
[----:B------:R-:W-:-:S04]  /*111b0*/  IMAD.WIDE.U32 R4, R11, UR8, RZ ;  /* 0x000000080b047c25 */ /* 0x000fc8000f8e00ff */
[----:B------:R-:W-:-:S04]  /*111c0*/  IMAD.WIDE.U32 R4, P1, R7, UR9, R4 ;  /* 0x0000000907047c25 */ /* 0x000fc8000f820004 */
[----:B------:R-:W-:-:S04]  /*111d0*/  IMAD.WIDE.U32 R6, R7, UR8, RZ ;  /* 0x0000000807067c25 */ /* 0x000fc8000f8e00ff */
[----:B------:R-:W-:Y:S01]  /*111e0*/  IMAD.X R3, RZ, RZ, RZ, P1 ;  /* 0x000000ffff037224 */ /* 0x000fe200008e06ff */
[----:B------:R-:W-:Y:S01]  /*111f0*/  IADD3 RZ, P1, R7, R4, RZ ;  /* 0x0000000407ff7210 */ /* 0x000fe20007f3e0ff */
[----:B------:R-:W-:-:S04]  /*11200*/  IMAD.MOV.U32 R2, RZ, RZ, R5 ;  /* 0x000000ffff027224 */ /* 0x000fc800078e0005 */
[----:B------:R-:W-:-:S08]  /*11210*/  IMAD.WIDE.U32.X R2, R11, UR9, R2, P1 ;  /* 0x000000090b027c25 */ /* 0x000fd000088e0402 */
.L_x_235:
[--C-:B------:R-:W-:Y:S01]  /*11220*/  SHF.R.U64 R11, R2, UR10, R3.reuse ;  /* 0x0000000a020b7c19 */ /* 0x100fe20008001203 */
[----:B------:R-:W-:Y:S01]  /*11230*/  ULDC.64 UR8, c[0x0][0x720] ;  /* 0x0001c80000087ab9 */ /* 0x000fe20000000a00 */
[----:B------:R-:W-:Y:S01]  /*11240*/  SHF.R.U32.HI R2, RZ, UR10, R3 ;  /* 0x0000000aff027c19 */ /* 0x000fe20008011603 */
[----:B------:R-:W-:Y:S01]  /*11250*/  IMAD.MOV.U32 R3, RZ, RZ, R18 ;  /* 0x000000ffff037224 */ /* 0x000fe200078e0012 */
[----:B------:R-:W-:Y:S01]  /*11260*/  IADD3 R5, P1, RZ, -R11, RZ ;  /* 0x8000000bff057210 */ /* 0x000fe20007f3e0ff */
[----:B------:R-:W-:Y:S01]  /*11270*/  ULDC UR7, c[0x0][0x150] ;  /* 0x0000540000077ab9 */ /* 0x000fe20000000800 */
[----:B-1----:R-:W-:Y:S01]  /*11280*/  I2FP.F32.U32 R6, R12 ;  /* 0x0000000c00067245 */ /* 0x002fe20000201000 */
[----:B------:R-:W0:Y:S01]  /*11290*/  LDC R7, c[0x0][0x144] ;  /* 0x00005100ff077b82 */ /* 0x000e220000000800 */
[----:B------:R-:W-:Y:S01]  /*112a0*/  ULDC.64 UR10, c[0x0][0x740] ;  /* 0x0001d000000a7ab9 */ /* 0x000fe20000000a00 */
[----:B------:R-:W-:Y:S01]  /*112b0*/  IMAD.X R2, RZ, RZ, ~R2, P1 ;  /* 0x000000ffff027224 */ /* 0x000fe200008e0e02 */
[----:B------:R-:W-:Y:S01]  /*112c0*/  ISETP.NE.U32.AND P1, PT, RZ, UR10, PT ;  /* 0x0000000aff007c0c */ /* 0x000fe2000bf25070 */
[----:B------:R-:W-:Y:S01]  /*112d0*/  FMUL R6, R6, UR7 ;  /* 0x0000000706067c20 */ /* 0x000fe20008400000 */
[----:B------:R-:W-:Y:S01]  /*112e0*/  ULDC UR7, c[0x0][0x718] ;  /* 0x0001c60000077ab9 */ /* 0x000fe20000000800 */
[----:B------:R-:W-:Y:S01]  /*112f0*/  IMAD R4, R2, UR8, RZ ;  /* 0x0000000802047c24 */ /* 0x000fe2000f8e02ff */
[----:B------:R-:W-:Y:S01]  /*11300*/  MOV R2, R17 ;  /* 0x0000001100027202 */ /* 0x000fe20000000f00 */
[----:B------:R-:W1:Y:S01]  /*11310*/  LDC R15, c[0x0][0x148] ;  /* 0x00005200ff0f7b82 */ /* 0x000e620000000800 */
[----:B------:R-:W-:Y:S01]  /*11320*/  ISETP.NE.AND.EX P1, PT, RZ, UR11, PT, P1 ;  /* 0x0000000bff007c0c */ /* 0x000fe2000bf25310 */
[----:B------:R-:W3:Y:S02]  /*11330*/  F2I.U32.TRUNC.NTZ R6, R6 ;  /* 0x0000000600067305 */ /* 0x000ee4000020f000 */
[----:B------:R-:W-:Y:S01]  /*11340*/  IMAD.WIDE.U32 R2, R5, UR8, R2 ;  /* 0x0000000805027c25 */ /* 0x000fe2000f8e0002 */
[----:B------:R-:W-:-:S03]  /*11350*/  ULDC UR8, c[0x0][0x154] ;  /* 0x0000550000087ab9 */ /* 0x000fc60000000800 */
[----:B------:R-:W-:Y:S01]  /*11360*/  IMAD R5, R5, UR9, R4 ;  /* 0x0000000905057c24 */ /* 0x000fe2000f8e0204 */
[----:B------:R-:W-:-:S03]  /*11370*/  ULDC UR9, c[0x0][0x708] ;  /* 0x0001c20000097ab9 */ /* 0x000fc60000000800 */
[----:B------:R-:W-:-:S05]  /*11380*/  IMAD.IADD R3, R3, 0x1, R5 ;  /* 0x0000000103037824 */ /* 0x000fca00078e0205 */
[----:B------:R-:W-:Y:S01]  /*11390*/  SHF.R.U64 R13, R2, UR7, R3 ;  /* 0x00000007020d7c19 */ /* 0x000fe20008001203 */
[----:B---3--:R-:W-:Y:S01]  /*113a0*/  IMAD.MOV R6, RZ, RZ, -R6 ;  /* 0x000000ffff067224 */ /* 0x008fe200078e0a06 */
[----:B--2---:R-:W-:-:S03]  /*113b0*/  I2FP.F32.U32 R2, R0 ;  /* 0x0000000000027245 */ /* 0x004fc60000201000 */
[----:B0-----:R-:W-:Y:S02]  /*113c0*/  IMAD R19, R7, R6, R12 ;  /* 0x0000000607137224 */ /* 0x001fe400078e020c */
[----:B------:R-:W-:Y:S01]  /*113d0*/  FMUL R4, R2, UR8 ;  /* 0x0000000802047c20 */ /* 0x000fe20008400000 */
[----:B------:R-:W-:Y:S01]  /*113e0*/  SHF.R.U32.HI R2, RZ, UR7, R3 ;  /* 0x00000007ff027c19 */ /* 0x000fe20008011603 */
[----:B------:R-:W-:Y:S02]  /*113f0*/  ULDC UR7, c[0x0][0x758] ;  /* 0x0001d60000077ab9 */ /* 0x000fe40000000800 */
[----:B------:R0:W2:Y:S01]  /*11400*/  F2I.U32.TRUNC.NTZ R18, R4 ;  /* 0x0000000400127305 */ /* 0x0000a2000020f000 */
[--C-:B------:R-:W-:Y:S02]  /*11410*/  SHF.R.U64 R16, R13, UR9, R2.reuse ;  /* 0x000000090d107c19 */ /* 0x100fe40008001202 */
[----:B------:R-:W-:-:S04]  /*11420*/  SHF.R.U32.HI R3, RZ, UR9, R2 ;  /* 0x00000009ff037c19 */ /* 0x000fc80008011602 */
[--C-:B------:R-:W-:Y:S02]  /*11430*/  SHF.R.U64 R14, R16, UR7, R3.reuse ;  /* 0x00000007100e7c19 */ /* 0x100fe40008001203 */
[----:B------:R-:W-:-:S03]  /*11440*/  SHF.R.U32.HI R3, RZ, UR7, R3 ;  /* 0x00000007ff037c19 */ /* 0x000fc60008011603 */
[----:B------:R-:W-:Y:S01]  /*11450*/  IMAD.MOV.U32 R2, RZ, RZ, R14 ;  /* 0x000000ffff027224 */ /* 0x000fe200078e000e */
[----:B01----:R-:W-:Y:S06]  /*11460*/  @!P1 BRA `(.L_x_236) ;  /* 0x0000000000289947 */ /* 0x003fec0003800000 */
[----:B------:R-:W-:Y:S02]  /*11470*/  ULDC UR7, c[0x0][0x74c] ;  /* 0x0001d30000077ab9 */ /* 0x000fe40000000800 */
[----:B------:R-:W-:-:S05]  /*11480*/  IADD3 R7, P1, R14, UR7, RZ ;  /* 0x000000070e077c10 */ /* 0x000fca000ff3e0ff */
[----:B------:R-:W-:-:S04]  /*11490*/  IMAD.X R17, RZ, RZ, R3, P1 ;  /* 0x000000ffff117224 */ /* 0x000fc800008e0603 */
[----:B------:R-:W-:-:S04]  /*114a0*/  IMAD.WIDE.U32 R4, R17, UR10, RZ ;  /* 0x0000000a11047c25 */ /* 0x000fc8000f8e00ff */
[----:B------:R-:W-:-:S04]  /*114b0*/  IMAD.WIDE.U32 R4, P1, R7, UR11, R4 ;  /* 0x0000000b07047c25 */ /* 0x000fc8000f820004 */
[----:B------:R-:W-:Y:S01]  /*114c0*/  IMAD.WIDE.U32 R6, R7, UR10, RZ ;  /* 0x0000000a07067c25 */ /* 0x000fe2000f8e00ff */
[----:B------:R-:W-:-:S03]  /*114d0*/  MOV R2, R5 ;  /* 0x0000000500027202 */ /* 0x000fc60000000f00 */
[----:B------:R-:W-:Y:S01]  /*114e0*/  IMAD.X R3, RZ, RZ, RZ, P1 ;  /* 0x000000ffff037224 */ /* 0x000fe200008e06ff */
[----:B------:R-:W-:-:S05]  /*114f0*/  IADD3 RZ, P1, R7, R4, RZ ;  /* 0x0000000407ff7210 */ /* 0x000fca0007f3e0ff */
[----:B------:R-:W-:-:S08]  /*11500*/  IMAD.WIDE.U32.X R2, R17, UR11, R2, P1 ;  /* 0x0000000b11027c25 */ /* 0x000fd000088e0402 */
.L_x_236:
[----:B------:R-:W-:Y:S01]  /*11510*/  ULDC UR7, c[0x0][0x748] ;  /* 0x0001d20000077ab9 */ /* 0x000fe20000000800 */
[----:B--2---:R-:W-:Y:S01]  /*11520*/  IMAD.MOV R18, RZ, RZ, -R18 ;  /* 0x000000ffff127224 */ /* 0x004fe200078e0a12 */
[----:B------:R-:W-:Y:S01]  /*11530*/  SHF.R.U64 R3, R2, UR7, R3 ;  /* 0x0000000702037c19 */ /* 0x000fe20008001203 */
[----:B------:R-:W-:Y:S01]  /*11540*/  ULDC UR7, c[0x0][0x738] ;  /* 0x0001ce0000077ab9 */ /* 0x000fe20000000800 */
[----:B------:R-:W-:Y:S01]  /*11550*/  LOP3.LUT R2, R16, UR6, RZ, 0xc0, !PT ;  /* 0x0000000610027c12 */ /* 0x000fe2000f8ec0ff */
[----:B------:R-:W-:Y:S01]  /*11560*/  @P3 IMAD R19, R15, R18, R0 ;  /* 0x000000120f133224 */ /* 0x000fe200078e0200 */
[----:B------:R-:W-:Y:S01]  /*11570*/  ULDC UR8, c[0x0][0x710] ;  /* 0x0001c40000087ab9 */ /* 0x000fe20000000800 */
[----:B------:R-:W-:Y:S02]  /*11580*/  IMAD.MOV R5, RZ, RZ, -R3 ;  /* 0x000000ffff057224 */ /* 0x000fe400078e0a03 */
[----:B------:R-:W-:Y:S01]  /*11590*/  IMAD R0, R3, UR5, R2 ;  /* 0x0000000503007c24 */ /* 0x000fe2000f8e0202 */
[----:B------:R-:W-:Y:S01]  /*115a0*/  LOP3.LUT R3, R13, UR4, RZ, 0xc0, !PT ;  /* 0x000000040d037c12 */ /* 0x000fe2000f8ec0ff */
[----:B------:R-:W-:Y:S01]  /*115b0*/  IMAD R14, R5, UR7, R14 ;  /* 0x00000007050e7c24 */ /* 0x000fe2000f8e020e */
[----:B------:R-:W-:Y:S01]  /*115c0*/  ULDC UR7, c[0x0][0x700] ;  /* 0x0001c00000077ab9 */ /* 0x000fe20000000800 */
[----:B------:R-:W-:-:S02]  /*115d0*/  IMAD R0, R0, UR8, R19 ;  /* 0x0000000800007c24 */ /* 0x000fc4000f8e0213 */
[----:B------:R-:W-:Y:S02]  /*115e0*/  IMAD R3, R14, UR7, R3 ;  /* 0x000000070e037c24 */ /* 0x000fe4000f8e0203 */
[----:B------:R-:W-:-:S03]  /*115f0*/  IMAD.MOV.U32 R2, RZ, RZ, 0x1 ;  /* 0x00000001ff027424 */ /* 0x000fc600078e00ff */
[----:B------:R-:W-:Y:S02]  /*11600*/  SEL R4, R3, R0, !P3 ;  /* 0x0000000003047207 */ /* 0x000fe40005800000 */
[----:B------:R-:W-:Y:S01]  /*11610*/  SEL R3, R0, R3, !P3 ;  /* 0x0000000300037207 */ /* 0x000fe20005800000 */
[----:B------:R-:W-:Y:S02]  /*11620*/  IMAD.MOV.U32 R0, RZ, RZ, R11 ;  /* 0x000000ffff007224 */ /* 0x000fe400078e000b */
[----:B------:R1:W-:Y:S04]  /*11630*/  STL [R1+0x90], R4 ;  /* 0x0000900401007387 */ /* 0x0003e80000100800 */
[----:B------:R1:W-:Y:S02]  /*11640*/  STL [R1+0x84], R3 ;  /* 0x0000840301007387 */ /* 0x0003e40000100800 */
.L_x_234:
[----:B------:R-:W-:Y:S05]  /*11650*/  BSYNC B1 ;  /* 0x0000000000017941 */ /* 0x000fea0003800000 */
.L_x_233:
[----:B------:R-:W-:-:S13]  /*11660*/  LOP3.LUT P1, RZ, R2, 0xff, RZ, 0xc0, !PT ;  /* 0x000000ff02ff7812 */ /* 0x000fda000782c0ff */
[----:B------:R-:W-:Y:S05]  /*11670*/  @P1 BRA `(.L_x_237) ;  /* 0xfffffff000d41947 */ /* 0x000fea000383ffff */
[----:B------:R-:W-:Y:S05]  /*11680*/  BSYNC B0 ;  /* 0x0000000000007941 */ /* 0x000fea0003800000 */
.L_x_225:
[----:B------:R-:W-:-:S03]  /*11690*/  UMOV UR7, 0xffffffff ;  /* 0xffffffff00077882 */ /* 0x000fc60000000000 */
[----:B------:R-:W-:Y:S05]  /*116a0*/  BRA.DIV UR7, `(.L_x_238) ;  /* 0x0000000a07607947 */ /* 0x000fea000b800000 */
[----:B------:R-:W-:-:S13]  /*116b0*/  ELECT P0, URZ, PT ;  /* 0x00000000003f782f */ /* 0x000fda0003800000 */
.L_x_262:
[----:B------:R-:W-:Y:S04]  /*116c0*/  BSSY B0, `(.L_x_239) ;  /* 0x0000074000007945 */ /* 0x000fe80003800000 */
[----:B------:R-:W-:Y:S05]  /*116d0*/  @!P0 BRA `(.L_x_240) ;  /* 0x0000000400c88947 */ /* 0x000fea0003800000 */
[----:B------:R-:W-:-:S04]  /*116e0*/  ULOP3.LUT UR7, UR14, 0x2, URZ, 0xfc, !UPT ;  /* 0x000000020e077892 */ /* 0x000fc8000f8efc3f */
[----:B------:R-:W-:-:S06]  /*116f0*/  UISETP.NE.AND UP0, UPT, UR7, 0x3, UPT ;  /* 0x000000030700788c */ /* 0x000fcc000bf05270 */
[----:B------:R-:W-:-:S13]  /*11700*/  PLOP3.LUT P0, PT, PT, PT, UP0, 0x80, 0x0 ;  /* 0x000000000000781c */ /* 0x000fda0003f0f008 */
[----:B------:R-:W-:Y:S05]  /*11710*/  @!P0 BRA `(.L_x_241) ;  /* 0x0000000000048947 */ /* 0x000fea0003800000 */
[----:B------:R-:W-:Y:S01]  /*11720*/  BPT.TRAP 0x1 ;  /* 0x000000040000795c */ /* 0x000fe20000300000 */
.L_x_241:
[----:B01----:R-:W0:Y:S01]  /*11730*/  S2R R3, SR_CgaCtaId ;  /* 0x0000000000037919 */ /* 0x003e220000008800 */
[----:B------:R-:W-:Y:S02]  /*11740*/  MOV R0, 0x400 ;  /* 0x0000040000007802 */ /* 0x000fe40000000f00 */
[----:B------:R-:W-:Y:S02]  /*11750*/  SHF.L.U32 R2, R8, 0x1f, RZ ;  /* 0x0000001f08027819 */ /* 0x000fe400000006ff */
[----:B0-----:R-:W-:-:S05]  /*11760*/  LEA R0, R3, R0, 0x18 ;  /* 0x0000000003007211 */ /* 0x001fca00078ec0ff */
[----:B------:R-:W-:-:S04]  /*11770*/  VIADD R0, R0, 0x60 ;  /* 0x0000006000007836 */ /* 0x000fc80000000000 */
[C---:B------:R-:W-:Y:S01]  /*11780*/  IMAD R5, R9.reuse, 0x8, R0 ;  /* 0x0000000809057824 */ /* 0x040fe200078e0200 */
[----:B------:R-:W-:-:S03]  /*11790*/  IADD3 R9, R9, 0x1, RZ ;  /* 0x0000000109097810 */ /* 0x000fc60007ffe0ff */
[----:B------:R-:W0:Y:S01]  /*117a0*/  SYNCS.PHASECHK.TRANS64.TRYWAIT P0, [R5+URZ], R2 ;  /* 0x00000002050075a7 */ /* 0x000e22000800017f */
[----:B------:R-:W-:-:S04]  /*117b0*/  ISETP.NE.AND P1, PT, R9, 0xc, PT ;  /* 0x0000000c0900780c */ /* 0x000fc80003f25270 */
[----:B------:R-:W-:Y:S02]  /*117c0*/  SEL R3, RZ, 0x1, P1 ;  /* 0x00000001ff037807 */ /* 0x000fe40000800000 */
[----:B------:R-:W-:Y:S02]  /*117d0*/  SEL R9, R9, RZ, P1 ;  /* 0x000000ff09097207 */ /* 0x000fe40000800000 */
[----:B------:R-:W-:-:S03]  /*117e0*/  LOP3.LUT R8, R8, R3, RZ, 0x3c, !PT ;  /* 0x0000000308087212 */ /* 0x000fc600078e3cff */
[----:B------:R-:W-:Y:S01]  /*117f0*/  IMAD R7, R9, 0x8, R0 ;  /* 0x0000000809077824 */ /* 0x000fe200078e0200 */
[----:B------:R-:W-:Y:S01]  /*11800*/  SHF.L.U32 R4, R8, 0x1f, RZ ;  /* 0x0000001f08047819 */ /* 0x000fe200000006ff */
[----:B0-----:R-:W-:Y:S06]  /*11810*/  @!P0 BRA `(.L_x_242) ;  /* 0x0000000800288947 */ /* 0x001fec0003800000 */
.L_x_263:
[----:B------:R-:W1:Y:S01]  /*11820*/  SYNCS.PHASECHK.TRANS64.TRYWAIT P0, [R7+URZ], R4 ;  /* 0x00000004070075a7 */ /* 0x000e62000800017f */
[----:B0-----:R-:W-:-:S05]  /*11830*/  VIADD R2, R9, 0x1 ;  /* 0x0000000109027836 */ /* 0x001fca0000000000 */
[----:B------:R-:W-:-:S04]  /*11840*/  ISETP.NE.AND P1, PT, R2, 0xc, PT ;  /* 0x0000000c0200780c */ /* 0x000fc80003f25270 */
[----:B------:R-:W-:Y:S02]  /*11850*/  SEL R3, RZ, 0x1, P1 ;  /* 0x00000001ff037807 */ /* 0x000fe40000800000 */
[----:B------:R-:W-:Y:S02]  /*11860*/  SEL R9, R2, RZ, P1 ;  /* 0x000000ff02097207 */ /* 0x000fe40000800000 */
[----:B------:R-:W-:-:S03]  /*11870*/  LOP3.LUT R8, R8, R3, RZ, 0x3c, !PT ;  /* 0x0000000308087212 */ /* 0x000fc600078e3cff */
[----:B------:R-:W-:Y:S01]  /*11880*/  IMAD R6, R9, 0x8, R0 ;  /* 0x0000000809067824 */ /* 0x000fe200078e0200 */
[----:B------:R-:W-:Y:S01]  /*11890*/  SHF.L.U32 R5, R8, 0x1f, RZ ;  /* 0x0000001f08057819 */ /* 0x000fe200000006ff */
[----:B-1----:R-:W-:Y:S06]  /*118a0*/  @!P0 BRA `(.L_x_243) ;  /* 0x0000000800188947 */ /* 0x002fec0003800000 */
.L_x_264:
[----:B------:R-:W1:Y:S01]  /*118b0*/  SYNCS.PHASECHK.TRANS64.TRYWAIT P0, [R6+URZ], R5 ;  /* 0x00000005060075a7 */ /* 0x000e62000800017f */
[----:B------:R-:W-:-:S05]  /*118c0*/  VIADD R2, R9, 0x1 ;  /* 0x0000000109027836 */ /* 0x000fca0000000000 */
[----:B------:R-:W-:-:S04]  /*118d0*/  ISETP.NE.AND P1, PT, R2, 0xc, PT ;  /* 0x0000000c0200780c */ /* 0x000fc80003f25270 */
[----:B------:R-:W-:Y:S02]  /*118e0*/  SEL R3, RZ, 0x1, P1 ;  /* 0x00000001ff037807 */ /* 0x000fe40000800000 */
[----:B0-----:R-:W-:Y:S02]  /*118f0*/  SEL R7, R2, RZ, P1 ;  /* 0x000000ff02077207 */ /* 0x001fe40000800000 */
[----:B------:R-:W-:-:S03]  /*11900*/  LOP3.LUT R8, R8, R3, RZ, 0x3c, !PT ;  /* 0x0000000308087212 */ /* 0x000fc600078e3cff */
[----:B------:R-:W-:Y:S01]  /*11910*/  IMAD R9, R7, 0x8, R0 ;  /* 0x0000000807097824 */ /* 0x000fe200078e0200 */
[----:B------:R-:W-:Y:S01]  /*11920*/  SHF.L.U32 R4, R8, 0x1f, RZ ;  /* 0x0000001f08047819 */ /* 0x000fe200000006ff */
[----:B-1----:R-:W-:Y:S06]  /*11930*/  @!P0 BRA `(.L_x_244) ;  /* 0x0000000800088947 */ /* 0x002fec0003800000 */
.L_x_265:
[----:B------:R-:W1:Y:S01]  /*11940*/  SYNCS.PHASECHK.TRANS64.TRYWAIT P0, [R9+URZ], R4 ;  /* 0x00000004090075a7 */ /* 0x000e62000800017f */
[----:B------:R-:W-:-:S05]  /*11950*/  VIADD R2, R7, 0x1 ;  /* 0x0000000107027836 */ /* 0x000fca0000000000 */
[----:B------:R-:W-:-:S04]  /*11960*/  ISETP.NE.AND P1, PT, R2, 0xc, PT ;  /* 0x0000000c0200780c */ /* 0x000fc80003f25270 */
[----:B------:R-:W-:Y:S02]  /*11970*/  SEL R3, RZ, 0x1, P1 ;  /* 0x00000001ff037807 */ /* 0x000fe40000800000 */
[----:B------:R-:W-:Y:S02]  /*11980*/  SEL R7, R2, RZ, P1 ;  /* 0x000000ff02077207 */ /* 0x000fe40000800000 */
[----:B------:R-:W-:Y:S02]  /*11990*/  LOP3.LUT R8, R8, R3, RZ, 0x3c, !PT ;  /* 0x0000000308087212 */ /* 0x000fe400078e3cff */
[----:B0-----:R-:W-:Y:S02]  /*119a0*/  LEA R6, R7, R0, 0x3 ;  /* 0x0000000007067211 */ /* 0x001fe400078e18ff */
[----:B------:R-:W-:Y:S01]  /*119b0*/  SHF.L.U32 R5, R8, 0x1f, RZ ;  /* 0x0000001f08057819 */ /* 0x000fe200000006ff */
[----:B-1----:R-:W-:Y:S06]  /*119c0*/  @!P0 BRA `(.L_x_245) ;  /* 0x0000000400f88947 */ /* 0x002fec0003800000 */
.L_x_266:
[----:B------:R-:W1:Y:S01]  /*119d0*/  SYNCS.PHASECHK.TRANS64.TRYWAIT P0, [R6+URZ], R5 ;  /* 0x00000005060075a7 */ /* 0x000e62000800017f */
[----:B------:R-:W-:-:S05]  /*119e0*/  VIADD R2, R7, 0x1 ;  /* 0x0000000107027836 */ /* 0x000fca0000000000 */
[----:B------:R-:W-:-:S04]  /*119f0*/  ISETP.NE.AND P1, PT, R2, 0xc, PT ;  /* 0x0000000c0200780c */ /* 0x000fc80003f25270 */
[----:B------:R-:W-:Y:S02]  /*11a00*/  SEL R3, RZ, 0x1, P1 ;  /* 0x00000001ff037807 */ /* 0x000fe40000800000 */
[----:B------:R-:W-:Y:S02]  /*11a10*/  SEL R7, R2, RZ, P1 ;  /* 0x000000ff02077207 */ /* 0x000fe40000800000 */
[----:B------:R-:W-:-:S03]  /*11a20*/  LOP3.LUT R8, R8, R3, RZ, 0x3c, !PT ;  /* 0x0000000308087212 */ /* 0x000fc600078e3cff */
[----:B0-----:R-:W-:Y:S01]  /*11a30*/  IMAD R9, R7, 0x8, R0 ;  /* 0x0000000807097824 */ /* 0x001fe200078e0200 */
[----:B------:R-:W-:Y:S01]  /*11a40*/  SHF.L.U32 R4, R8, 0x1f, RZ ;  /* 0x0000001f08047819 */ /* 0x000fe200000006ff */
[----:B-1----:R-:W-:Y:S06]  /*11a50*/  @!P0 BRA `(.L_x_246) ;  /* 0x0000000400e88947 */ /* 0x002fec0003800000 */
.L_x_267:
        /* <DEDUP_REMOVED lines=9> */
.L_x_268:
        /* <DEDUP_REMOVED lines=9> */
.L_x_269:
[----:B------:R-:W1:Y:S01]  /*11b80*/  SYNCS.PHASECHK.TRANS64.TRYWAIT P0, [R9+URZ], R4 ;  /* 0x00000004090075a7 */ /* 0x000e62000800017f */
[----:B------:R-:W-:-:S04]  /*11b90*/  IADD3 R2, R7, 0x1, RZ ;  /* 0x0000000107027810 */ /* 0x000fc80007ffe0ff */
[----:B------:R-:W-:-:S04]  /*11ba0*/  ISETP.NE.AND P1, PT, R2, 0xc, PT ;  /* 0x0000000c0200780c */ /* 0x000fc80003f25270 */
[----:B------:R-:W-:Y:S02]  /*11bb0*/  SEL R3, RZ, 0x1, P1 ;  /* 0x00000001ff037807 */ /* 0x000fe40000800000 */
[----:B------:R-:W-:Y:S02]  /*11bc0*/  SEL R7, R2, RZ, P1 ;  /* 0x000000ff02077207 */ /* 0x000fe40000800000 */
[----:B------:R-:W-:-:S03]  /*11bd0*/  LOP3.LUT R8, R8, R3, RZ, 0x3c, !PT ;  /* 0x0000000308087212 */ /* 0x000fc600078e3cff */
[----:B0-----:R-:W-:Y:S01]  /*11be0*/  IMAD R6, R7, 0x8, R0 ;  /* 0x0000000807067824 */ /* 0x001fe200078e0200 */
[----:B------:R-:W-:Y:S01]  /*11bf0*/  SHF.L.U32 R5, R8, 0x1f, RZ ;  /* 0x0000001f08057819 */ /* 0x000fe200000006ff */
[----:B-1----:R-:W-:Y:S06]  /*11c00*/  @!P0 BRA `(.L_x_249) ;  /* 0x0000000400b88947 */ /* 0x002fec0003800000 */
.L_x_270:
        /* <DEDUP_REMOVED lines=9> */
.L_x_271:
        /* <DEDUP_REMOVED lines=9> */
.L_x_272:
[----:B------:R-:W1:Y:S01]  /*11d30*/  SYNCS.PHASECHK.TRANS64.TRYWAIT P0, [R6+URZ], R5 ;  /* 0x00000005060075a7 */ /* 0x000e62000800017f */
[----:B------:R-:W-:-:S05]  /*11d40*/  VIADD R2, R7, 0x1 ;  /* 0x0000000107027836 */ /* 0x000fca0000000000 */
[----:B------:R-:W-:-:S04]  /*11d50*/  ISETP.NE.AND P1, PT, R2, 0xc, PT ;  /* 0x0000000c0200780c */ /* 0x000fc80003f25270 */
[----:B0-----:R-:W-:Y:S02]  /*11d60*/  SEL R4, RZ, 0x1, P1 ;  /* 0x00000001ff047807 */ /* 0x001fe40000800000 */
[----:B------:R-:W-:Y:S02]  /*11d70*/  SEL R3, R2, RZ, P1 ;  /* 0x000000ff02037207 */ /* 0x000fe40000800000 */
[----:B------:R-:W-:Y:S01]  /*11d80*/  LOP3.LUT R4, R11, R4, RZ, 0x3c, !PT ;  /* 0x000000040b047212 */ /* 0x000fe200078e3cff */
[----:B-1----:R-:W-:Y:S06]  /*11d90*/  @!P0 BRA `(.L_x_252) ;  /* 0x0000000400908947 */ /* 0x002fec0003800000 */
.L_x_273:
[----:B------:R-:W-:Y:S02]  /*11da0*/  LEA R3, R3, R0, 0x3 ;  /* 0x0000000003037211 */ /* 0x000fe400078e18ff */
[----:B------:R-:W-:-:S07]  /*11db0*/  SHF.L.U32 R0, R4, 0x1f, RZ ;  /* 0x0000001f04007819 */ /* 0x000fce00000006ff */
.L_x_253:
[----:B-1----:R1:W2:Y:S02]  /*11dc0*/  SYNCS.PHASECHK.TRANS64.TRYWAIT P0, [R3+URZ], R0 ;  /* 0x00000000030075a7 */ /* 0x0022a4000800017f */
[----:B--2---:R-:W-:Y:S05]  /*11dd0*/  @!P0 NANOSLEEP.SYNCS 0x989680 ;  /* 0x009896800000895d */ /* 0x004fea0003900000 */
[----:B------:R-:W2:Y:S02]  /*11de0*/  @!P0 SYNCS.PHASECHK.TRANS64 P0, [R3+URZ], R0 ;  /* 0x00000000030085a7 */ /* 0x000ea4000800007f */
[----:B--2---:R-:W-:Y:S05]  /*11df0*/  @!P0 BRA `(.L_x_253) ;  /* 0xfffffffc00f08947 */ /* 0x004fea000383ffff */
.L_x_240:
[----:B------:R-:W-:Y:S05]  /*11e00*/  BSYNC B0 ;  /* 0x0000000000007941 */ /* 0x000fea0003800000 */
.L_x_239:
[----:B------:R-:W-:Y:S05]  /*11e10*/  EXIT ;  /* 0x000000000000794d */ /* 0x000fea0003800000 */
.L_x_16:
[----:B--2---:R-:W-:-:S04]  /*11e20*/  IMAD.U32 R3, RZ, RZ, UR16 ;  /* 0x00000010ff037e24 */ /* 0x004fc8000f8e00ff */
[----:B------:R2:W3:Y:S03]  /*11e30*/  SYNCS.PHASECHK.TRANS64.TRYWAIT P0, [R3+URZ+-0x8], R2 ;  /* 0xfffff802030075a7 */ /* 0x0004e6000800017f */
[----:B---3--:R-:W-:Y:S05]  /*11e40*/  @!P0 NANOSLEEP.SYNCS 0x989680 ;  /* 0x009896800000895d */ /* 0x008fea0003900000 */
[----:B------:R-:W3:Y:S02]  /*11e50*/  @!P0 SYNCS.PHASECHK.TRANS64 P0, [R3+URZ+-0x8], R2 ;  /* 0xfffff802030085a7 */ /* 0x000ee4000800007f */
[----:B---3--:R-:W-:Y:S05]  /*11e60*/  @!P0 BRA `(.L_x_16) ;  /* 0xfffffffc00ec8947 */ /* 0x008fea000383ffff */
[----:B------:R-:W-:Y:S05]  /*11e70*/  BRA `(.L_x_254) ;  /* 0xfffffef800487947 */ /* 0x000fea000383ffff */
.L_x_21:
[----:B-----5:R1:W-:Y:S02]  /*11e80*/  STL [R1+0x9c], R0 ;  /* 0x00009c0001007387 */ /* 0x0203e40000100800 */
[----:B-1----:R-:W-:-:S04]  /*11e90*/  IMAD.U32 R0, RZ, RZ, UR8 ;  /* 0x00000008ff007e24 */ /* 0x002fc8000f8e00ff */
[----:B------:R1:W2:Y:S03]  /*11ea0*/  SYNCS.PHASECHK.TRANS64.TRYWAIT P0, [R0+URZ], R152 ;  /* 0x00000098000075a7 */ /* 0x0002a6000800017f */
[----:B--2---:R-:W-:Y:S05]  /*11eb0*/  @!P0 NANOSLEEP.SYNCS 0x989680 ;  /* 0x009896800000895d */ /* 0x004fea0003900000 */
[----:B------:R1:W2:Y:S02]  /*11ec0*/  @!P0 SYNCS.PHASECHK.TRANS64 P0, [R0+URZ], R152 ;  /* 0x00000098000085a7 */ /* 0x0002a4000800007f */
[----:B-1----:R1:W5:Y:S02]  /*11ed0*/  LDL.LU R0, [R1+0x9c] ;  /* 0x00009c0001007983 */ /* 0x0023640000300800 */
[----:B-12---:R-:W-:Y:S05]  /*11ee0*/  @!P0 BRA `(.L_x_21) ;  /* 0xfffffffc00e48947 */ /* 0x006fea000383ffff */
[----:B------:R-:W-:Y:S05]  /*11ef0*/  BRA `(.L_x_20) ;  /* 0xffffff0000cc7947 */ /* 0x000fea000383ffff */
.L_x_27:
[----:B0-----:R-:W-:-:S04]  /*11f00*/  IMAD.U32 R27, RZ, RZ, UR16 ;  /* 0x00000010ff1b7e24 */ /* 0x001fc8000f8e00ff */
[----:B------:R0:W3:Y:S03]  /*11f10*/  SYNCS.PHASECHK.TRANS64.TRYWAIT P0, [R27+URZ+0x8], R24 ;  /* 0x000008181b0075a7 */ /* 0x0000e6000800017f */
[----:B---3--:R-:W-:Y:S05]  /*11f20*/  @!P0 NANOSLEEP.SYNCS 0x989680 ;  /* 0x009896800000895d */ /* 0x008fea0003900000 */
[----:B------:R-:W3:Y:S02]  /*11f30*/  @!P0 SYNCS.PHASECHK.TRANS64 P0, [R27+URZ+0x8], R24 ;  /* 0x000008181b0085a7 */ /* 0x000ee4000800007f */
[----:B---3--:R-:W-:Y:S05]  /*11f40*/  @!P0 BRA `(.L_x_27) ;  /* 0xfffffffc00ec8947 */ /* 0x008fea000383ffff */
[----:B------:R-:W-:Y:S05]  /*11f50*/  BRA `(.L_x_255) ;  /* 0xffffff28006c7947 */ /* 0x000fea000383ffff */
.L_x_226:
[----:B------:R-:W-:Y:S01]  /*11f60*/  BSSY B1, `(.L_x_256) ;  /* 0x0000006000017945 */ /* 0x000fe20003800000 */
[----:B------:R-:W-:-:S07]  /*11f70*/  IMAD.MOV.U32 R2, RZ, RZ, -0x1 ;  /* 0xffffffffff027424 */ /* 0x000fce00078e00ff */
[----:B------:R-:W-:Y:S05]  /*11f80*/  WARPSYNC.COLLECTIVE R2, `(.L_x_257) ;  /* 0x00000000020c7348 */ /* 0x000fea0003c00000 */
[----:B------:R-:W-:Y:S02]  /*11f90*/  ELECT P1, UR62, PT ;  /* 0x00000000003e782f */ /* 0x000fe40003820000 */
[----:B------:R-:W-:Y:S01]  /*11fa0*/  MOV R2, UR62 ;  /* 0x0000003e00027c02 */ /* 0x000fe20008000f00 */
[----:B------:R-:W-:Y:S10]  /*11fb0*/  ENDCOLLECTIVE ;  /* 0x000000000000791b */ /* 0x000ff40003800000 */
.L_x_257:
[----:B------:R-:W-:Y:S05]  /*11fc0*/  BSYNC B1 ;  /* 0x0000000000017941 */ /* 0x000fea0003800000 */
.L_x_256:
[----:B------:R-:W-:Y:S05]  /*11fd0*/  BRA `(.L_x_258) ;  /* 0xffffffe800887947 */ /* 0x000fea000383ffff */
.L_x_229:
[----:B-1----:R1:W2:Y:S02]  /*11fe0*/  SYNCS.PHASECHK.TRANS64.TRYWAIT P1, [R7+URZ+0x60], R4 ;  /* 0x00006004070075a7 */ /* 0x0022a4000802017f */
[----:B--2---:R-:W-:Y:S05]  /*11ff0*/  @!P1 NANOSLEEP.SYNCS 0x989680 ;  /* 0x009896800000995d */ /* 0x004fea0003900000 */
[----:B------:R-:W2:Y:S02]  /*12000*/  @!P1 SYNCS.PHASECHK.TRANS64 P1, [R7+URZ+0x60], R4 ;  /* 0x00006004070095a7 */ /* 0x000ea4000802007f */
[----:B--2---:R-:W-:Y:S05]  /*12010*/  @!P1 BRA `(.L_x_229) ;  /* 0xfffffffc00f09947 */ /* 0x004fea000383ffff */
[----:B------:R-:W-:Y:S05]  /*12020*/  BRA `(.L_x_259) ;  /* 0xffffffe800cc7947 */ /* 0x000fea000383ffff */
.L_x_238:
[----:B------:R-:W-:Y:S01]  /*12030*/  BSSY B0, `(.L_x_260) ;  /* 0x0000006000007945 */ /* 0x000fe20003800000 */
[----:B------:R-:W-:-:S07]  /*12040*/  IMAD.MOV.U32 R2, RZ, RZ, -0x1 ;  /* 0xffffffffff027424 */ /* 0x000fce00078e00ff */
[----:B01----:R-:W-:Y:S05]  /*12050*/  WARPSYNC.COLLECTIVE R2, `(.L_x_261) ;  /* 0x00000000020c7348 */ /* 0x003fea0003c00000 */
[----:B------:R-:W-:Y:S02]  /*12060*/  ELECT P1, UR62, PT ;  /* 0x00000000003e782f */ /* 0x000fe40003820000 */
[----:B------:R-:W-:Y:S01]  /*12070*/  MOV R2, UR62 ;  /* 0x0000003e00027c02 */ /* 0x000fe20008000f00 */
[----:B01----:R-:W-:Y:S10]  /*12080*/  ENDCOLLECTIVE ;  /* 0x000000000000791b */ /* 0x003ff40003800000 */
.L_x_261:
[----:B------:R-:W-:Y:S05]  /*12090*/  BSYNC B0 ;  /* 0x0000000000007941 */ /* 0x000fea0003800000 */
.L_x_260:
[----:B------:R-:W-:Y:S01]  /*120a0*/  PLOP3.LUT P0, PT, P1, PT, PT, 0x80, 0x0 ;  /* 0x000000000000781c */ /* 0x000fe20000f0f070 */
[----:B------:R-:W-:-:S12]  /*120b0*/  BRA `(.L_x_262) ;  /* 0xfffffff400807947 */ /* 0x000fd8000383ffff */
.L_x_242:
[----:B0-----:R0:W1:Y:S02]  /*120c0*/  SYNCS.PHASECHK.TRANS64.TRYWAIT P0, [R5+URZ], R2 ;  /* 0x00000002050075a7 */ /* 0x001064000800017f */
[----:B-1----:R-:W-:Y:S05]  /*120d0*/  @!P0 NANOSLEEP.SYNCS 0x989680 ;  /* 0x009896800000895d */ /* 0x002fea0003900000 */
[----:B------:R-:W1:Y:S02]  /*120e0*/  @!P0 SYNCS.PHASECHK.TRANS64 P0, [R5+URZ], R2 ;  /* 0x00000002050085a7 */ /* 0x000e64000800007f */
[----:B-1----:R-:W-:Y:S05]  /*120f0*/  @!P0 BRA `(.L_x_242) ;  /* 0xfffffffc00f08947 */ /* 0x002fea000383ffff */
[----:B------:R-:W-:Y:S05]  /*12100*/  BRA `(.L_x_263) ;  /* 0xfffffff400c47947 */ /* 0x000fea000383ffff */
.L_x_243:
[----:B0-----:R0:W1:Y:S02]  /*12110*/  SYNCS.PHASECHK.TRANS64.TRYWAIT P0, [R7+URZ], R4 ;  /* 0x00000004070075a7 */ /* 0x001064000800017f */
[----:B-1----:R-:W-:Y:S05]  /*12120*/  @!P0 NANOSLEEP.SYNCS 0x989680 ;  /* 0x009896800000895d */ /* 0x002fea0003900000 */
[----:B------:R-:W1:Y:S02]  /*12130*/  @!P0 SYNCS.PHASECHK.TRANS64 P0, [R7+URZ], R4 ;  /* 0x00000004070085a7 */ /* 0x000e64000800007f */
[----:B-1----:R-:W-:Y:S05]  /*12140*/  @!P0 BRA `(.L_x_243) ;  /* 0xfffffffc00f08947 */ /* 0x002fea000383ffff */
[----:B------:R-:W-:Y:S05]  /*12150*/  BRA `(.L_x_264) ;  /* 0xfffffff400d47947 */ /* 0x000fea000383ffff */
.L_x_244:
[----:B0-----:R0:W1:Y:S02]  /*12160*/  SYNCS.PHASECHK.TRANS64.TRYWAIT P0, [R6+URZ], R5 ;  /* 0x00000005060075a7 */ /* 0x001064000800017f */
[----:B-1----:R-:W-:Y:S05]  /*12170*/  @!P0 NANOSLEEP.SYNCS 0x989680 ;  /* 0x009896800000895d */ /* 0x002fea0003900000 */
[----:B------:R-:W1:Y:S02]  /*12180*/  @!P0 SYNCS.PHASECHK.TRANS64 P0, [R6+URZ], R5 ;  /* 0x00000005060085a7 */ /* 0x000e64000800007f */
[----:B-1----:R-:W-:Y:S05]  /*12190*/  @!P0 BRA `(.L_x_244) ;  /* 0xfffffffc00f08947 */ /* 0x002fea000383ffff */
[----:B------:R-:W-:Y:S05]  /*121a0*/  BRA `(.L_x_265) ;  /* 0xfffffff400e47947 */ /* 0x000fea000383ffff */
.L_x_245:
[----:B0-----:R0:W1:Y:S02]  /*121b0*/  SYNCS.PHASECHK.TRANS64.TRYWAIT P0, [R9+URZ], R4 ;  /* 0x00000004090075a7 */ /* 0x001064000800017f */
[----:B-1----:R-:W-:Y:S05]  /*121c0*/  @!P0 NANOSLEEP.SYNCS 0x989680 ;  /* 0x009896800000895d */ /* 0x002fea0003900000 */
[----:B------:R-:W1:Y:S02]  /*121d0*/  @!P0 SYNCS.PHASECHK.TRANS64 P0, [R9+URZ], R4 ;  /* 0x00000004090085a7 */ /* 0x000e64000800007f */
[----:B-1----:R-:W-:Y:S05]  /*121e0*/  @!P0 BRA `(.L_x_245) ;  /* 0xfffffffc00f08947 */ /* 0x002fea000383ffff */
[----:B------:R-:W-:Y:S05]  /*121f0*/  BRA `(.L_x_266) ;  /* 0xfffffff400f47947 */ /* 0x000fea000383ffff */
.L_x_246:
[----:B0-----:R0:W1:Y:S02]  /*12200*/  SYNCS.PHASECHK.TRANS64.TRYWAIT P0, [R6+URZ], R5 ;  /* 0x00000005060075a7 */ /* 0x001064000800017f */
[----:B-1----:R-:W-:Y:S05]  /*12210*/  @!P0 NANOSLEEP.SYNCS 0x989680 ;  /* 0x009896800000895d */ /* 0x002fea0003900000 */
[----:B------:R-:W1:Y:S02]  /*12220*/  @!P0 SYNCS.PHASECHK.TRANS64 P0, [R6+URZ], R5 ;  /* 0x00000005060085a7 */ /* 0x000e64000800007f */
[----:B-1----:R-:W-:Y:S05]  /*12230*/  @!P0 BRA `(.L_x_246) ;  /* 0xfffffffc00f08947 */ /* 0x002fea000383ffff */
[----:B------:R-:W-:Y:S05]  /*12240*/  BRA `(.L_x_267) ;  /* 0xfffffff800047947 */ /* 0x000fea000383ffff */
.L_x_247:
[----:B0-----:R0:W1:Y:S02]  /*12250*/  SYNCS.PHASECHK.TRANS64.TRYWAIT P0, [R9+URZ], R4 ;  /* 0x00000004090075a7 */ /* 0x001064000800017f */
[----:B-1----:R-:W-:Y:S05]  /*12260*/  @!P0 NANOSLEEP.SYNCS 0x989680 ;  /* 0x009896800000895d */ /* 0x002fea0003900000 */
[----:B------:R-:W1:Y:S02]  /*12270*/  @!P0 SYNCS.PHASECHK.TRANS64 P0, [R9+URZ], R4 ;  /* 0x00000004090085a7 */ /* 0x000e64000800007f */
[----:B-1----:R-:W-:Y:S05]  /*12280*/  @!P0 BRA `(.L_x_247) ;  /* 0xfffffffc00f08947 */ /* 0x002fea000383ffff */
[----:B------:R-:W-:Y:S05]  /*12290*/  BRA `(.L_x_268) ;  /* 0xfffffff800147947 */ /* 0x000fea000383ffff */
.L_x_248:
[----:B0-----:R0:W1:Y:S02]  /*122a0*/  SYNCS.PHASECHK.TRANS64.TRYWAIT P0, [R6+URZ], R5 ;  /* 0x00000005060075a7 */ /* 0x001064000800017f */
[----:B-1----:R-:W-:Y:S05]  /*122b0*/  @!P0 NANOSLEEP.SYNCS 0x989680 ;  /* 0x009896800000895d */ /* 0x002fea0003900000 */
[----:B------:R-:W1:Y:S02]  /*122c0*/  @!P0 SYNCS.PHASECHK.TRANS64 P0, [R6+URZ], R5 ;  /* 0x00000005060085a7 */ /* 0x000e64000800007f */
[----:B-1----:R-:W-:Y:S05]  /*122d0*/  @!P0 BRA `(.L_x_248) ;  /* 0xfffffffc00f08947 */ /* 0x002fea000383ffff */
[----:B------:R-:W-:Y:S05]  /*122e0*/  BRA `(.L_x_269) ;  /* 0xfffffff800247947 */ /* 0x000fea000383ffff */
.L_x_249:
[----:B0-----:R0:W1:Y:S02]  /*122f0*/  SYNCS.PHASECHK.TRANS64.TRYWAIT P0, [R9+URZ], R4 ;  /* 0x00000004090075a7 */ /* 0x001064000800017f */
[----:B-1----:R-:W-:Y:S05]  /*12300*/  @!P0 NANOSLEEP.SYNCS 0x989680 ;  /* 0x009896800000895d */ /* 0x002fea0003900000 */
[----:B------:R-:W1:Y:S02]  /*12310*/  @!P0 SYNCS.PHASECHK.TRANS64 P0, [R9+URZ], R4 ;  /* 0x00000004090085a7 */ /* 0x000e64000800007f */
[----:B-1----:R-:W-:Y:S05]  /*12320*/  @!P0 BRA `(.L_x_249) ;  /* 0xfffffffc00f08947 */ /* 0x002fea000383ffff */
[----:B------:R-:W-:Y:S05]  /*12330*/  BRA `(.L_x_270) ;  /* 0xfffffff800347947 */ /* 0x000fea000383ffff */
.L_x_250:
[----:B0-----:R0:W1:Y:S02]  /*12340*/  SYNCS.PHASECHK.TRANS64.TRYWAIT P0, [R6+URZ], R5 ;  /* 0x00000005060075a7 */ /* 0x001064000800017f */
[----:B-1----:R-:W-:Y:S05]  /*12350*/  @!P0 NANOSLEEP.SYNCS 0x989680 ;  /* 0x009896800000895d */ /* 0x002fea0003900000 */
[----:B------:R-:W1:Y:S02]  /*12360*/  @!P0 SYNCS.PHASECHK.TRANS64 P0, [R6+URZ], R5 ;  /* 0x00000005060085a7 */ /* 0x000e64000800007f */
[----:B-1----:R-:W-:Y:S05]  /*12370*/  @!P0 BRA `(.L_x_250) ;  /* 0xfffffffc00f08947 */ /* 0x002fea000383ffff */
[----:B------:R-:W-:Y:S05]  /*12380*/  BRA `(.L_x_271) ;  /* 0xfffffff800447947 */ /* 0x000fea000383ffff */
.L_x_251:
[----:B0-----:R0:W1:Y:S02]  /*12390*/  SYNCS.PHASECHK.TRANS64.TRYWAIT P0, [R9+URZ], R4 ;  /* 0x00000004090075a7 */ /* 0x001064000800017f */
[----:B-1----:R-:W-:Y:S05]  /*123a0*/  @!P0 NANOSLEEP.SYNCS 0x989680 ;  /* 0x009896800000895d */ /* 0x002fea0003900000 */
[----:B------:R-:W1:Y:S02]  /*123b0*/  @!P0 SYNCS.PHASECHK.TRANS64 P0, [R9+URZ], R4 ;  /* 0x00000004090085a7 */ /* 0x000e64000800007f */
[----:B-1----:R-:W-:Y:S05]  /*123c0*/  @!P0 BRA `(.L_x_251) ;  /* 0xfffffffc00f08947 */ /* 0x002fea000383ffff */
[----:B------:R-:W-:Y:S05]  /*123d0*/  BRA `(.L_x_272) ;  /* 0xfffffff800547947 */ /* 0x000fea000383ffff */
.L_x_252:
[----:B0-----:R0:W1:Y:S02]  /*123e0*/  SYNCS.PHASECHK.TRANS64.TRYWAIT P0, [R6+URZ], R5 ;  /* 0x00000005060075a7 */ /* 0x001064000800017f */
[----:B-1----:R-:W-:Y:S05]  /*123f0*/  @!P0 NANOSLEEP.SYNCS 0x989680 ;  /* 0x009896800000895d */ /* 0x002fea0003900000 */
[----:B------:R-:W1:Y:S02]  /*12400*/  @!P0 SYNCS.PHASECHK.TRANS64 P0, [R6+URZ], R5 ;  /* 0x00000005060085a7 */ /* 0x000e64000800007f */
[----:B-1----:R-:W-:Y:S05]  /*12410*/  @!P0 BRA `(.L_x_252) ;  /* 0xfffffffc00f08947 */ /* 0x002fea000383ffff */
[----:B------:R-:W-:Y:S05]  /*12420*/  BRA `(.L_x_273) ;  /* 0xfffffff8005c7947 */ /* 0x000fea000383ffff */
.L_x_274:
[----:B------:R-:W-:-:S00]  /*12430*/  BRA `(.L_x_274) ;  /* 0xfffffffc00fc7947 */ /* 0x000fc0000383ffff */
[----:B------:R-:W-:-:S00]  /*12440*/  NOP ;  /* 0x0000000000007918 */ /* 0x000fc00000000000 */
        /* <DEDUP_REMOVED lines=11> */
.L_x_275:


//--------------------- .nv.shared._ZN7cutlass13device_kernelINS_4gemm6kernel13GemmUniversalIN4cute5tupleIJiiiiEEENS1_10collective13CollectiveMmaINS1_43MainloopSm90TmaGmmaWarpSpecializedSparseFP8ILi12ENS5_IJNS4_1CILi1EEESB_SB_EEENS1_32KernelTmaWarpSpecializedPingpongEEENS5_IJNSA_ILi64EEENSA_ILi256EEESF_EEENS_12float_e4m3_tENS5_IJNS4_6LayoutINS5_IJiNS5_IJNSA_ILi2EEEiEEEiEEENS5_IJlNS5_IJSB_SK_EEElEEEEENSJ_INS5_IJNS5_IJSF_iEEESQ_iEEENS5_IJNS5_IJSF_NSA_ILi4096EEEEEENS5_IJSB_lEEElEEEEEEEESI_NS5_IJlSB_lEEENS4_8TiledMMAINS4_8MMA_AtomIJNS4_4SM904GMMA6SPARSE32GMMA_64x256x64_F32E4M3E4M3_SS_TNILNS12_7ScaleInE1ELS15_1ELNS12_9SparseSelE0EEEEEENSJ_ISC_NS5_IJNSA_ILi0EEES19_S19_EEEEENS5_IJNS4_10UnderscoreES1C_S1C_EEEEENS4_13SM90_TMA_LOADENS4_14ComposedLayoutINS4_7SwizzleILi1ELi4ELi3EEENS4_25smem_sparse_ptr_flag_bitsILi2ELi8EEENSJ_INS5_IJNS5_IJSB_NSA_ILi8EEEEEENS5_IJSK_NSA_ILi32EEEEEEEEENS5_IJNS5_IJS19_SF_EEESN_EEEEEEEvNS4_8identityES1F_NS1G_INS1H_ILi2ELi4ELi3EEENS4_18smem_ptr_flag_bitsILi8EEENSJ_INS5_IJS1L_SF_EEENS5_IJSF_SB_EEEEEEEvS1U_EENS_8epilogue10collective6detail29Sm90TmaWarpSpecializedAdapterINS24_15DefaultEpilogueIfNS5_IJSB_llEEES28_NS23_6thread17LinearCombinationIfLi1EffLNS29_9ScaleType4KindE0ELNS_15FloatRoundStyleE2EfEENS1_15EpilogueDefaultEEEEEvvEEEEvNT_6ParamsE --------------------------
	.section	.nv.shared._ZN7cutlass13device_kernelINS_4gemm6kernel13GemmUniversalIN4cute5tupleIJiiiiEEENS1_10collective13CollectiveMmaINS1_43MainloopSm90TmaGmmaWarpSpecializedSparseFP8ILi12ENS5_IJNS4_1CILi1EEESB_SB_EEENS1_32KernelTmaWarpSpecializedPingpongEEENS5_IJNSA_ILi64EEENSA_ILi256EEESF_EEENS_12float_e4m3_tENS5_IJNS4_6LayoutINS5_IJiNS5_IJNSA_ILi2EEEiEEEiEEENS5_IJlNS5_IJSB_SK_EEElEEEEENSJ_INS5_IJNS5_IJSF_iEEESQ_iEEENS5_IJNS5_IJSF_NSA_ILi4096EEEEEENS5_IJSB_lEEElEEEEEEEESI_NS5_IJlSB_lEEENS4_8TiledMMAINS4_8MMA_AtomIJNS4_4SM904GMMA6SPARSE32GMMA_64x256x64_F32E4M3E4M3_SS_TNILNS12_7ScaleInE1ELS15_1ELNS12_9SparseSelE0EEEEEENSJ_ISC_NS5_IJNSA_ILi0EEES19_S19_EEEEENS5_IJNS4_10UnderscoreES1C_S1C_EEEEENS4_13SM90_TMA_LOADENS4_14ComposedLayoutINS4_7SwizzleILi1ELi4ELi3EEENS4_25smem_sparse_ptr_flag_bitsILi2ELi8EEENSJ_INS5_IJNS5_IJSB_NSA_ILi8EEEEEENS5_IJSK_NSA_ILi32EEEEEEEEENS5_IJNS5_IJS19_SF_EEESN_EEEEEEEvNS4_8identityES1F_NS1G_INS1H_ILi2ELi4ELi3EEENS4_18smem_ptr_flag_bitsILi8EEENSJ_INS5_IJS1L_SF_EEENS5_IJSF_SB_EEEEEEEvS1U_EENS_8epilogue10collective6detail29Sm90TmaWarpSpecializedAdapterINS24_15DefaultEpilogueIfNS5_IJSB_llEEES28_NS23_6thread17LinearCombinationIfLi1EffLNS29_9ScaleType4KindE0ELNS_15FloatRoundStyleE2EfEENS1_15EpilogueDefaultEEEEEvvEEEEvNT_6ParamsE,"aw",@nobits
	.sectionflags	@""
	.align	16
	.zero		1024


//--------------------- .nv.shared.reserved.0     --------------------------
	.section	.nv.shared.reserved.0,"aw",@nobits
	.weak		__nv_reservedSMEM_offset_0_alias
	.size		__nv_reservedSMEM_offset_0_alias, 0, 0
	.other		__nv_reservedSMEM_offset_0_alias,@"STO_CUDA_RESERVED_SHARED STV_DEFAULT"
__nv_reservedSMEM_offset_0_alias:
	.zero		0


//--------------------- .nv.global                --------------------------
	.section	.nv.global,"aw",@nobits
.nv.global:
	.type		_ZN39_INTERNAL_32c24442_4_k_cu_82841846_26234cute1_E,@object
	.size		_ZN39_INTERNAL_32c24442_4_k_cu_82841846_26234cute1_E,(_ZN39_INTERNAL_32c24442_4_k_cu_82841846_26234cuda3std3__45__cpo6cbeginE - _ZN39_INTERNAL_32c24442_4_k_cu_82841846_26234cute1_E)
_ZN39_INTERNAL_32c24442_4_k_cu_82841846_26234cute1_E:
	.zero		1
	.type		_ZN39_INTERNAL_32c24442_4_k_cu_82841846_26234cuda3std3__45__cpo6cbeginE,@object
	.size		_ZN39_INTERNAL_32c24442_4_k_cu_82841846_26234cuda3std3__45__cpo6cbeginE,(_ZN39_INTERNAL_32c24442_4_k_cu_82841846_26234cuda3std3__48in_placeE - _ZN39_INTERNAL_32c24442_4_k_cu_82841846_26234cuda3std3__45__cpo6cbeginE)
_ZN39_INTERNAL_32c24442_4_k_cu_82841846_26234cuda3std3__45__cpo6cbeginE:
	.zero		1
	.type		_ZN39_INTERNAL_32c24442_4_k_cu_82841846_26234cuda3std3__48in_placeE,@object
	.size		_ZN39_INTERNAL_32c24442_4_k_cu_82841846_26234cuda3std3__48in_placeE,(_ZN39_INTERNAL_32c24442_4_k_cu_82841846_26234cuda3std6ranges3__45__cpo9iter_moveE - _ZN39_INTERNAL_32c24442_4_k_cu_82841846_26234cuda3std3__48in_placeE)
_ZN39_INTERNAL_32c24442_4_k_cu_82841846_26234cuda3std3__48in_placeE:
	.zero		1
	.type		_ZN39_INTERNAL_32c24442_4_k_cu_82841846_26234cuda3std6ranges3__45__cpo9iter_moveE,@object
	.size		_ZN39_INTERNAL_32c24442_4_k_cu_82841846_26234cuda3std6ranges3__45__cpo9iter_moveE,(_ZN39_INTERNAL_32c24442_4_k_cu_82841846_26234cuda3std3__45__cpo5beginE - _ZN39_INTERNAL_32c24442_4_k_cu_82841846_26234cuda3std6ranges3__45__cpo9iter_moveE)
_ZN39_INTERNAL_32c24442_4_k_cu_82841846_26234cuda3std6ranges3__45__cpo9iter_moveE:
	.zero		1
	.type		_ZN39_INTERNAL_32c24442_4_k_cu_82841846_26234cuda3std3__45__cpo5beginE,@object
	.size		_ZN39_INTERNAL_32c24442_4_k_cu_82841846_26234cuda3std3__45__cpo5beginE,(_ZN39_INTERNAL_32c24442_4_k_cu_82841846_26234cuda3std3__441_GLOBAL__N__32c24442_4_k_cu_82841846_26236ignoreE - _ZN39_INTERNAL_32c24442_4_k_cu_82841846_26234cuda3std3__45__cpo5beginE)
_ZN39_INTERNAL_32c24442_4_k_cu_82841846_26234cuda3std3__45__cpo5beginE:
	.zero		1
	.type		_ZN39_INTERNAL_32c24442_4_k_cu_82841846_26234cuda3std3__441_GLOBAL__N__32c24442_4_k_cu_82841846_26236ignoreE,@object
	.size		_ZN39_INTERNAL_32c24442_4_k_cu_82841846_26234cuda3std3__441_GLOBAL__N__32c24442_4_k_cu_82841846_26236ignoreE,(_ZN39_INTERNAL_32c24442_4_k_cu_82841846_26234cute7productE - _ZN39_INTERNAL_32c24442_4_k_cu_82841846_26234cuda3std3__441_GLOBAL__N__32c24442_4_k_cu_82841846_26236ignoreE)
_ZN39_INTERNAL_32c24442_4_k_cu_82841846_26234cuda3std3__441_GLOBAL__N__32c24442_4_k_cu_82841846_26236ignoreE:
	.zero		1
	.type		_ZN39_INTERNAL_32c24442_4_k_cu_82841846_26234cute7productE,@object
	.size		_ZN39_INTERNAL_32c24442_4_k_cu_82841846_26234cute7productE,(_ZN39_INTERNAL_32c24442_4_k_cu_82841846_26234cuda3std3__45__cpo3endE - _ZN39_INTERNAL_32c24442_4_k_cu_82841846_26234cute7productE)
_ZN39_INTERNAL_32c24442_4_k_cu_82841846_26234cute7productE:
	.zero		1
	.type		_ZN39_INTERNAL_32c24442_4_k_cu_82841846_26234cuda3std3__45__cpo3endE,@object
	.size		_ZN39_INTERNAL_32c24442_4_k_cu_82841846_26234cuda3std3__45__cpo3endE,(_ZN39_INTERNAL_32c24442_4_k_cu_82841846_26234cuda3std3__419piecewise_constructE - _ZN39_INTERNAL_32c24442_4_k_cu_82841846_26234cuda3std3__45__cpo3endE)
_ZN39_INTERNAL_32c24442_4_k_cu_82841846_26234cuda3std3__45__cpo3endE:
	.zero		1
	.type		_ZN39_INTERNAL_32c24442_4_k_cu_82841846_26234cuda3std3__419piecewise_constructE,@object
	.size		_ZN39_INTERNAL_32c24442_4_k_cu_82841846_26234cuda3std3__419piecewise_constructE,(_ZN39_INTERNAL_32c24442_4_k_cu_82841846_26234cuda3std3__45__cpo4cendE - _ZN39_INTERNAL_32c24442_4_k_cu_82841846_26234cuda3std3__419piecewise_constructE)
_ZN39_INTERNAL_32c24442_4_k_cu_82841846_26234cuda3std3__419piecewise_constructE:
	.zero		1
	.type		_ZN39_INTERNAL_32c24442_4_k_cu_82841846_26234cuda3std3__45__cpo4cendE,@object
	.size		_ZN39_INTERNAL_32c24442_4_k_cu_82841846_26234cuda3std3__45__cpo4cendE,(_ZN39_INTERNAL_32c24442_4_k_cu_82841846_26234cuda3std6ranges3__45__cpo4swapE - _ZN39_INTERNAL_32c24442_4_k_cu_82841846_26234cuda3std3__45__cpo4cendE)
_ZN39_INTERNAL_32c24442_4_k_cu_82841846_26234cuda3std3__45__cpo4cendE:
	.zero		1
	.type		_ZN39_INTERNAL_32c24442_4_k_cu_82841846_26234cuda3std6ranges3__45__cpo4swapE,@object
	.size		_ZN39_INTERNAL_32c24442_4_k_cu_82841846_26234cuda3std6ranges3__45__cpo4swapE,(.L_7 - _ZN39_INTERNAL_32c24442_4_k_cu_82841846_26234cuda3std6ranges3__45__cpo4swapE)
_ZN39_INTERNAL_32c24442_4_k_cu_82841846_26234cuda3std6ranges3__45__cpo4swapE:
	.zero		1
.L_7:


//--------------------- .nv.constant0._ZN7cutlass13device_kernelINS_4gemm6kernel13GemmUniversalIN4cute5tupleIJiiiiEEENS1_10collective13CollectiveMmaINS1_43MainloopSm90TmaGmmaWarpSpecializedSparseFP8ILi12ENS5_IJNS4_1CILi1EEESB_SB_EEENS1_32KernelTmaWarpSpecializedPingpongEEENS5_IJNSA_ILi64EEENSA_ILi256EEESF_EEENS_12float_e4m3_tENS5_IJNS4_6LayoutINS5_IJiNS5_IJNSA_ILi2EEEiEEEiEEENS5_IJlNS5_IJSB_SK_EEElEEEEENSJ_INS5_IJNS5_IJSF_iEEESQ_iEEENS5_IJNS5_IJSF_NSA_ILi4096EEEEEENS5_IJSB_lEEElEEEEEEEESI_NS5_IJlSB_lEEENS4_8TiledMMAINS4_8MMA_AtomIJNS4_4SM904GMMA6SPARSE32GMMA_64x256x64_F32E4M3E4M3_SS_TNILNS12_7ScaleInE1ELS15_1ELNS12_9SparseSelE0EEEEEENSJ_ISC_NS5_IJNSA_ILi0EEES19_S19_EEEEENS5_IJNS4_10UnderscoreES1C_S1C_EEEEENS4_13SM90_TMA_LOADENS4_14ComposedLayoutINS4_7SwizzleILi1ELi4ELi3EEENS4_25smem_sparse_ptr_flag_bitsILi2ELi8EEENSJ_INS5_IJNS5_IJSB_NSA_ILi8EEEEEENS5_IJSK_NSA_ILi32EEEEEEEEENS5_IJNS5_IJS19_SF_EEESN_EEEEEEEvNS4_8identityES1F_NS1G_INS1H_ILi2ELi4ELi3EEENS4_18smem_ptr_flag_bitsILi8EEENSJ_INS5_IJS1L_SF_EEENS5_IJSF_SB_EEEEEEEvS1U_EENS_8epilogue10collective6detail29Sm90TmaWarpSpecializedAdapterINS24_15DefaultEpilogueIfNS5_IJSB_llEEES28_NS23_6thread17LinearCombinationIfLi1EffLNS29_9ScaleType4KindE0ELNS_15FloatRoundStyleE2EfEENS1_15EpilogueDefaultEEEEEvvEEEEvNT_6ParamsE --------------------------
	.section	.nv.constant0._ZN7cutlass13device_kernelINS_4gemm6kernel13GemmUniversalIN4cute5tupleIJiiiiEEENS1_10collective13CollectiveMmaINS1_43MainloopSm90TmaGmmaWarpSpecializedSparseFP8ILi12ENS5_IJNS4_1CILi1EEESB_SB_EEENS1_32KernelTmaWarpSpecializedPingpongEEENS5_IJNSA_ILi64EEENSA_ILi256EEESF_EEENS_12float_e4m3_tENS5_IJNS4_6LayoutINS5_IJiNS5_IJNSA_ILi2EEEiEEEiEEENS5_IJlNS5_IJSB_SK_EEElEEEEENSJ_INS5_IJNS5_IJSF_iEEESQ_iEEENS5_IJNS5_IJSF_NSA_ILi4096EEEEEENS5_IJSB_lEEElEEEEEEEESI_NS5_IJlSB_lEEENS4_8TiledMMAINS4_8MMA_AtomIJNS4_4SM904GMMA6SPARSE32GMMA_64x256x64_F32E4M3E4M3_SS_TNILNS12_7ScaleInE1ELS15_1ELNS12_9SparseSelE0EEEEEENSJ_ISC_NS5_IJNSA_ILi0EEES19_S19_EEEEENS5_IJNS4_10UnderscoreES1C_S1C_EEEEENS4_13SM90_TMA_LOADENS4_14ComposedLayoutINS4_7SwizzleILi1ELi4ELi3EEENS4_25smem_sparse_ptr_flag_bitsILi2ELi8EEENSJ_INS5_IJNS5_IJSB_NSA_ILi8EEEEEENS5_IJSK_NSA_ILi32EEEEEEEEENS5_IJNS5_IJS19_SF_EEESN_EEEEEEEvNS4_8identityES1F_NS1G_INS1H_ILi2ELi4ELi3EEENS4_18smem_ptr_flag_bitsILi8EEENSJ_INS5_IJS1L_SF_EEENS5_IJSF_SB_EEEEEEEvS1U_EENS_8epilogue10collective6detail29Sm90TmaWarpSpecializedAdapterINS24_15DefaultEpilogueIfNS5_IJSB_llEEES28_NS23_6thread17LinearCombinationIfLi1EffLNS29_9ScaleType4KindE0ELNS_15FloatRoundStyleE2EfEENS1_15EpilogueDefaultEEEEEvvEEEEvNT_6ParamsE,"a",@progbits
	.sectionflags	@""
	.align	4
.nv.constant0._ZN7cutlass13device_kernelINS_4gemm6kernel13GemmUniversalIN4cute5tupleIJiiiiEEENS1_10collective13CollectiveMmaINS1_43MainloopSm90TmaGmmaWarpSpecializedSparseFP8ILi12ENS5_IJNS4_1CILi1EEESB_SB_EEENS1_32KernelTmaWarpSpecializedPingpongEEENS5_IJNSA_ILi64EEENSA_ILi256EEESF_EEENS_12float_e4m3_tENS5_IJNS4_6LayoutINS5_IJiNS5_IJNSA_ILi2EEEiEEEiEEENS5_IJlNS5_IJSB_SK_EEElEEEEENSJ_INS5_IJNS5_IJSF_iEEESQ_iEEENS5_IJNS5_IJSF_NSA_ILi4096EEEEEENS5_IJSB_lEEElEEEEEEEESI_NS5_IJlSB_lEEENS4_8TiledMMAINS4_8MMA_AtomIJNS4_4SM904GMMA6SPARSE32GMMA_64x256x64_F32E4M3E4M3_SS_TNILNS12_7ScaleInE1ELS15_1ELNS12_9SparseSelE0EEEEEENSJ_ISC_NS5_IJNSA_ILi0EEES19_S19_EEEEENS5_IJNS4_10UnderscoreES1C_S1C_EEEEENS4_13SM90_TMA_LOADENS4_14ComposedLayoutINS4_7SwizzleILi1ELi4ELi3EEENS4_25smem_sparse_ptr_flag_bitsILi2ELi8EEENSJ_INS5_IJNS5_IJSB_NSA_ILi8EEEEEENS5_IJSK_NSA_ILi32EEEEEEEEENS5_IJNS5_IJS19_SF_EEESN_EEEEEEEvNS4_8identityES1F_NS1G_INS1H_ILi2ELi4ELi3EEENS4_18smem_ptr_flag_bitsILi8EEENSJ_INS5_IJS1L_SF_EEENS5_IJSF_SB_EEEEEEEvS1U_EENS_8epilogue10collective6detail29Sm90TmaWarpSpecializedAdapterINS24_15DefaultEpilogueIfNS5_IJSB_llEEES28_NS23_6thread17LinearCombinationIfLi1EffLNS29_9ScaleType4KindE0ELNS_15FloatRoundStyleE2EfEENS1_15EpilogueDefaultEEEEEvvEEEEvNT_6ParamsE:
	.zero		1920


//--------------------- SYMBOLS --------------------------

	.type		.nv.reservedSmem.offset0,@object
	.size		.nv.reservedSmem.offset0,0x4
